def matmul_kernel(
    a_ptr,
    b_ptr,
    c_ptr,
    M,
    N,
    K,
    stride_am,
    stride_ak,
    stride_bk,
    stride_bn,
    stride_cm,
    stride_cn,
    BLOCK_M: tl.constexpr,
    BLOCK_N: tl.constexpr,
    BLOCK_K: tl.constexpr,
    GROUP_M: tl.constexpr,
):
    pid = tl.program_id(axis=0)
    num_pid_m = tl.cdiv(M, BLOCK_M)
    num_pid_n = tl.cdiv(N, BLOCK_N)
    num_pid_in_group = GROUP_M * num_pid_n
    group_id = pid // num_pid_in_group
    first_pid_m = group_id * GROUP_M
    group_size_m = min(num_pid_m - first_pid_m, GROUP_M)
    pid_m = first_pid_m + ((pid % num_pid_in_group) % group_size_m)
    pid_n = (pid % num_pid_in_group) // group_size_m

    offs_am = (pid_m * BLOCK_M + tl.arange(0, BLOCK_M)) % M
    offs_bn = (pid_n * BLOCK_N + tl.arange(0, BLOCK_N)) % N
    offs_k = tl.arange(0, BLOCK_K)
    a_ptrs = a_ptr + offs_am[:, None] * stride_am + offs_k[None, :] * stride_ak
    b_ptrs = b_ptr + offs_k[:, None] * stride_bk + offs_bn[None, :] * stride_bn

    acc = tl.zeros((BLOCK_M, BLOCK_N), dtype=tl.float32)
    for kk in range(0, tl.cdiv(K, BLOCK_K)):
        a = tl.load(a_ptrs, mask=offs_k[None, :] < K - kk * BLOCK_K, other=0.0)
        b = tl.load(b_ptrs, mask=offs_k[:, None] < K - kk * BLOCK_K, other=0.0)
        acc = tl.dot(a, b, acc)
        a_ptrs += BLOCK_K * stride_ak
        b_ptrs += BLOCK_K * stride_bk

    c = acc.to(c_ptr.dtype.element_ty)
    offs_cm = pid_m * BLOCK_M + tl.arange(0, BLOCK_M)
    offs_cn = pid_n * BLOCK_N + tl.arange(0, BLOCK_N)
    c_ptrs = c_ptr + offs_cm[:, None] * stride_cm + offs_cn[None, :] * stride_cn
    mask = (offs_cm[:, None] < M) & (offs_cn[None, :] < N)
    tl.store(c_ptrs, c, mask=mask)

# config = {"BLOCK_K": 128, "BLOCK_M": 512, "BLOCK_N": 256, "GROUP_M": 4, "arch": "sm_90", "dtype": "fp8e4m3", "num_ctas": 1, "num_stages": 3, "num_warps": 4}
# arch = sm_90


// ===== COMPILED SASS (sm_90a) =====

	.target	sm_90a

	.elftype	@"ET_EXEC"


//--------------------- .note.nv.tkinfo           --------------------------
	.section	.note.nv.tkinfo,"",@"SHT_NOTE"
	.sectionflags	@"SHF_NOTE_NV_TKINFO"
	.tkinfo
        /*0018*/ 	.word	0x00000002
        /*0030*/ 	.string	""
        /*0030*/ 	.string	"ptxas"
        /*0030*/ 	.string	"Cuda compilation tools, release 13.0, V13.0.88"
        /*0030*/ 	.string	"Build cuda_13.0.r13.0/compiler.36424714_0"
        /*0030*/ 	.string	"-v  -suppress-debug-info  -lineinfo  -arch sm_90a "



//--------------------- .note.nv.cuinfo           --------------------------
	.section	.note.nv.cuinfo,"",@"SHT_NOTE"
	.sectionflags	@"SHF_NOTE_NV_CUINFO"
        /*0018*/ 	.short	0x0002
        /*001a*/ 	.short	0x005a
        /*001c*/ 	.short	0x0082
	.zero		2


//--------------------- .nv.info                  --------------------------
	.section	.nv.info,"",@"SHT_CUDA_INFO"
	.align	4


	//----- nvinfo : EIATTR_REGCOUNT
	.align		4
        /*0000*/ 	.byte	0x04, 0x2f
        /*0002*/ 	.short	(.L_1 - .L_0)
	.align		4
.L_0:
        /*0004*/ 	.word	index@(matmul_kernel)
        /*0008*/ 	.word	0x000000ff


	//----- nvinfo : EIATTR_FRAME_SIZE
	.align		4
.L_1:
        /*000c*/ 	.byte	0x04, 0x11
        /*000e*/ 	.short	(.L_3 - .L_2)
	.align		4
.L_2:
        /*0010*/ 	.word	index@(matmul_kernel)
        /*0014*/ 	.word	0x00003d88


	//----- nvinfo : EIATTR_MIN_STACK_SIZE
	.align		4
.L_3:
        /*0018*/ 	.byte	0x04, 0x12
        /*001a*/ 	.short	(.L_5 - .L_4)
	.align		4
.L_4:
        /*001c*/ 	.word	index@(matmul_kernel)
        /*0020*/ 	.word	0x00003d88
.L_5:


//--------------------- .nv.compat                --------------------------
	.section	.nv.compat,"",@"SHT_CUDA_COMPAT_INFO"
	.align	4
        /*0000*/ 	.byte	0x02, 0x09, 0x01, 0x00, 0x02, 0x02, 0x04, 0x00, 0x02, 0x05, 0x05, 0x00, 0x03, 0x07, 0x01, 0x01
        /*0010*/ 	.byte	0x02, 0x03, 0x00, 0x00, 0x02, 0x06, 0x01, 0x00, 0x04, 0x0b, 0x08, 0x00, 0x00, 0x00, 0x00, 0x00
        /*0020*/ 	.byte	0x00, 0x00, 0x00, 0x00


//--------------------- .nv.info.matmul_kernel    --------------------------
	.section	.nv.info.matmul_kernel,"",@"SHT_CUDA_INFO"
	.sectionflags	@""
	.align	4


	//----- nvinfo : EIATTR_CUDA_API_VERSION
	.align		4
        /*0000*/ 	.byte	0x04, 0x37
        /*0002*/ 	.short	(.L_7 - .L_6)
.L_6:
        /*0004*/ 	.word	0x00000082


	//----- nvinfo : EIATTR_KPARAM_INFO
	.align		4
.L_7:
        /*0008*/ 	.byte	0x04, 0x17
        /*000a*/ 	.short	(.L_9 - .L_8)
.L_8:
        /*000c*/ 	.word	0x00000000
        /*0010*/ 	.short	0x000d
        /*0012*/ 	.short	0x0048
        /*0014*/ 	.byte	0x00, 0xf4, 0x21, 0x00


	//----- nvinfo : EIATTR_KPARAM_INFO
	.align		4
.L_9:
        /*0018*/ 	.byte	0x04, 0x17
        /*001a*/ 	.short	(.L_11 - .L_10)
.L_10:
        /*001c*/ 	.word	0x00000000
        /*0020*/ 	.short	0x000c
        /*0022*/ 	.short	0x0040
        /*0024*/ 	.byte	0x00, 0xf4, 0x21, 0x00


	//----- nvinfo : EIATTR_KPARAM_INFO
	.align		4
.L_11:
        /*0028*/ 	.byte	0x04, 0x17
        /*002a*/ 	.short	(.L_13 - .L_12)
.L_12:
        /*002c*/ 	.word	0x00000000
        /*0030*/ 	.short	0x000b
        /*0032*/ 	.short	0x0038
        /*0034*/ 	.byte	0x00, 0xf0, 0x11, 0x00


	//----- nvinfo : EIATTR_KPARAM_INFO
	.align		4
.L_13:
        /*0038*/ 	.byte	0x04, 0x17
        /*003a*/ 	.short	(.L_15 - .L_14)
.L_14:
        /*003c*/ 	.word	0x00000000
        /*0040*/ 	.short	0x000a
        /*0042*/ 	.short	0x0034
        /*0044*/ 	.byte	0x00, 0xf0, 0x11, 0x00


	//----- nvinfo : EIATTR_KPARAM_INFO
	.align		4
.L_15:
        /*0048*/ 	.byte	0x04, 0x17
        /*004a*/ 	.short	(.L_17 - .L_16)
.L_16:
        /*004c*/ 	.word	0x00000000
        /*0050*/ 	.short	0x0009
        /*0052*/ 	.short	0x0030
        /*0054*/ 	.byte	0x00, 0xf0, 0x11, 0x00


	//----- nvinfo : EIATTR_KPARAM_INFO
	.align		4
.L_17:
        /*0058*/ 	.byte	0x04, 0x17
        /*005a*/ 	.short	(.L_19 - .L_18)
.L_18:
        /*005c*/ 	.word	0x00000000
        /*0060*/ 	.short	0x0008
        /*0062*/ 	.short	0x002c
        /*0064*/ 	.byte	0x00, 0xf0, 0x11, 0x00


	//----- nvinfo : EIATTR_KPARAM_INFO
	.align		4
.L_19:
        /*0068*/ 	.byte	0x04, 0x17
        /*006a*/ 	.short	(.L_21 - .L_20)
.L_20:
        /*006c*/ 	.word	0x00000000
        /*0070*/ 	.short	0x0007
        /*0072*/ 	.short	0x0028
        /*0074*/ 	.byte	0x00, 0xf0, 0x11, 0x00


	//----- nvinfo : EIATTR_KPARAM_INFO
	.align		4
.L_21:
        /*0078*/ 	.byte	0x04, 0x17
        /*007a*/ 	.short	(.L_23 - .L_22)
.L_22:
        /*007c*/ 	.word	0x00000000
        /*0080*/ 	.short	0x0006
        /*0082*/ 	.short	0x0024
        /*0084*/ 	.byte	0x00, 0xf0, 0x11, 0x00


	//----- nvinfo : EIATTR_KPARAM_INFO
	.align		4
.L_23:
        /*0088*/ 	.byte	0x04, 0x17
        /*008a*/ 	.short	(.L_25 - .L_24)
.L_24:
        /*008c*/ 	.word	0x00000000
        /*0090*/ 	.short	0x0005
        /*0092*/ 	.short	0x0020
        /*0094*/ 	.byte	0x00, 0xf0, 0x11, 0x00


	//----- nvinfo : EIATTR_KPARAM_INFO
	.align		4
.L_25:
        /*0098*/ 	.byte	0x04, 0x17
        /*009a*/ 	.short	(.L_27 - .L_26)
.L_26:
        /*009c*/ 	.word	0x00000000
        /*00a0*/ 	.short	0x0004
        /*00a2*/ 	.short	0x001c
        /*00a4*/ 	.byte	0x00, 0xf0, 0x11, 0x00


	//----- nvinfo : EIATTR_KPARAM_INFO
	.align		4
.L_27:
        /*00a8*/ 	.byte	0x04, 0x17
        /*00aa*/ 	.short	(.L_29 - .L_28)
.L_28:
        /*00ac*/ 	.word	0x00000000
        /*00b0*/ 	.short	0x0003
        /*00b2*/ 	.short	0x0018
        /*00b4*/ 	.byte	0x00, 0xf0, 0x11, 0x00


	//----- nvinfo : EIATTR_KPARAM_INFO
	.align		4
.L_29:
        /*00b8*/ 	.byte	0x04, 0x17
        /*00ba*/ 	.short	(.L_31 - .L_30)
.L_30:
        /*00bc*/ 	.word	0x00000000
        /*00c0*/ 	.short	0x0002
        /*00c2*/ 	.short	0x0010
        /*00c4*/ 	.byte	0x00, 0xf4, 0x21, 0x00


	//----- nvinfo : EIATTR_KPARAM_INFO
	.align		4
.L_31:
        /*00c8*/ 	.byte	0x04, 0x17
        /*00ca*/ 	.short	(.L_33 - .L_32)
.L_32:
        /*00cc*/ 	.word	0x00000000
        /*00d0*/ 	.short	0x0001
        /*00d2*/ 	.short	0x0008
        /*00d4*/ 	.byte	0x00, 0xf4, 0x21, 0x00


	//----- nvinfo : EIATTR_KPARAM_INFO
	.align		4
.L_33:
        /*00d8*/ 	.byte	0x04, 0x17
        /*00da*/ 	.short	(.L_35 - .L_34)
.L_34:
        /*00dc*/ 	.word	0x00000000
        /*00e0*/ 	.short	0x0000
        /*00e2*/ 	.short	0x0000
        /*00e4*/ 	.byte	0x00, 0xf4, 0x21, 0x00


	//----- nvinfo : EIATTR_SPARSE_MMA_MASK
	.align		4
.L_35:
        /*00e8*/ 	.byte	0x03, 0x50
        /*00ea*/ 	.short	0x0000


	//----- nvinfo : EIATTR_MAXREG_COUNT
	.align		4
        /*00ec*/ 	.byte	0x03, 0x1b
        /*00ee*/ 	.short	0x00ff


	//----- nvinfo : EIATTR_NUM_BARRIERS
	.align		4
        /*00f0*/ 	.byte	0x02, 0x4c
        /*00f2*/ 	.byte	0x01
	.zero		1


	//----- nvinfo : EIATTR_ANNOTATIONS
	.align		4
        /*00f4*/ 	.byte	0x04, 0x55
        /*00f6*/ 	.short	(.L_37 - .L_36)


	//   ....[0]....
.L_36:
        /*00f8*/ 	.word	0x00000001
        /*00fc*/ 	.byte	0x30, 0x05, 0x00, 0x00, 0x01, 0x00, 0x00, 0x00, 0x60, 0x05, 0x00, 0x00, 0x01, 0x00, 0x00, 0x00
        /* <DEDUP_REMOVED lines=3841> */
        /*f11c*/ 	.byte	0xd0, 0x89, 0x04, 0x00


	//----- nvinfo : EIATTR_MERCURY_ISA_VERSION
	.align		4
.L_37:
        /*f120*/ 	.byte	0x03, 0x5f
        /*f122*/ 	.short	0x0101


	//----- nvinfo : EIATTR_EXIT_INSTR_OFFSETS
	.align		4
        /*f124*/ 	.byte	0x04, 0x1c
        /*f126*/ 	.short	(.L_39 - .L_38)


	//   ....[0]....
.L_38:
        /*f128*/ 	.word	0x00099740


	//   ....[1]....
        /*f12c*/ 	.word	0x00099760


	//----- nvinfo : EIATTR_REQNTID
	.align		4
.L_39:
        /*f130*/ 	.byte	0x04, 0x10
        /*f132*/ 	.short	(.L_41 - .L_40)
.L_40:
        /*f134*/ 	.word	0x00000080
        /*f138*/ 	.word	0x00000001
        /*f13c*/ 	.word	0x00000001


	//----- nvinfo : EIATTR_CBANK_PARAM_SIZE
	.align		4
.L_41:
        /*f140*/ 	.byte	0x03, 0x19
        /*f142*/ 	.short	0x0050


	//----- nvinfo : EIATTR_PARAM_CBANK
	.align		4
        /*f144*/ 	.byte	0x04, 0x0a
        /*f146*/ 	.short	(.L_43 - .L_42)
	.align		4
.L_42:
        /*f148*/ 	.word	index@(.nv.constant0.matmul_kernel)
        /*f14c*/ 	.short	0x0210
        /*f14e*/ 	.short	0x0050


	//----- nvinfo : EIATTR_SW_WAR
	.align		4
.L_43:
        /*f150*/ 	.byte	0x04, 0x36
        /*f152*/ 	.short	(.L_45 - .L_44)
.L_44:
        /*f154*/ 	.word	0x00000008
.L_45:


//--------------------- .nv.callgraph             --------------------------
	.section	.nv.callgraph,"",@"SHT_CUDA_CALLGRAPH"
	.align	4
	.sectionentsize	8
	.align		4
        /*0000*/ 	.word	0x00000000
	.align		4
        /*0004*/ 	.word	0xffffffff
	.align		4
        /*0008*/ 	.word	0x00000000
	.align		4
        /*000c*/ 	.word	0xfffffffe
	.align		4
        /*0010*/ 	.word	0x00000000
	.align		4
        /*0014*/ 	.word	0xfffffffd
	.align		4
        /*0018*/ 	.word	0x00000000
	.align		4
        /*001c*/ 	.word	0xfffffffc


//--------------------- .text.matmul_kernel       --------------------------
	.section	.text.matmul_kernel,"ax",@progbits
	.align	128
        .global         matmul_kernel
        .type           matmul_kernel,@function
        .size           matmul_kernel,(.L_x_4 - matmul_kernel)
        .other          matmul_kernel,@"STO_CUDA_ENTRY STV_DEFAULT"
matmul_kernel:
.text.matmul_kernel:
[----:B------:R-:W0:Y:S08]  /*0000*/  LDC R1, c[0x0][0x28] ;  /* 0x00000a00ff017b82 */ /* 0x000e300000000800 */
[----:B------:R-:W1:Y:S01]  /*0010*/  LDC.64 R2, c[0x0][0x228] ;  /* 0x00008a00ff027b82 */ /* 0x000e620000000a00 */
[----:B------:R-:W2:Y:S01]  /*0020*/  S2R R7, SR_CTAID.X ;  /* 0x0000000000077919 */ /* 0x000ea20000002500 */
[----:B0-----:R-:W-:Y:S01]  /*0030*/  VIADD R1, R1, 0xffffc278 ;  /* 0xffffc27801017836 */ /* 0x001fe20000000000 */
[----:B------:R-:W-:Y:S01]  /*0040*/  MOV R236, 0x400 ;  /* 0x0000040000ec7802 */ /* 0x000fe20000000f00 */
[----:B------:R-:W-:Y:S01]  /*0050*/  ULDC.64 UR60, c[0x0][0x208] ;  /* 0x00008200003c7ab9 */ /* 0x000fe20000000a00 */
[----:B------:R-:W0:Y:S01]  /*0060*/  S2R R138, SR_TID.X ;  /* 0x00000000008a7919 */ /* 0x000e220000002100 */
[----:B-1----:R-:W-:-:S05]  /*0070*/  VIADD R0, R3, 0xff ;  /* 0x000000ff03007836 */ /* 0x002fca0000000000 */
[----:B------:R-:W-:-:S04]  /*0080*/  SHF.R.S32.HI R5, RZ, 0x1f, R0 ;  /* 0x0000001fff057819 */ /* 0x000fc80000011400 */
[----:B------:R-:W-:Y:S02]  /*0090*/  LEA.HI R5, R5, R0, RZ, 0x8 ;  /* 0x0000000005057211 */ /* 0x000fe400078f40ff */
[----:B--2---:R-:W-:Y:S02]  /*00a0*/  IABS R10, R7 ;  /* 0x00000007000a7213 */ /* 0x004fe40000000000 */
[----:B------:R-:W-:Y:S02]  /*00b0*/  SHF.R.S32.HI R5, RZ, 0x8, R5 ;  /* 0x00000008ff057819 */ /* 0x000fe40000011405 */
[----:B0-----:R-:W-:-:S03]  /*00c0*/  LOP3.LUT R244, R138, 0x7f, RZ, 0xc0, !PT ;  /* 0x0000007f8af47812 */ /* 0x001fc600078ec0ff */
[----:B------:R-:W-:-:S05]  /*00d0*/  IMAD.SHL.U32 R6, R5, 0x4, RZ ;  /* 0x0000000405067824 */ /* 0x000fca00078e00ff */
[-C--:B------:R-:W-:Y:S02]  /*00e0*/  IABS R9, R6.reuse ;  /* 0x0000000600097213 */ /* 0x080fe40000000000 */
[----:B------:R-:W-:Y:S02]  /*00f0*/  IABS R12, R6 ;  /* 0x00000006000c7213 */ /* 0x000fe40000000000 */
[----:B------:R-:W0:Y:S08]  /*0100*/  I2F.RP R0, R9 ;  /* 0x0000000900007306 */ /* 0x000e300000209400 */
[----:B0-----:R-:W0:Y:S02]  /*0110*/  MUFU.RCP R0, R0 ;  /* 0x0000000000007308 */ /* 0x001e240000001000 */
[----:B0-----:R-:W-:-:S02]  /*0120*/  VIADD R4, R0, 0xffffffe ;  /* 0x0ffffffe00047836 */ /* 0x001fc40000000000 */
[----:B------:R-:W-:-:S04]  /*0130*/  IMAD.MOV R0, RZ, RZ, -R12 ;  /* 0x000000ffff007224 */ /* 0x000fc800078e0a0c */
[----:B------:R0:W1:Y:S02]  /*0140*/  F2I.FTZ.U32.TRUNC.NTZ R5, R4 ;  /* 0x0000000400057305 */ /* 0x000064000021f000 */
[----:B0-----:R-:W-:Y:S02]  /*0150*/  IMAD.MOV.U32 R4, RZ, RZ, RZ ;  /* 0x000000ffff047224 */ /* 0x001fe400078e00ff */
[----:B-1----:R-:W-:-:S04]  /*0160*/  IMAD.MOV R8, RZ, RZ, -R5 ;  /* 0x000000ffff087224 */ /* 0x002fc800078e0a05 */
[----:B------:R-:W-:Y:S02]  /*0170*/  IMAD R11, R8, R9, RZ ;  /* 0x00000009080b7224 */ /* 0x000fe400078e02ff */
[----:B------:R-:W-:Y:S02]  /*0180*/  IMAD.MOV.U32 R8, RZ, RZ, R10 ;  /* 0x000000ffff087224 */ /* 0x000fe400078e000a */
[----:B------:R-:W-:-:S06]  /*0190*/  IMAD.HI.U32 R5, R5, R11, R4 ;  /* 0x0000000b05057227 */ /* 0x000fcc00078e0004 */
[----:B------:R-:W-:-:S04]  /*01a0*/  IMAD.HI.U32 R5, R5, R8, RZ ;  /* 0x0000000805057227 */ /* 0x000fc800078e00ff */
[----:B------:R-:W-:-:S05]  /*01b0*/  IMAD R0, R5, R0, R8 ;  /* 0x0000000005007224 */ /* 0x000fca00078e0208 */
[----:B------:R-:W-:-:S13]  /*01c0*/  ISETP.GT.U32.AND P1, PT, R9, R0, PT ;  /* 0x000000000900720c */ /* 0x000fda0003f24070 */
[----:B------:R-:W-:Y:S02]  /*01d0*/  @!P1 IMAD.IADD R0, R0, 0x1, -R9 ;  /* 0x0000000100009824 */ /* 0x000fe400078e0a09 */
[----:B------:R-:W-:Y:S01]  /*01e0*/  @!P1 VIADD R5, R5, 0x1 ;  /* 0x0000000105059836 */ /* 0x000fe20000000000 */
[----:B------:R-:W-:Y:S02]  /*01f0*/  ISETP.NE.AND P1, PT, R6, RZ, PT ;  /* 0x000000ff0600720c */ /* 0x000fe40003f25270 */
[----:B------:R-:W-:Y:S02]  /*0200*/  ISETP.GE.U32.AND P0, PT, R0, R9, PT ;  /* 0x000000090000720c */ /* 0x000fe40003f06070 */
[----:B------:R-:W-:-:S04]  /*0210*/  LOP3.LUT R0, R7, R6, RZ, 0x3c, !PT ;  /* 0x0000000607007212 */ /* 0x000fc800078e3cff */
[----:B------:R-:W-:Y:S01]  /*0220*/  ISETP.GE.AND P2, PT, R0, RZ, PT ;  /* 0x000000ff0000720c */ /* 0x000fe20003f46270 */
[----:B------:R-:W-:-:S06]  /*0230*/  VIADD R0, R2, 0x1ff ;  /* 0x000001ff02007836 */ /* 0x000fcc0000000000 */
[----:B------:R-:W-:-:S04]  /*0240*/  @P0 VIADD R5, R5, 0x1 ;  /* 0x0000000105050836 */ /* 0x000fc80000000000 */
[----:B------:R-:W-:Y:S01]  /*0250*/  IMAD.MOV.U32 R4, RZ, RZ, R5 ;  /* 0x000000ffff047224 */ /* 0x000fe200078e0005 */
[----:B------:R-:W-:-:S03]  /*0260*/  SHF.R.S32.HI R5, RZ, 0x1f, R0 ;  /* 0x0000001fff057819 */ /* 0x000fc60000011400 */
[----:B------:R-:W-:Y:S01]  /*0270*/  @!P2 IMAD.MOV R4, RZ, RZ, -R4 ;  /* 0x000000ffff04a224 */ /* 0x000fe200078e0a04 */
[----:B------:R-:W-:Y:S02]  /*0280*/  @!P1 LOP3.LUT R4, RZ, R6, RZ, 0x33, !PT ;  /* 0x00000006ff049212 */ /* 0x000fe400078e33ff */
[----:B------:R-:W-:-:S03]  /*0290*/  LEA.HI R5, R5, R0, RZ, 0x9 ;  /* 0x0000000005057211 */ /* 0x000fc600078f48ff */
[----:B------:R-:W-:Y:S02]  /*02a0*/  IMAD.SHL.U32 R15, R4, 0x4, RZ ;  /* 0x00000004040f7824 */ /* 0x000fe400078e00ff */
[----:B------:R-:W-:-:S03]  /*02b0*/  IMAD.MOV R4, RZ, RZ, -R4 ;  /* 0x000000ffff047224 */ /* 0x000fc600078e0a04 */
[----:B------:R-:W-:Y:S01]  /*02c0*/  LEA.HI.SX32 R5, R5, -R15, 0x17 ;  /* 0x8000000f05057211 */ /* 0x000fe200078fbaff */
[----:B------:R-:W-:-:S03]  /*02d0*/  IMAD R8, R6, R4, R7 ;  /* 0x0000000406087224 */ /* 0x000fc600078e0207 */
[----:B------:R-:W-:Y:S02]  /*02e0*/  VIMNMX R13, R5, 0x4, PT ;  /* 0x00000004050d7848 */ /* 0x000fe40003fe0100 */
[----:B------:R-:W-:Y:S02]  /*02f0*/  IABS R11, R8 ;  /* 0x00000008000b7213 */ /* 0x000fe40000000000 */
[-C--:B------:R-:W-:Y:S02]  /*0300*/  IABS R9, R13.reuse ;  /* 0x0000000d00097213 */ /* 0x080fe40000000000 */
[----:B------:R-:W-:Y:S02]  /*0310*/  IABS R6, R13 ;  /* 0x0000000d00067213 */ /* 0x000fe40000000000 */
[----:B------:R-:W0:Y:S08]  /*0320*/  I2F.RP R0, R9 ;  /* 0x0000000900007306 */ /* 0x000e300000209400 */
[----:B0-----:R-:W0:Y:S02]  /*0330*/  MUFU.RCP R0, R0 ;  /* 0x0000000000007308 */ /* 0x001e240000001000 */
[----:B0-----:R-:W-:-:S02]  /*0340*/  VIADD R5, R0, 0xffffffe ;  /* 0x0ffffffe00057836 */ /* 0x001fc40000000000 */
[----:B------:R-:W-:Y:S02]  /*0350*/  IMAD.MOV R0, RZ, RZ, -R6 ;  /* 0x000000ffff007224 */ /* 0x000fe400078e0a06 */
[----:B------:R-:W0:Y:S02]  /*0360*/  LDC R6, c[0x0][0x230] ;  /* 0x00008c00ff067b82 */ /* 0x000e240000000800 */
[----:B------:R-:W1:Y:S02]  /*0370*/  F2I.FTZ.U32.TRUNC.NTZ R5, R5 ;  /* 0x0000000500057305 */ /* 0x000e64000021f000 */
[----:B-1----:R-:W-:-:S04]  /*0380*/  IMAD.MOV R10, RZ, RZ, -R5 ;  /* 0x000000ffff0a7224 */ /* 0x002fc800078e0a05 */
[----:B------:R-:W-:Y:S02]  /*0390*/  IMAD.MOV.U32 R4, RZ, RZ, R10 ;  /* 0x000000ffff047224 */ /* 0x000fe400078e000a */
[----:B0-----:R-:W-:Y:S02]  /*03a0*/  VIADD R14, R6, 0x7f ;  /* 0x0000007f060e7836 */ /* 0x001fe40000000000 */
[----:B------:R-:W-:Y:S02]  /*03b0*/  IMAD R7, R4, R9, RZ ;  /* 0x0000000904077224 */ /* 0x000fe400078e02ff */
[----:B------:R-:W-:-:S04]  /*03c0*/  IMAD.MOV.U32 R4, RZ, RZ, RZ ;  /* 0x000000ffff047224 */ /* 0x000fc800078e00ff */
[----:B------:R-:W-:Y:S02]  /*03d0*/  IMAD.HI.U32 R4, R5, R7, R4 ;  /* 0x0000000705047227 */ /* 0x000fe400078e0004 */
[----:B------:R-:W0:Y:S04]  /*03e0*/  S2R R5, SR_CgaCtaId ;  /* 0x0000000000057919 */ /* 0x000e280000008800 */
[----:B------:R-:W-:-:S04]  /*03f0*/  IMAD.HI.U32 R4, R4, R11, RZ ;  /* 0x0000000b04047227 */ /* 0x000fc800078e00ff */
[----:B------:R-:W-:-:S05]  /*0400*/  IMAD R0, R4, R0, R11 ;  /* 0x0000000004007224 */ /* 0x000fca00078e020b */
[----:B------:R-:W-:-:S13]  /*0410*/  ISETP.GT.U32.AND P1, PT, R9, R0, PT ;  /* 0x000000000900720c */ /* 0x000fda0003f24070 */
[----:B------:R-:W-:Y:S02]  /*0420*/  @!P1 IMAD.IADD R0, R0, 0x1, -R9 ;  /* 0x0000000100009824 */ /* 0x000fe400078e0a09 */
[----:B------:R-:W-:Y:S01]  /*0430*/  @!P1 VIADD R4, R4, 0x1 ;  /* 0x0000000104049836 */ /* 0x000fe20000000000 */
[----:B------:R-:W-:Y:S02]  /*0440*/  ISETP.NE.AND P1, PT, R13, RZ, PT ;  /* 0x000000ff0d00720c */ /* 0x000fe40003f25270 */
[----:B------:R-:W-:Y:S02]  /*0450*/  ISETP.GE.U32.AND P0, PT, R0, R9, PT ;  /* 0x000000090000720c */ /* 0x000fe40003f06070 */
[----:B------:R-:W-:Y:S02]  /*0460*/  LOP3.LUT R0, R8, R13, RZ, 0x3c, !PT ;  /* 0x0000000d08007212 */ /* 0x000fe400078e3cff */
[----:B0-----:R-:W-:Y:S02]  /*0470*/  LEA R236, R5, R236, 0x18 ;  /* 0x000000ec05ec7211 */ /* 0x001fe400078ec0ff */
[----:B------:R-:W-:-:S07]  /*0480*/  ISETP.GE.AND P2, PT, R0, RZ, PT ;  /* 0x000000ff0000720c */ /* 0x000fce0003f46270 */
[----:B------:R-:W-:Y:S01]  /*0490*/  @P0 VIADD R4, R4, 0x1 ;  /* 0x0000000104040836 */ /* 0x000fe20000000000 */
[----:B------:R-:W-:-:S05]  /*04a0*/  ISETP.GT.AND P0, PT, R14, 0x7f, PT ;  /* 0x0000007f0e00780c */ /* 0x000fca0003f04270 */
[----:B------:R-:W-:Y:S01]  /*04b0*/  @!P2 IMAD.MOV R4, RZ, RZ, -R4 ;  /* 0x000000ffff04a224 */ /* 0x000fe200078e0a04 */
[----:B------:R-:W-:-:S05]  /*04c0*/  @!P1 LOP3.LUT R4, RZ, R13, RZ, 0x33, !PT ;  /* 0x0000000dff049212 */ /* 0x000fca00078e33ff */
[----:B------:R-:W-:Y:S02]  /*04d0*/  IMAD.MOV R0, RZ, RZ, -R4 ;  /* 0x000000ffff007224 */ /* 0x000fe400078e0a04 */
[----:B------:R-:W-:Y:S02]  /*04e0*/  IMAD.SHL.U32 R10, R4, 0x100, RZ ;  /* 0x00000100040a7824 */ /* 0x000fe400078e00ff */
[----:B------:R-:W-:Y:S02]  /*04f0*/  IMAD R0, R13, R0, R8 ;  /* 0x000000000d007224 */ /* 0x000fe400078e0208 */
[C---:B------:R-:W-:Y:S02]  /*0500*/  VIADD R4, R10.reuse, 0x1 ;  /* 0x000000010a047836 */ /* 0x040fe40000000000 */
[----:B------:R-:W-:Y:S02]  /*0510*/  IMAD.IADD R15, R15, 0x1, R0 ;  /* 0x000000010f0f7824 */ /* 0x000fe400078e0200 */
[C---:B------:R-:W-:Y:S01]  /*0520*/  VIADD R0, R10.reuse, 0x2 ;  /* 0x000000020a007836 */ /* 0x040fe20000000000 */
[----:B------:R0:W-:Y:S01]  /*0530*/  STL [R1+0x54], R4 ;  /* 0x0000540401007387 */ /* 0x0001e20000100800 */
[----:B------:R-:W-:-:S02]  /*0540*/  VIADD R5, R10, 0x3 ;  /* 0x000000030a057836 */ /* 0x000fc40000000000 */
[C---:B------:R-:W-:Y:S01]  /*0550*/  VIADD R8, R10.reuse, 0x98 ;  /* 0x000000980a087836 */ /* 0x040fe20000000000 */
[----:B------:R1:W-:Y:S01]  /*0560*/  STL [R1+0x50], R0 ;  /* 0x0000500001007387 */ /* 0x0003e20000100800 */
[----:B------:R-:W-:Y:S02]  /*0570*/  IMAD R15, R15, 0x200, R244 ;  /* 0x000002000f0f7824 */ /* 0x000fe400078e02f4 */
[C---:B------:R-:W-:Y:S01]  /*0580*/  VIADD R126, R10.reuse, 0x6 ;  /* 0x000000060a7e7836 */ /* 0x040fe20000000000 */
[----:B------:R-:W-:Y:S01]  /*0590*/  STL [R1+0x4c], R5 ;  /* 0x00004c0501007387 */ /* 0x000fe20000100800 */
[C---:B------:R-:W-:Y:S02]  /*05a0*/  VIADD R120, R10.reuse, 0x7 ;  /* 0x000000070a787836 */ /* 0x040fe40000000000 */
[C---:B0-----:R-:W-:Y:S02]  /*05b0*/  VIADD R4, R10.reuse, 0x4 ;  /* 0x000000040a047836 */ /* 0x041fe40000000000 */
[----:B------:R-:W-:-:S02]  /*05c0*/  VIADD R19, R10, 0x8 ;  /* 0x000000080a137836 */ /* 0x000fc40000000000 */
[C---:B-1----:R-:W-:Y:S01]  /*05d0*/  VIADD R0, R10.reuse, 0x5 ;  /* 0x000000050a007836 */ /* 0x042fe20000000000 */
[----:B------:R0:W-:Y:S01]  /*05e0*/  STL [R1+0x48], R4 ;  /* 0x0000480401007387 */ /* 0x0001e20000100800 */
[C---:B------:R-:W-:Y:S02]  /*05f0*/  VIADD R118, R10.reuse, 0x9 ;  /* 0x000000090a767836 */ /* 0x040fe40000000000 */
[C---:B------:R-:W-:Y:S01]  /*0600*/  VIADD R116, R10.reuse, 0xa ;  /* 0x0000000a0a747836 */ /* 0x040fe20000000000 */
[----:B------:R1:W-:Y:S01]  /*0610*/  STL [R1+0x3c], R0 ;  /* 0x00003c0001007387 */ /* 0x0003e20000100800 */
[C---:B------:R-:W-:Y:S02]  /*0620*/  VIADD R122, R10.reuse, 0xb ;  /* 0x0000000b0a7a7836 */ /* 0x040fe40000000000 */
[C---:B------:R-:W-:Y:S02]  /*0630*/  VIADD R114, R10.reuse, 0xc ;  /* 0x0000000c0a727836 */ /* 0x040fe40000000000 */
[----:B------:R-:W-:-:S02]  /*0640*/  VIADD R112, R10, 0xd ;  /* 0x0000000d0a707836 */ /* 0x000fc40000000000 */
[C---:B0-----:R-:W-:Y:S02]  /*0650*/  VIADD R4, R10.reuse, 0x99 ;  /* 0x000000990a047836 */ /* 0x041fe40000000000 */
[C---:B------:R-:W-:Y:S02]  /*0660*/  VIADD R110, R10.reuse, 0xe ;  /* 0x0000000e0a6e7836 */ /* 0x040fe40000000000 */
[C---:B-1----:R-:W-:Y:S02]  /*0670*/  VIADD R0, R10.reuse, 0x97 ;  /* 0x000000970a007836 */ /* 0x042fe40000000000 */
[C---:B------:R-:W-:Y:S02]  /*0680*/  VIADD R108, R10.reuse, 0xf ;  /* 0x0000000f0a6c7836 */ /* 0x040fe40000000000 */
[C---:B------:R-:W-:Y:S01]  /*0690*/  VIADD R106, R10.reuse, 0x10 ;  /* 0x000000100a6a7836 */ /* 0x040fe20000000000 */
[----:B------:R0:W-:Y:S01]  /*06a0*/  STL [R1+0x2cbc], R0 ;  /* 0x002cbc0001007387 */ /* 0x0001e20000100800 */
[----:B------:R-:W-:-:S02]  /*06b0*/  VIADD R104, R10, 0x11 ;  /* 0x000000110a687836 */ /* 0x000fc40000000000 */
[C---:B------:R-:W-:Y:S01]  /*06c0*/  VIADD R102, R10.reuse, 0x12 ;  /* 0x000000120a667836 */ /* 0x040fe20000000000 */
[----:B------:R1:W-:Y:S01]  /*06d0*/  STL [R1+0x2cc0], R8 ;  /* 0x002cc00801007387 */ /* 0x0003e20000100800 */
[C---:B------:R-:W-:Y:S02]  /*06e0*/  VIADD R98, R10.reuse, 0x13 ;  /* 0x000000130a627836 */ /* 0x040fe40000000000 */
[C---:B------:R-:W-:Y:S01]  /*06f0*/  VIADD R124, R10.reuse, 0x14 ;  /* 0x000000140a7c7836 */ /* 0x040fe20000000000 */
[----:B------:R2:W-:Y:S01]  /*0700*/  STL [R1+0x2cc4], R4 ;  /* 0x002cc40401007387 */ /* 0x0005e20000100800 */
[C---:B------:R-:W-:Y:S02]  /*0710*/  VIADD R100, R10.reuse, 0x15 ;  /* 0x000000150a647836 */ /* 0x040fe40000000000 */
[C---:B0-----:R-:W-:Y:S02]  /*0720*/  VIADD R0, R10.reuse, 0x9a ;  /* 0x0000009a0a007836 */ /* 0x041fe40000000000 */
[----:B------:R-:W-:-:S02]  /*0730*/  VIADD R96, R10, 0x16 ;  /* 0x000000160a607836 */ /* 0x000fc40000000000 */
[C---:B-1----:R-:W-:Y:S01]  /*0740*/  VIADD R8, R10.reuse, 0x9b ;  /* 0x0000009b0a087836 */ /* 0x042fe20000000000 */
[----:B------:R0:W-:Y:S01]  /*0750*/  STL [R1+0x2cc8], R0 ;  /* 0x002cc80001007387 */ /* 0x0001e20000100800 */
[C---:B------:R-:W-:Y:S02]  /*0760*/  VIADD R128, R10.reuse, 0x17 ;  /* 0x000000170a807836 */ /* 0x040fe40000000000 */
[C---:B--2---:R-:W-:Y:S01]  /*0770*/  VIADD R4, R10.reuse, 0x9c ;  /* 0x0000009c0a047836 */ /* 0x044fe20000000000 */
[----:B------:R1:W-:Y:S01]  /*0780*/  STL [R1+0x2ccc], R8 ;  /* 0x002ccc0801007387 */ /* 0x0003e20000100800 */
[C---:B------:R-:W-:Y:S02]  /*0790*/  VIADD R94, R10.reuse, 0x18 ;  /* 0x000000180a5e7836 */ /* 0x040fe40000000000 */
[C---:B------:R-:W-:Y:S01]  /*07a0*/  VIADD R92, R10.reuse, 0x19 ;  /* 0x000000190a5c7836 */ /* 0x040fe20000000000 */
[----:B------:R2:W-:Y:S01]  /*07b0*/  STL [R1+0x2cd0], R4 ;  /* 0x002cd00401007387 */ /* 0x0005e20000100800 */
[----:B------:R-:W-:-:S02]  /*07c0*/  VIADD R90, R10, 0x1a ;  /* 0x0000001a0a5a7836 */ /* 0x000fc40000000000 */
[C---:B0-----:R-:W-:Y:S02]  /*07d0*/  VIADD R0, R10.reuse, 0x9d ;  /* 0x0000009d0a007836 */ /* 0x041fe40000000000 */
[C---:B------:R-:W-:Y:S02]  /*07e0*/  VIADD R88, R10.reuse, 0x1b ;  /* 0x0000001b0a587836 */ /* 0x040fe40000000000 */
[C---:B-1----:R-:W-:Y:S01]  /*07f0*/  VIADD R8, R10.reuse, 0x9e ;  /* 0x0000009e0a087836 */ /* 0x042fe20000000000 */
[----:B------:R0:W-:Y:S01]  /*0800*/  STL [R1+0x2cd4], R0 ;  /* 0x002cd40001007387 */ /* 0x0001e20000100800 */
[C---:B------:R-:W-:Y:S02]  /*0810*/  VIADD R82, R10.reuse, 0x1c ;  /* 0x0000001c0a527836 */ /* 0x040fe40000000000 */
[C---:B--2---:R-:W-:Y:S01]  /*0820*/  VIADD R4, R10.reuse, 0x9f ;  /* 0x0000009f0a047836 */ /* 0x044fe20000000000 */
[----:B------:R1:W-:Y:S01]  /*0830*/  STL [R1+0x2cd8], R8 ;  /* 0x002cd80801007387 */ /* 0x0003e20000100800 */
[----:B------:R-:W-:-:S02]  /*0840*/  VIADD R80, R10, 0x1d ;  /* 0x0000001d0a507836 */ /* 0x000fc40000000000 */
[C---:B------:R-:W-:Y:S01]  /*0850*/  VIADD R78, R10.reuse, 0x1e ;  /* 0x0000001e0a4e7836 */ /* 0x040fe20000000000 */
[----:B------:R2:W-:Y:S01]  /*0860*/  STL [R1+0x2cdc], R4 ;  /* 0x002cdc0401007387 */ /* 0x0005e20000100800 */
[C---:B------:R-:W-:Y:S02]  /*0870*/  VIADD R76, R10.reuse, 0x1f ;  /* 0x0000001f0a4c7836 */ /* 0x040fe40000000000 */
[C---:B0-----:R-:W-:Y:S02]  /*0880*/  VIADD R0, R10.reuse, 0xa0 ;  /* 0x000000a00a007836 */ /* 0x041fe40000000000 */
[C---:B------:R-:W-:Y:S02]  /*0890*/  VIADD R72, R10.reuse, 0x20 ;  /* 0x000000200a487836 */ /* 0x040fe40000000000 */
[C---:B-1----:R-:W-:Y:S01]  /*08a0*/  VIADD R8, R10.reuse, 0xa1 ;  /* 0x000000a10a087836 */ /* 0x042fe20000000000 */
[----:B------:R0:W-:Y:S01]  /*08b0*/  STL [R1+0x2ce0], R0 ;  /* 0x002ce00001007387 */ /* 0x0001e20000100800 */
[----:B------:R-:W-:-:S02]  /*08c0*/  VIADD R74, R10, 0x21 ;  /* 0x000000210a4a7836 */ /* 0x000fc40000000000 */
[C---:B--2---:R-:W-:Y:S01]  /*08d0*/  VIADD R4, R10.reuse, 0xa2 ;  /* 0x000000a20a047836 */ /* 0x044fe20000000000 */
        /* <DEDUP_REMOVED lines=33> */
[----:B------:R-:W-:Y:S01]  /*0af0*/  STL [R1+0x2d00], R8 ;  /* 0x002d000801007387 */ /* 0x000fe20000100800 */
[C---:B------:R-:W-:Y:S02]  /*0b00*/  VIADD R42, R10.reuse, 0x31 ;  /* 0x000000310a2a7836 */ /* 0x040fe40000000000 */
[C---:B------:R-:W-:Y:S01]  /*0b10*/  VIADD R38, R10.reuse, 0x32 ;  /* 0x000000320a267836 */ /* 0x040fe20000000000 */
[----:B------:R1:W-:Y:S01]  /*0b20*/  STL [R1+0x2d04], R4 ;  /* 0x002d040401007387 */ /* 0x0003e20000100800 */
[C---:B------:R-:W-:Y:S02]  /*0b30*/  VIADD R36, R10.reuse, 0x33 ;  /* 0x000000330a247836 */ /* 0x040fe40000000000 */
[C---:B0-----:R-:W-:Y:S02]  /*0b40*/  VIADD R0, R10.reuse, 0xac ;  /* 0x000000ac0a007836 */ /* 0x041fe40000000000 */
[----:B------:R-:W-:-:S02]  /*0b50*/  VIADD R34, R10, 0x34 ;  /* 0x000000340a227836 */ /* 0x000fc40000000000 */
[C---:B------:R-:W-:Y:S01]  /*0b60*/  VIADD R32, R10.reuse, 0x35 ;  /* 0x000000350a207836 */ /* 0x040fe20000000000 */
[----:B------:R0:W-:Y:S01]  /*0b70*/  STL [R1+0x2cb0], R0 ;  /* 0x002cb00001007387 */ /* 0x0001e20000100800 */
[C---:B------:R-:W-:Y:S02]  /*0b80*/  VIADD R28, R10.reuse, 0x36 ;  /* 0x000000360a1c7836 */ /* 0x040fe40000000000 */
[C---:B------:R-:W-:Y:S02]  /*0b90*/  VIADD R26, R10.reuse, 0x37 ;  /* 0x000000370a1a7836 */ /* 0x040fe40000000000 */
[C---:B------:R-:W-:Y:S02]  /*0ba0*/  VIADD R40, R10.reuse, 0x38 ;  /* 0x000000380a287836 */ /* 0x040fe40000000000 */
[C---:B------:R-:W-:Y:S02]  /*0bb0*/  VIADD R30, R10.reuse, 0x39 ;  /* 0x000000390a1e7836 */ /* 0x040fe40000000000 */
[----:B------:R-:W-:-:S02]  /*0bc0*/  VIADD R24, R10, 0x3a ;  /* 0x0000003a0a187836 */ /* 0x000fc40000000000 */
[C---:B------:R-:W-:Y:S02]  /*0bd0*/  VIADD R86, R10.reuse, 0x3b ;  /* 0x0000003b0a567836 */ /* 0x040fe40000000000 */
        /* <DEDUP_REMOVED lines=93> */
[C---:B-1----:R-:W-:Y:S02]  /*11b0*/  VIADD R4, R10.reuse, 0xaf ;  /* 0x000000af0a047836 */ /* 0x042fe40000000000 */
        /* <DEDUP_REMOVED lines=79> */
[----:B------:R-:W-:Y:S02]  /*16b0*/  VIADD R242, R10, 0xff ;  /* 0x000000ff0af27836 */ /* 0x000fe40000000000 */
[C---:B------:R-:W-:Y:S02]  /*16c0*/  VIADD R16, R15.reuse, 0x80 ;  /* 0x000000800f107836 */ /* 0x040fe40000000000 */
[C---:B------:R-:W-:Y:S02]  /*16d0*/  VIADD R14, R15.reuse, 0x100 ;  /* 0x000001000f0e7836 */ /* 0x040fe40000000000 */
[----:B------:R-:W-:Y:S01]  /*16e0*/  VIADD R17, R15, 0x180 ;  /* 0x000001800f117836 */ /* 0x000fe20000000000 */
[----:B0-----:R-:W-:Y:S06]  /*16f0*/  @P0 BRA `(.L_x_0) ;  /* 0x0000003c000c0947 */ /* 0x001fec0003800000 */
[----:B------:R-:W-:Y:S01]  /*1700*/  IMAD.SHL.U32 R0, R138, 0x10, RZ ;  /* 0x000000108a007824 */ /* 0x000fe200078e00ff */
[----:B------:R1:W-:Y:S01]  /*1710*/  STL [R1+0xc00], RZ ;  /* 0x000c00ff01007387 */ /* 0x0003e20000100800 */
[----:B------:R-:W-:Y:S02]  /*1720*/  CS2R R24, SRZ ;  /* 0x0000000000187805 */ /* 0x000fe4000001ff00 */
[----:B------:R-:W-:Y:S02]  /*1730*/  CS2R R26, SRZ ;  /* 0x00000000001a7805 */ /* 0x000fe4000001ff00 */
[----:B------:R-:W-:Y:S01]  /*1740*/  CS2R R28, SRZ ;  /* 0x00000000001c7805 */ /* 0x000fe2000001ff00 */
[----:B------:R1:W-:Y:S01]  /*1750*/  STL [R1+0x2cac], R0 ;  /* 0x002cac0001007387 */ /* 0x0003e20000100800 */
[----:B------:R-:W-:Y:S02]  /*1760*/  CS2R R30, SRZ ;  /* 0x00000000001e7805 */ /* 0x000fe4000001ff00 */
[----:B------:R-:W-:-:S02]  /*1770*/  CS2R R32, SRZ ;  /* 0x0000000000207805 */ /* 0x000fc4000001ff00 */
[----:B------:R-:W-:Y:S01]  /*1780*/  CS2R R34, SRZ ;  /* 0x0000000000227805 */ /* 0x000fe2000001ff00 */
[----:B------:R1:W-:Y:S01]  /*1790*/  STL [R1+0xc04], RZ ;  /* 0x000c04ff01007387 */ /* 0x0003e20000100800 */
[----:B------:R-:W-:Y:S02]  /*17a0*/  CS2R R36, SRZ ;  /* 0x0000000000247805 */ /* 0x000fe4000001ff00 */
[----:B------:R-:W-:Y:S02]  /*17b0*/  CS2R R38, SRZ ;  /* 0x0000000000267805 */ /* 0x000fe4000001ff00 */
[----:B------:R-:W-:Y:S01]  /*17c0*/  CS2R R40, SRZ ;  /* 0x0000000000287805 */ /* 0x000fe2000001ff00 */
[----:B------:R1:W-:Y:S01]  /*17d0*/  STL [R1+0xc08], RZ ;  /* 0x000c08ff01007387 */ /* 0x0003e20000100800 */
        /* <DEDUP_REMOVED lines=72> */
[----:B------:R-:W-:-:S03]  /*1c60*/  CS2R R150, SRZ ;  /* 0x0000000000967805 */ /* 0x000fc6000001ff00 */
[----:B------:R1:W-:Y:S04]  /*1c70*/  STL [R1+0xc54], RZ ;  /* 0x000c54ff01007387 */ /* 0x0003e80000100800 */
        /* <DEDUP_REMOVED lines=746> */
[----:B------:R1:W-:Y:S04]  /*4b20*/  STL [R1], RZ ;  /* 0x000000ff01007387 */ /* 0x0003e80000100800 */
        /* <DEDUP_REMOVED lines=126> */
[----:B------:R1:W-:Y:S01]  /*5310*/  STL [R1+0x1fc], RZ ;  /* 0x0001fcff01007387 */ /* 0x0003e20000100800 */
[----:B------:R-:W-:Y:S05]  /*5320*/  BRA `(.L_x_1) ;  /* 0x0000058400147947 */ /* 0x000fea0003800000 */
.L_x_0:
[----:B------:R-:W-:Y:S01]  /*5330*/  IABS R240, R2 ;  /* 0x0000000200f07213 */ /* 0x000fe20000000000 */
[----:B------:R-:W-:Y:S01]  /*5340*/  IMAD.MOV.U32 R244, RZ, RZ, R0 ;  /* 0x000000fffff47224 */ /* 0x000fe200078e0000 */
[----:B------:R-:W-:Y:S01]  /*5350*/  IABS R0, R3 ;  /* 0x0000000300007213 */ /* 0x000fe20000000000 */
[----:B------:R-:W-:Y:S01]  /*5360*/  IMAD.MOV.U32 R200, RZ, RZ, RZ ;  /* 0x000000ffffc87224 */ /* 0x000fe200078e00ff */
[----:B------:R-:W0:Y:S01]  /*5370*/  I2F.RP R138, R240 ;  /* 0x000000f0008a7306 */ /* 0x000e220000209400 */
[----:B------:R-:W-:Y:S01]  /*5380*/  IABS R246, R15 ;  /* 0x0000000f00f67213 */ /* 0x000fe20000000000 */
[----:B------:R-:W-:Y:S01]  /*5390*/  STL [R1+0x2d90], R236 ;  /* 0x002d90ec01007387 */ /* 0x000fe20000100800 */
[----:B------:R-:W-:Y:S02]  /*53a0*/  IABS R248, R16 ;  /* 0x0000001000f87213 */ /* 0x000fe40000000000 */
[----:B------:R-:W-:Y:S01]  /*53b0*/  ISETP.GE.AND P0, PT, R243, RZ, PT ;  /* 0x000000fff300720c */ /* 0x000fe20003f06270 */
[----:B------:R1:W-:Y:S01]  /*53c0*/  STL [R1+0x2d88], R3 ;  /* 0x002d880301007387 */ /* 0x0003e20000100800 */
[----:B------:R-:W-:Y:S01]  /*53d0*/  ISETP.GE.AND P1, PT, R242, RZ, PT ;  /* 0x000000fff200720c */ /* 0x000fe20003f26270 */
[----:B------:R-:W2:Y:S02]  /*53e0*/  I2F.RP R208, R0 ;  /* 0x0000000000d07306 */ /* 0x000ea40000209400 */
[----:B------:R-:W-:Y:S04]  /*53f0*/  STL [R1+0x2d08], R15 ;  /* 0x002d080f01007387 */ /* 0x000fe80000100800 */
[----:B------:R-:W-:Y:S02]  /*5400*/  STL [R1+0x2d0c], R16 ;  /* 0x002d0c1001007387 */ /* 0x000fe40000100800 */
[----:B0-----:R-:W0:Y:S02]  /*5410*/  MUFU.RCP R138, R138 ;  /* 0x0000008a008a7308 */ /* 0x001e240000001000 */
[----:B------:R3:W-:Y:S04]  /*5420*/  STL [R1+0x2d10], R14 ;  /* 0x002d100e01007387 */ /* 0x0007e80000100800 */
[----:B------:R-:W-:Y:S02]  /*5430*/  STL [R1+0x2d14], R17 ;  /* 0x002d141101007387 */ /* 0x000fe40000100800 */
[----:B--2---:R-:W2:Y:S01]  /*5440*/  MUFU.RCP R208, R208 ;  /* 0x000000d000d07308 */ /* 0x004ea20000001000 */
[----:B0-----:R-:W-:-:S07]  /*5450*/  VIADD R138, R138, 0xffffffe ;  /* 0x0ffffffe8a8a7836 */ /* 0x001fce0000000000 */
[----:B------:R-:W0:Y:S01]  /*5460*/  F2I.FTZ.U32.TRUNC.NTZ R201, R138 ;  /* 0x0000008a00c97305 */ /* 0x000e22000021f000 */
[----:B--2---:R-:W-:-:S07]  /*5470*/  VIADD R208, R208, 0xffffffe ;  /* 0x0ffffffed0d07836 */ /* 0x004fce0000000000 */
[----:B------:R2:W4:Y:S01]  /*5480*/  F2I.FTZ.U32.TRUNC.NTZ R209, R208 ;  /* 0x000000d000d17305 */ /* 0x000522000021f000 */
[----:B0-----:R-:W-:Y:S02]  /*5490*/  IMAD.MOV R138, RZ, RZ, -R201 ;  /* 0x000000ffff8a7224 */ /* 0x001fe400078e0ac9 */
[----:B--2---:R-:W-:Y:S02]  /*54a0*/  IMAD.MOV.U32 R208, RZ, RZ, RZ ;  /* 0x000000ffffd07224 */ /* 0x004fe400078e00ff */
[----:B------:R-:W-:-:S04]  /*54b0*/  IMAD R245, R138, R240, RZ ;  /* 0x000000f08af57224 */ /* 0x000fc800078e02ff */
[----:B------:R-:W-:Y:S01]  /*54c0*/  IMAD.HI.U32 R245, R201, R245, R200 ;  /* 0x000000f5c9f57227 */ /* 0x000fe200078e00c8 */
[----:B------:R-:W-:Y:S02]  /*54d0*/  IABS R201, R14 ;  /* 0x0000000e00c97213 */ /* 0x000fe40000000000 */
[----:B------:R-:W-:Y:S01]  /*54e0*/  IABS R200, R17 ;  /* 0x0000001100c87213 */ /* 0x000fe20000000000 */
[----:B----4-:R-:W-:Y:S02]  /*54f0*/  IMAD.MOV R138, RZ, RZ, -R209 ;  /* 0x000000ffff8a7224 */ /* 0x010fe400078e0ad1 */
[----:B------:R-:W-:-:S04]  /*5500*/  IMAD.HI.U32 R250, R245, R246, RZ ;  /* 0x000000f6f5fa7227 */ /* 0x000fc800078e00ff */
[----:B------:R-:W-:Y:S02]  /*5510*/  IMAD.MOV R250, RZ, RZ, -R250 ;  /* 0x000000fffffa7224 */ /* 0x000fe400078e0afa */
[----:B------:R-:W-:-:S04]  /*5520*/  IMAD.HI.U32 R249, R245, R248, RZ ;  /* 0x000000f8f5f97227 */ /* 0x000fc800078e00ff */
[----:B------:R-:W-:Y:S02]  /*5530*/  IMAD R246, R240, R250, R246 ;  /* 0x000000faf0f67224 */ /* 0x000fe400078e02f6 */
[----:B------:R-:W-:-:S03]  /*5540*/  IMAD.HI.U32 R247, R245, R201, RZ ;  /* 0x000000c9f5f77227 */ /* 0x000fc600078e00ff */
[----:B------:R-:W-:Y:S01]  /*5550*/  ISETP.GT.U32.AND P2, PT, R240, R246, PT ;  /* 0x000000f6f000720c */ /* 0x000fe20003f44070 */
[----:B------:R-:W-:-:S04]  /*5560*/  IMAD.HI.U32 R245, R245, R200, RZ ;  /* 0x000000c8f5f57227 */ /* 0x000fc800078e00ff */
[----:B------:R-:W-:Y:S02]  /*5570*/  IMAD.MOV R245, RZ, RZ, -R245 ;  /* 0x000000fffff57224 */ /* 0x000fe400078e0af5 */
[----:B------:R-:W-:Y:S02]  /*5580*/  IMAD R138, R138, R0, RZ ;  /* 0x000000008a8a7224 */ /* 0x000fe400078e02ff */
[----:B------:R-:W-:Y:S02]  /*5590*/  IMAD.MOV R249, RZ, RZ, -R249 ;  /* 0x000000fffff97224 */ /* 0x000fe400078e0af9 */
[C---:B------:R-:W-:Y:S02]  /*55a0*/  IMAD R200, R240.reuse, R245, R200 ;  /* 0x000000f5f0c87224 */ /* 0x040fe400078e02c8 */
[----:B------:R-:W-:Y:S01]  /*55b0*/  IMAD.HI.U32 R138, R209, R138, R208 ;  /* 0x0000008ad18a7227 */ /* 0x000fe200078e00d0 */
[----:B------:R-:W-:Y:S02]  /*55c0*/  IABS R209, R243 ;  /* 0x000000f300d17213 */ /* 0x000fe40000000000 */
[C---:B------:R-:W-:Y:S01]  /*55d0*/  ISETP.GT.U32.AND P5, PT, R240.reuse, R200, PT ;  /* 0x000000c8f000720c */ /* 0x040fe20003fa4070 */
[----:B------:R-:W-:Y:S01]  /*55e0*/  IMAD R208, R240, R249, R248 ;  /* 0x000000f9f0d07224 */ /* 0x000fe200078e02f8 */
[----:B------:R-:W-:Y:S01]  /*55f0*/  IABS R249, R242 ;  /* 0x000000f200f97213 */ /* 0x000fe20000000000 */
[----:B------:R-:W-:Y:S01]  /*5600*/  @!P2 IMAD.IADD R246, R246, 0x1, -R240 ;  /* 0x00000001f6f6a824 */ /* 0x000fe200078e0af0 */
[----:B------:R-:W-:Y:S01]  /*5610*/  IABS R243, R238 ;  /* 0x000000ee00f37213 */ /* 0x000fe20000000000 */
[----:B------:R-:W-:Y:S01]  /*5620*/  IMAD.MOV R247, RZ, RZ, -R247 ;  /* 0x000000fffff77224 */ /* 0x000fe200078e0af7 */
[----:B------:R-:W-:Y:S01]  /*5630*/  ISETP.GT.U32.AND P3, PT, R240, R208, PT ;  /* 0x000000d0f000720c */ /* 0x000fe20003f64070 */
[----:B------:R-:W-:Y:S01]  /*5640*/  IMAD.HI.U32 R250, R138, R249, RZ ;  /* 0x000000f98afa7227 */ /* 0x000fe200078e00ff */
[----:B------:R-:W-:-:S02]  /*5650*/  ISETP.GT.U32.AND P6, PT, R240, R246, PT ;  /* 0x000000f6f000720c */ /* 0x000fc40003fc4070 */
[----:B------:R-:W-:Y:S01]  /*5660*/  IABS R242, R239 ;  /* 0x000000ef00f27213 */ /* 0x000fe20000000000 */
[----:B------:R-:W-:Y:S01]  /*5670*/  IMAD R201, R240, R247, R201 ;  /* 0x000000f7f0c97224 */ /* 0x000fe200078e02c9 */
[----:B------:R-:W-:Y:S01]  /*5680*/  IABS R247, R241 ;  /* 0x000000f100f77213 */ /* 0x000fe20000000000 */
[----:B------:R-:W-:Y:S02]  /*5690*/  IMAD.MOV R250, RZ, RZ, -R250 ;  /* 0x000000fffffa7224 */ /* 0x000fe400078e0afa */
[--C-:B------:R-:W-:Y:S01]  /*56a0*/  @!P5 IMAD.IADD R200, R200, 0x1, -R240.reuse ;  /* 0x00000001c8c8d824 */ /* 0x100fe200078e0af0 */
[----:B------:R-:W-:Y:S01]  /*56b0*/  ISETP.GT.U32.AND P4, PT, R240, R201, PT ;  /* 0x000000c9f000720c */ /* 0x000fe20003f84070 */
[----:B------:R-:W-:Y:S01]  /*56c0*/  IMAD R249, R0, R250, R249 ;  /* 0x000000fa00f97224 */ /* 0x000fe200078e02f9 */
[----:B------:R-:W-:Y:S01]  /*56d0*/  IABS R250, R227 ;  /* 0x000000e300fa7213 */ /* 0x000fe20000000000 */
[--C-:B------:R-:W-:Y:S01]  /*56e0*/  @!P3 IMAD.IADD R208, R208, 0x1, -R240.reuse ;  /* 0x00000001d0d0b824 */ /* 0x100fe200078e0af0 */
[----:B------:R-:W-:Y:S01]  /*56f0*/  ISETP.GT.U32.AND P5, PT, R240, R200, PT ;  /* 0x000000c8f000720c */ /* 0x000fe20003fa4070 */
[----:B------:R-:W-:Y:S01]  /*5700*/  @!P6 IMAD.IADD R246, R246, 0x1, -R240 ;  /* 0x00000001f6f6e824 */ /* 0x000fe200078e0af0 */
[----:B------:R-:W-:Y:S01]  /*5710*/  ISETP.GT.U32.AND P6, PT, R0, R249, PT ;  /* 0x000000f90000720c */ /* 0x000fe20003fc4070 */
[----:B------:R-:W-:Y:S01]  /*5720*/  IMAD.HI.U32 R245, R138, R247, RZ ;  /* 0x000000f78af57227 */ /* 0x000fe200078e00ff */
[----:B------:R-:W-:-:S03]  /*5730*/  ISETP.GT.U32.AND P2, PT, R240, R208, PT ;  /* 0x000000d0f000720c */ /* 0x000fc60003f44070 */
[----:B------:R-:W-:-:S04]  /*5740*/  IMAD.HI.U32 R248, R138, R243, RZ ;  /* 0x000000f38af87227 */ /* 0x000fc800078e00ff */
[--C-:B------:R-:W-:Y:S01]  /*5750*/  @!P4 IMAD.IADD R201, R201, 0x1, -R240.reuse ;  /* 0x00000001c9c9c824 */ /* 0x100fe200078e0af0 */
[----:B------:R-:W-:Y:S01]  /*5760*/  ISETP.GE.AND P4, PT, R15, RZ, PT ;  /* 0x000000ff0f00720c */ /* 0x000fe20003f86270 */
[----:B------:R-:W-:Y:S01]  /*5770*/  @!P5 IMAD.IADD R200, R200, 0x1, -R240 ;  /* 0x00000001c8c8d824 */ /* 0x000fe200078e0af0 */
[----:B------:R-:W-:Y:S01]  /*5780*/  ISETP.GE.AND P5, PT, R17, RZ, PT ;  /* 0x000000ff1100720c */ /* 0x000fe20003fa6270 */
[----:B------:R-:W-:Y:S01]  /*5790*/  @!P6 IMAD.IADD R249, R249, 0x1, -R0 ;  /* 0x00000001f9f9e824 */ /* 0x000fe200078e0a00 */
[----:B------:R-:W-:Y:S01]  /*57a0*/  ISETP.GT.U32.AND P3, PT, R240, R201, PT ;  /* 0x000000c9f000720c */ /* 0x000fe20003f64070 */
[----:B------:R-:W-:Y:S02]  /*57b0*/  IMAD.MOV R245, RZ, RZ, -R245 ;  /* 0x000000fffff57224 */ /* 0x000fe400078e0af5 */
[----:B------:R-:W-:Y:S01]  /*57c0*/  IMAD.MOV R248, RZ, RZ, -R248 ;  /* 0x000000fffff87224 */ /* 0x000fe200078e0af8 */
[C---:B------:R-:W-:Y:S01]  /*57d0*/  ISETP.GT.U32.AND P6, PT, R0.reuse, R249, PT ;  /* 0x000000f90000720c */ /* 0x040fe20003fc4070 */
[----:B------:R-:W-:-:S02]  /*57e0*/  IMAD R247, R0, R245, R247 ;  /* 0x000000f500f77224 */ /* 0x000fc400078e02f7 */
[----:B------:R-:W-:-:S04]  /*57f0*/  IMAD.HI.U32 R251, R138, R242, RZ ;  /* 0x000000f28afb7227 */ /* 0x000fc800078e00ff */
[----:B------:R-:W-:Y:S02]  /*5800*/  IMAD R243, R0, R248, R243 ;  /* 0x000000f800f37224 */ /* 0x000fe400078e02f3 */
[--C-:B------:R-:W-:Y:S01]  /*5810*/  @!P3 IMAD.IADD R201, R201, 0x1, -R240.reuse ;  /* 0x00000001c9c9b824 */ /* 0x100fe200078e0af0 */
[----:B------:R-:W-:Y:S01]  /*5820*/  ISETP.GE.AND P3, PT, R14, RZ, PT ;  /* 0x000000ff0e00720c */ /* 0x000fe20003f66270 */
[----:B------:R-:W-:Y:S01]  /*5830*/  @!P2 IMAD.IADD R208, R208, 0x1, -R240 ;  /* 0x00000001d0d0a824 */ /* 0x000fe200078e0af0 */
[----:B------:R-:W-:Y:S01]  /*5840*/  ISETP.GE.AND P2, PT, R16, RZ, PT ;  /* 0x000000ff1000720c */ /* 0x000fe20003f46270 */
[----:B------:R-:W-:Y:S01]  /*5850*/  @!P5 IMAD.MOV R200, RZ, RZ, -R200 ;  /* 0x000000ffffc8d224 */ /* 0x000fe200078e0ac8 */
[----:B------:R-:W-:Y:S01]  /*5860*/  ISETP.GT.U32.AND P5, PT, R0, R247, PT ;  /* 0x000000f70000720c */ /* 0x000fe20003fa4070 */
[----:B------:R-:W-:Y:S01]  /*5870*/  IMAD.HI.U32 R252, R138, R209, RZ ;  /* 0x000000d18afc7227 */ /* 0x000fe200078e00ff */
[----:B------:R-:W-:-:S03]  /*5880*/  IABS R240, R235 ;  /* 0x000000eb00f07213 */ /* 0x000fc60000000000 */
[----:B------:R-:W-:Y:S02]  /*5890*/  IMAD.MOV R251, RZ, RZ, -R251 ;  /* 0x000000fffffb7224 */ /* 0x000fe400078e0afb */
[----:B------:R-:W-:Y:S01]  /*58a0*/  @!P4 IMAD.MOV R246, RZ, RZ, -R246 ;  /* 0x000000fffff6c224 */ /* 0x000fe200078e0af6 */
[----:B------:R-:W-:Y:S01]  /*58b0*/  ISETP.NE.AND P4, PT, R2, RZ, PT ;  /* 0x000000ff0200720c */ /* 0x000fe20003f85270 */
[----:B------:R-:W-:Y:S01]  /*58c0*/  @!P6 IMAD.IADD R249, R249, 0x1, -R0 ;  /* 0x00000001f9f9e824 */ /* 0x000fe200078e0a00 */
[----:B------:R-:W-:Y:S01]  /*58d0*/  LOP3.LUT R2, RZ, R2, RZ, 0x33, !PT ;  /* 0x00000002ff027212 */ /* 0x000fe200078e33ff */
[----:B------:R-:W-:Y:S01]  /*58e0*/  IMAD.MOV R252, RZ, RZ, -R252 ;  /* 0x000000fffffc7224 */ /* 0x000fe200078e0afc */
[C---:B------:R-:W-:Y:S01]  /*58f0*/  ISETP.GT.U32.AND P6, PT, R0.reuse, R243, PT ;  /* 0x000000f30000720c */ /* 0x040fe20003fc4070 */
[----:B------:R-:W-:Y:S01]  /*5900*/  IMAD R242, R0, R251, R242 ;  /* 0x000000fb00f27224 */ /* 0x000fe200078e02f2 */
[----:B-1----:R-:W-:Y:S01]  /*5910*/  SEL R3, R2, R246, !P4 ;  /* 0x000000f602037207 */ /* 0x002fe20006000000 */
[----:B------:R-:W-:-:S02]  /*5920*/  IMAD R209, R0, R252, R209 ;  /* 0x000000fc00d17224 */ /* 0x000fc400078e02d1 */
[----:B------:R-:W-:Y:S01]  /*5930*/  @!P3 IMAD.MOV R201, RZ, RZ, -R201 ;  /* 0x000000ffffc9b224 */ /* 0x000fe200078e0ac9 */
[C---:B------:R-:W-:Y:S01]  /*5940*/  ISETP.GT.U32.AND P3, PT, R0.reuse, R242, PT ;  /* 0x000000f20000720c */ /* 0x040fe20003f64070 */
[----:B------:R0:W-:Y:S01]  /*5950*/  STL [R1+0x174], R3 ;  /* 0x0001740301007387 */ /* 0x0001e20000100800 */
[----:B------:R-:W-:Y:S01]  /*5960*/  @!P2 IMAD.MOV R208, RZ, RZ, -R208 ;  /* 0x000000ffffd0a224 */ /* 0x000fe200078e0ad0 */
[----:B------:R-:W-:Y:S01]  /*5970*/  ISETP.GT.U32.AND P2, PT, R0, R209, PT ;  /* 0x000000d10000720c */ /* 0x000fe20003f44070 */
[----:B------:R-:W-:Y:S01]  /*5980*/  @!P5 IMAD.IADD R247, R247, 0x1, -R0 ;  /* 0x00000001f7f7d824 */ /* 0x000fe200078e0a00 */
[C---:B---3--:R-:W-:Y:S01]  /*5990*/  SEL R14, R2.reuse, R201, !P4 ;  /* 0x000000c9020e7207 */ /* 0x048fe20006000000 */
[----:B------:R-:W-:Y:S01]  /*59a0*/  IMAD.MOV.U32 R252, RZ, RZ, R244 ;  /* 0x000000fffffc7224 */ /* 0x000fe200078e00f4 */
[----:B------:R-:W-:Y:S01]  /*59b0*/  SEL R15, R2, R208, !P4 ;  /* 0x000000d0020f7207 */ /* 0x000fe20006000000 */
[----:B------:R-:W-:Y:S01]  /*59c0*/  @!P6 IMAD.IADD R243, R243, 0x1, -R0 ;  /* 0x00000001f3f3e824 */ /* 0x000fe200078e0a00 */
[----:B------:R-:W-:-:S02]  /*59d0*/  ISETP.GT.U32.AND P6, PT, R0, R247, PT ;  /* 0x000000f70000720c */ /* 0x000fc40003fc4070 */
[----:B0-----:R-:W-:Y:S01]  /*59e0*/  SEL R3, R2, R200, !P4 ;  /* 0x000000c802037207 */ /* 0x001fe20006000000 */
[----:B------:R-:W-:Y:S01]  /*59f0*/  STL [R1+0x170], R15 ;  /* 0x0001700f01007387 */ /* 0x000fe20000100800 */
[----:B------:R-:W-:Y:S01]  /*5a00*/  IABS R200, R237 ;  /* 0x000000ed00c87213 */ /* 0x000fe20000000000 */
[--C-:B------:R-:W-:Y:S01]  /*5a10*/  @!P3 IMAD.IADD R242, R242, 0x1, -R0.reuse ;  /* 0x00000001f2f2b824 */ /* 0x100fe200078e0a00 */
[----:B------:R-:W-:Y:S01]  /*5a20*/  ISETP.GE.AND P4, PT, R239, RZ, PT ;  /* 0x000000ffef00720c */ /* 0x000fe20003f86270 */
[----:B------:R-:W-:Y:S01]  /*5a30*/  @!P2 IMAD.IADD R209, R209, 0x1, -R0 ;  /* 0x00000001d1d1a824 */ /* 0x000fe200078e0a00 */
[----:B------:R-:W-:Y:S01]  /*5a40*/  STL [R1+0x16c], R14 ;  /* 0x00016c0e01007387 */ /* 0x000fe20000100800 */
[----:B------:R-:W-:Y:S01]  /*5a50*/  IMAD.HI.U32 R201, R138, R200, RZ ;  /* 0x000000c88ac97227 */ /* 0x000fe200078e00ff */
[C---:B------:R-:W-:Y:S02]  /*5a60*/  ISETP.GT.U32.AND P5, PT, R0.reuse, R242, PT ;  /* 0x000000f20000720c */ /* 0x040fe40003fa4070 */
[----:B------:R0:W-:Y:S01]  /*5a70*/  STL [R1+0x168], R3 ;  /* 0x0001680301007387 */ /* 0x0001e20000100800 */
[----:B------:R-:W-:Y:S01]  /*5a80*/  IMAD.MOV R201, RZ, RZ, -R201 ;  /* 0x000000ffffc97224 */ /* 0x000fe200078e0ac9 */
[----:B------:R-:W-:Y:S01]  /*5a90*/  ISETP.GT.U32.AND P3, PT, R0, R209, PT ;  /* 0x000000d10000720c */ /* 0x000fe20003f64070 */
[----:B------:R-:W-:Y:S01]  /*5aa0*/  IMAD.HI.U32 R2, R138, R240, RZ ;  /* 0x000000f08a027227 */ /* 0x000fe200078e00ff */
[----:B------:R-:W-:-:S02]  /*5ab0*/  ISETP.GE.AND P2, PT, R241, RZ, PT ;  /* 0x000000fff100720c */ /* 0x000fc40003f46270 */
[----:B------:R-:W-:Y:S01]  /*5ac0*/  IABS R208, R232 ;  /* 0x000000e800d07213 */ /* 0x000fe20000000000 */
[C---:B------:R-:W-:Y:S01]  /*5ad0*/  IMAD R200, R0.reuse, R201, R200 ;  /* 0x000000c900c87224 */ /* 0x040fe200078e02c8 */
[----:B------:R-:W-:Y:S01]  /*5ae0*/  IABS R201, R234 ;  /* 0x000000ea00c97213 */ /* 0x000fe20000000000 */
[----:B------:R-:W-:Y:S02]  /*5af0*/  @!P6 IMAD.IADD R247, R247, 0x1, -R0 ;  /* 0x00000001f7f7e824 */ /* 0x000fe400078e0a00 */
[----:B0-----:R-:W-:Y:S01]  /*5b00*/  IMAD.MOV.U32 R3, RZ, RZ, R249 ;  /* 0x000000ffff037224 */ /* 0x001fe200078e00f9 */
[C---:B------:R-:W-:Y:S01]  /*5b10*/  ISETP.GT.U32.AND P6, PT, R0.reuse, R200, PT ;  /* 0x000000c80000720c */ /* 0x040fe20003fc4070 */
[----:B------:R-:W-:Y:S01]  /*5b20*/  IMAD.MOV R2, RZ, RZ, -R2 ;  /* 0x000000ffff027224 */ /* 0x000fe200078e0a02 */
[----:B------:R-:W-:Y:S01]  /*5b30*/  IABS R249, R220 ;  /* 0x000000dc00f97213 */ /* 0x000fe20000000000 */
[----:B------:R-:W-:Y:S01]  /*5b40*/  @!P1 IMAD.MOV R3, RZ, RZ, -R3 ;  /* 0x000000ffff039224 */ /* 0x000fe200078e0a03 */
[C---:B------:R-:W-:Y:S01]  /*5b50*/  ISETP.GT.U32.AND P1, PT, R0.reuse, R243, PT ;  /* 0x000000f30000720c */ /* 0x040fe20003f24070 */
[----:B------:R-:W-:Y:S01]  /*5b60*/  IMAD R240, R0, R2, R240 ;  /* 0x0000000200f07224 */ /* 0x000fe200078e02f0 */
[----:B------:R-:W-:Y:S01]  /*5b70*/  IABS R2, R233 ;  /* 0x000000e900027213 */ /* 0x000fe20000000000 */
[--C-:B------:R-:W-:Y:S01]  /*5b80*/  @!P5 IMAD.IADD R242, R242, 0x1, -R0.reuse ;  /* 0x00000001f2f2d824 */ /* 0x100fe200078e0a00 */
[----:B------:R0:W-:Y:S01]  /*5b90*/  STL [R1+0x38], R3 ;  /* 0x0000380301007387 */ /* 0x0001e20000100800 */
[--C-:B------:R-:W-:Y:S01]  /*5ba0*/  @!P3 IMAD.IADD R209, R209, 0x1, -R0.reuse ;  /* 0x00000001d1d1b824 */ /* 0x100fe200078e0a00 */
[----:B------:R-:W-:Y:S01]  /*5bb0*/  ISETP.GT.U32.AND P5, PT, R0, R240, PT ;  /* 0x000000f00000720c */ /* 0x000fe20003fa4070 */
[----:B------:R-:W-:Y:S01]  /*5bc0*/  IMAD.MOV.U32 R14, RZ, RZ, R247 ;  /* 0x000000ffff0e7224 */ /* 0x000fe200078e00f7 */
[----:B------:R-:W-:Y:S01]  /*5bd0*/  ISETP.GE.AND P3, PT, R238, RZ, PT ;  /* 0x000000ffee00720c */ /* 0x000fe20003f66270 */
[----:B------:R-:W-:Y:S01]  /*5be0*/  @!P6 IMAD.IADD R200, R200, 0x1, -R0 ;  /* 0x00000001c8c8e824 */ /* 0x000fe200078e0a00 */
[----:B------:R-:W-:Y:S01]  /*5bf0*/  IABS R247, R228 ;  /* 0x000000e400f77213 */ /* 0x000fe20000000000 */
[----:B------:R-:W-:-:S03]  /*5c00*/  IMAD.HI.U32 R238, R138, R2, RZ ;  /* 0x000000028aee7227 */ /* 0x000fc600078e00ff */
[----:B------:R-:W-:Y:S01]  /*5c10*/  ISETP.GT.U32.AND P6, PT, R0, R200, PT ;  /* 0x000000c80000720c */ /* 0x000fe20003fc4070 */
[----:B------:R-:W-:Y:S01]  /*5c20*/  @!P1 IMAD.IADD R243, R243, 0x1, -R0 ;  /* 0x00000001f3f39824 */ /* 0x000fe200078e0a00 */
[----:B------:R-:W-:Y:S01]  /*5c30*/  ISETP.GE.AND P1, PT, R235, RZ, PT ;  /* 0x000000ffeb00720c */ /* 0x000fe20003f26270 */
[----:B------:R-:W-:Y:S02]  /*5c40*/  IMAD.MOV R238, RZ, RZ, -R238 ;  /* 0x000000ffffee7224 */ /* 0x000fe400078e0aee */
[----:B------:R-:W-:-:S04]  /*5c50*/  IMAD.HI.U32 R235, R138, R208, RZ ;  /* 0x000000d08aeb7227 */ /* 0x000fc800078e00ff */
[----:B------:R-:W-:Y:S01]  /*5c60*/  @!P5 IMAD.IADD R240, R240, 0x1, -R0 ;  /* 0x00000001f0f0d824 */ /* 0x000fe200078e0a00 */
[----:B------:R-:W-:Y:S01]  /*5c70*/  ISETP.GE.AND P5, PT, R237, RZ, PT ;  /* 0x000000ffed00720c */ /* 0x000fe20003fa6270 */
[C---:B------:R-:W-:Y:S02]  /*5c80*/  IMAD R2, R0.reuse, R238, R2 ;  /* 0x000000ee00027224 */ /* 0x040fe400078e0202 */
[----:B0-----:R-:W-:Y:S02]  /*5c90*/  IMAD.MOV.U32 R3, RZ, RZ, R209 ;  /* 0x000000ffff037224 */ /* 0x001fe400078e00d1 */
[----:B------:R-:W-:Y:S02]  /*5ca0*/  IMAD.MOV R235, RZ, RZ, -R235 ;  /* 0x000000ffffeb7224 */ /* 0x000fe400078e0aeb */
[----:B------:R-:W-:Y:S02]  /*5cb0*/  IMAD.MOV.U32 R15, RZ, RZ, R242 ;  /* 0x000000ffff0f7224 */ /* 0x000fe400078e00f2 */
[----:B------:R-:W-:Y:S01]  /*5cc0*/  @!P2 IMAD.MOV R14, RZ, RZ, -R14 ;  /* 0x000000ffff0ea224 */ /* 0x000fe200078e0a0e */
[----:B------:R-:W-:Y:S01]  /*5cd0*/  ISETP.GE.AND P2, PT, R233, RZ, PT ;  /* 0x000000ffe900720c */ /* 0x000fe20003f46270 */
[----:B------:R-:W-:Y:S01]  /*5ce0*/  @!P0 IMAD.MOV R3, RZ, RZ, -R3 ;  /* 0x000000ffff038224 */ /* 0x000fe200078e0a03 */
[C---:B------:R-:W-:Y:S01]  /*5cf0*/  ISETP.GT.U32.AND P0, PT, R0.reuse, R240, PT ;  /* 0x000000f00000720c */ /* 0x040fe20003f04070 */
[----:B------:R-:W-:Y:S01]  /*5d00*/  @!P4 IMAD.MOV R15, RZ, RZ, -R15 ;  /* 0x000000ffff0fc224 */ /* 0x000fe200078e0a0f */
[C---:B------:R-:W-:Y:S01]  /*5d10*/  ISETP.GT.U32.AND P4, PT, R0.reuse, R2, PT ;  /* 0x000000020000720c */ /* 0x040fe20003f84070 */
[----:B------:R-:W-:Y:S01]  /*5d20*/  IMAD R233, R0, R235, R208 ;  /* 0x000000eb00e97224 */ /* 0x000fe200078e02d0 */
[----:B------:R0:W-:Y:S01]  /*5d30*/  STL [R1+0x34], R3 ;  /* 0x0000340301007387 */ /* 0x0001e20000100800 */
[----:B------:R-:W-:Y:S01]  /*5d40*/  @!P6 IMAD.IADD R200, R200, 0x1, -R0 ;  /* 0x00000001c8c8e824 */ /* 0x000fe200078e0a00 */
[----:B------:R-:W-:Y:S01]  /*5d50*/  IABS R208, R225 ;  /* 0x000000e100d07213 */ /* 0x000fe20000000000 */
[----:B------:R-:W-:Y:S01]  /*5d60*/  IMAD.HI.U32 R209, R138, R201, RZ ;  /* 0x000000c98ad17227 */ /* 0x000fe200078e00ff */
[----:B------:R-:W-:Y:S01]  /*5d70*/  ISETP.GT.U32.AND P6, PT, R0, R233, PT ;  /* 0x000000e90000720c */ /* 0x000fe20003fc4070 */
[----:B------:R-:W-:Y:S02]  /*5d80*/  STL [R1+0x30], R15 ;  /* 0x0000300f01007387 */ /* 0x000fe40000100800 */
[----:B------:R-:W-:-:S02]  /*5d90*/  IMAD.MOV R209, RZ, RZ, -R209 ;  /* 0x000000ffffd17224 */ /* 0x000fc400078e0ad1 */
[--C-:B------:R-:W-:Y:S01]  /*5da0*/  @!P0 IMAD.IADD R240, R240, 0x1, -R0.reuse ;  /* 0x00000001f0f08824 */ /* 0x100fe200078e0a00 */
[----:B------:R1:W-:Y:S01]  /*5db0*/  STL [R1+0x2c], R14 ;  /* 0x00002c0e01007387 */ /* 0x0003e20000100800 */
[----:B0-----:R-:W-:Y:S01]  /*5dc0*/  IMAD.MOV.U32 R3, RZ, RZ, R243 ;  /* 0x000000ffff037224 */ /* 0x001fe200078e00f3 */
[----:B------:R-:W-:Y:S01]  /*5dd0*/  ISETP.GE.AND P0, PT, R234, RZ, PT ;  /* 0x000000ffea00720c */ /* 0x000fe20003f06270 */
[--C-:B------:R-:W-:Y:S01]  /*5de0*/  @!P4 IMAD.IADD R2, R2, 0x1, -R0.reuse ;  /* 0x000000010202c824 */ /* 0x100fe200078e0a00 */
[----:B------:R-:W-:Y:S01]  /*5df0*/  IABS R234, R229 ;  /* 0x000000e500ea7213 */ /* 0x000fe20000000000 */
[----:B------:R-:W-:Y:S01]  /*5e00*/  @!P3 IMAD.MOV R3, RZ, RZ, -R3 ;  /* 0x000000ffff03b224 */ /* 0x000fe200078e0a03 */
[----:B------:R-:W-:Y:S01]  /*5e10*/  ISETP.GE.AND P3, PT, R232, RZ, PT ;  /* 0x000000ffe800720c */ /* 0x000fe20003f66270 */
[----:B------:R-:W-:Y:S01]  /*5e20*/  @!P6 IMAD.IADD R233, R233, 0x1, -R0 ;  /* 0x00000001e9e9e824 */ /* 0x000fe200078e0a00 */
[C---:B------:R-:W-:Y:S01]  /*5e30*/  ISETP.GT.U32.AND P4, PT, R0.reuse, R2, PT ;  /* 0x000000020000720c */ /* 0x040fe20003f84070 */
[C---:B------:R-:W-:Y:S01]  /*5e40*/  IMAD R232, R0.reuse, R209, R201 ;  /* 0x000000d100e87224 */ /* 0x040fe200078e02c9 */
[----:B------:R0:W-:Y:S01]  /*5e50*/  STL [R1+0x28], R3 ;  /* 0x0000280301007387 */ /* 0x0001e20000100800 */
[----:B-1----:R-:W-:Y:S01]  /*5e60*/  IMAD.MOV.U32 R14, RZ, RZ, R240 ;  /* 0x000000ffff0e7224 */ /* 0x002fe200078e00f0 */
[----:B------:R-:W-:Y:S01]  /*5e70*/  ISETP.GT.U32.AND P6, PT, R0, R233, PT ;  /* 0x000000e90000720c */ /* 0x000fe20003fc4070 */
[----:B------:R-:W-:Y:S01]  /*5e80*/  IMAD.HI.U32 R235, R138, R234, RZ ;  /* 0x000000ea8aeb7227 */ /* 0x000fe200078e00ff */
[----:B------:R-:W-:-:S02]  /*5e90*/  IABS R209, R231 ;  /* 0x000000e700d17213 */ /* 0x000fc40000000000 */
[----:B------:R-:W-:Y:S01]  /*5ea0*/  IABS R201, R226 ;  /* 0x000000e200c97213 */ /* 0x000fe20000000000 */
[----:B------:R-:W-:Y:S01]  /*5eb0*/  @!P1 IMAD.MOV R14, RZ, RZ, -R14 ;  /* 0x000000ffff0e9224 */ /* 0x000fe200078e0a0e */
[----:B------:R-:W-:Y:S01]  /*5ec0*/  ISETP.GE.AND P1, PT, R230, RZ, PT ;  /* 0x000000ffe600720c */ /* 0x000fe20003f26270 */
[----:B------:R-:W-:-:S03]  /*5ed0*/  IMAD.HI.U32 R237, R138, R209, RZ ;  /* 0x000000d18aed7227 */ /* 0x000fc600078e00ff */
[----:B------:R-:W-:Y:S01]  /*5ee0*/  STL [R1+0x24], R14 ;  /* 0x0000240e01007387 */ /* 0x000fe20000100800 */
[----:B0-----:R-:W-:Y:S01]  /*5ef0*/  IMAD.MOV.U32 R3, RZ, RZ, R200 ;  /* 0x000000ffff037224 */ /* 0x001fe200078e00c8 */
[----:B------:R-:W-:Y:S01]  /*5f00*/  IABS R200, R230 ;  /* 0x000000e600c87213 */ /* 0x000fe20000000000 */
[--C-:B------:R-:W-:Y:S01]  /*5f10*/  @!P4 IMAD.IADD R2, R2, 0x1, -R0.reuse ;  /* 0x000000010202c824 */ /* 0x100fe200078e0a00 */
[----:B------:R-:W-:Y:S01]  /*5f20*/  ISETP.GT.U32.AND P4, PT, R0, R232, PT ;  /* 0x000000e80000720c */ /* 0x000fe20003f84070 */
[----:B------:R-:W-:Y:S02]  /*5f30*/  @!P6 IMAD.IADD R233, R233, 0x1, -R0 ;  /* 0x00000001e9e9e824 */ /* 0x000fe400078e0a00 */
[----:B------:R-:W-:-:S04]  /*5f40*/  IMAD.HI.U32 R230, R138, R200, RZ ;  /* 0x000000c88ae67227 */ /* 0x000fc800078e00ff */
[----:B------:R-:W-:Y:S02]  /*5f50*/  IMAD.MOV R230, RZ, RZ, -R230 ;  /* 0x000000ffffe67224 */ /* 0x000fe400078e0ae6 */
[----:B------:R-:W-:Y:S01]  /*5f60*/  @!P5 IMAD.MOV R3, RZ, RZ, -R3 ;  /* 0x000000ffff03d224 */ /* 0x000fe200078e0a03 */
[----:B------:R-:W-:Y:S01]  /*5f70*/  ISETP.GE.AND P5, PT, R231, RZ, PT ;  /* 0x000000ffe700720c */ /* 0x000fe20003fa6270 */
[----:B------:R-:W-:Y:S02]  /*5f80*/  IMAD R200, R0, R230, R200 ;  /* 0x000000e600c87224 */ /* 0x000fe400078e02c8 */
[----:B------:R-:W-:Y:S01]  /*5f90*/  @!P4 IMAD.IADD R232, R232, 0x1, -R0 ;  /* 0x00000001e8e8c824 */ /* 0x000fe200078e0a00 */
[----:B------:R0:W-:Y:S01]  /*5fa0*/  STL [R1+0x20], R3 ;  /* 0x0000200301007387 */ /* 0x0001e20000100800 */
[----:B------:R-:W-:Y:S01]  /*5fb0*/  IMAD.MOV R237, RZ, RZ, -R237 ;  /* 0x000000ffffed7224 */ /* 0x000fe200078e0aed */
[C---:B------:R-:W-:Y:S01]  /*5fc0*/  ISETP.GT.U32.AND P6, PT, R0.reuse, R200, PT ;  /* 0x000000c80000720c */ /* 0x040fe20003fc4070 */
[----:B------:R-:W-:Y:S01]  /*5fd0*/  IMAD.MOV R235, RZ, RZ, -R235 ;  /* 0x000000ffffeb7224 */ /* 0x000fe200078e0aeb */
[----:B------:R-:W-:Y:S01]  /*5fe0*/  ISETP.GE.AND P4, PT, R229, RZ, PT ;  /* 0x000000ffe500720c */ /* 0x000fe20003f86270 */
[----:B------:R-:W-:-:S02]  /*5ff0*/  IMAD R209, R0, R237, R209 ;  /* 0x000000ed00d17224 */ /* 0x000fc400078e02d1 */
[----:B------:R-:W-:-:S04]  /*6000*/  IMAD.HI.U32 R230, R138, R201, RZ ;  /* 0x000000c98ae67227 */ /* 0x000fc800078e00ff */
[----:B0-----:R-:W-:Y:S01]  /*6010*/  IMAD.MOV.U32 R3, RZ, RZ, R2 ;  /* 0x000000ffff037224 */ /* 0x001fe200078e0002 */
[----:B------:R-:W-:Y:S01]  /*6020*/  IABS R2, R221 ;  /* 0x000000dd00027213 */ /* 0x000fe20000000000 */
[----:B------:R-:W-:Y:S02]  /*6030*/  IMAD R229, R0, R235, R234 ;  /* 0x000000eb00e57224 */ /* 0x000fe400078e02ea */
[----:B------:R-:W-:Y:S01]  /*6040*/  @!P6 IMAD.IADD R200, R200, 0x1, -R0 ;  /* 0x00000001c8c8e824 */ /* 0x000fe200078e0a00 */
[C---:B------:R-:W-:Y:S01]  /*6050*/  ISETP.GT.U32.AND P6, PT, R0.reuse, R232, PT ;  /* 0x000000e80000720c */ /* 0x040fe20003fc4070 */
[----:B------:R-:W-:Y:S02]  /*6060*/  @!P2 IMAD.MOV R3, RZ, RZ, -R3 ;  /* 0x000000ffff03a224 */ /* 0x000fe400078e0a03 */
[----:B------:R-:W-:Y:S01]  /*6070*/  IMAD.MOV R230, RZ, RZ, -R230 ;  /* 0x000000ffffe67224 */ /* 0x000fe200078e0ae6 */
[----:B------:R-:W-:Y:S01]  /*6080*/  ISETP.GT.U32.AND P2, PT, R0, R200, PT ;  /* 0x000000c80000720c */ /* 0x000fe20003f44070 */
[----:B------:R-:W-:Y:S01]  /*6090*/  IMAD.HI.U32 R231, R138, R208, RZ ;  /* 0x000000d08ae77227 */ /* 0x000fe200078e00ff */
[----:B------:R0:W-:Y:S03]  /*60a0*/  STL [R1+0x1c], R3 ;  /* 0x00001c0301007387 */ /* 0x0001e60000100800 */
[----:B------:R-:W-:-:S02]  /*60b0*/  IMAD R201, R0, R230, R201 ;  /* 0x000000e600c97224 */ /* 0x000fc400078e02c9 */
[----:B------:R-:W-:Y:S02]  /*60c0*/  IMAD.MOV R231, RZ, RZ, -R231 ;  /* 0x000000ffffe77224 */ /* 0x000fe400078e0ae7 */
[----:B------:R-:W-:Y:S01]  /*60d0*/  @!P6 IMAD.IADD R232, R232, 0x1, -R0 ;  /* 0x00000001e8e8e824 */ /* 0x000fe200078e0a00 */
[----:B------:R-:W-:Y:S01]  /*60e0*/  ISETP.GT.U32.AND P6, PT, R0, R229, PT ;  /* 0x000000e50000720c */ /* 0x000fe20003fc4070 */
[----:B------:R-:W-:-:S04]  /*60f0*/  IMAD.HI.U32 R230, R138, R250, RZ ;  /* 0x000000fa8ae67227 */ /* 0x000fc800078e00ff */
[----:B0-----:R-:W-:Y:S02]  /*6100*/  IMAD.MOV.U32 R3, RZ, RZ, R233 ;  /* 0x000000ffff037224 */ /* 0x001fe400078e00e9 */
[C---:B------:R-:W-:Y:S02]  /*6110*/  IMAD R208, R0.reuse, R231, R208 ;  /* 0x000000e700d07224 */ /* 0x040fe400078e02d0 */
[----:B------:R-:W-:Y:S01]  /*6120*/  @!P3 IMAD.MOV R3, RZ, RZ, -R3 ;  /* 0x000000ffff03b224 */ /* 0x000fe200078e0a03 */
[----:B------:R-:W-:Y:S01]  /*6130*/  ISETP.GT.U32.AND P3, PT, R0, R209, PT ;  /* 0x000000d10000720c */ /* 0x000fe20003f64070 */
[----:B------:R-:W-:Y:S02]  /*6140*/  IMAD.MOV R230, RZ, RZ, -R230 ;  /* 0x000000ffffe67224 */ /* 0x000fe400078e0ae6 */
[----:B------:R-:W-:Y:S01]  /*6150*/  @!P2 IMAD.IADD R200, R200, 0x1, -R0 ;  /* 0x00000001c8c8a824 */ /* 0x000fe200078e0a00 */
[C---:B------:R-:W-:Y:S01]  /*6160*/  ISETP.GT.U32.AND P2, PT, R0.reuse, R208, PT ;  /* 0x000000d00000720c */ /* 0x040fe20003f44070 */
[----:B------:R-:W-:Y:S01]  /*6170*/  IMAD R250, R0, R230, R250 ;  /* 0x000000e600fa7224 */ /* 0x000fe200078e02fa */
[----:B------:R0:W-:Y:S01]  /*6180*/  STL [R1+0x18], R3 ;  /* 0x0000180301007387 */ /* 0x0001e20000100800 */
[----:B------:R-:W-:-:S02]  /*6190*/  @!P6 IMAD.IADD R229, R229, 0x1, -R0 ;  /* 0x00000001e5e5e824 */ /* 0x000fc400078e0a00 */
[----:B------:R-:W-:Y:S01]  /*61a0*/  IMAD.HI.U32 R233, R138, R247, RZ ;  /* 0x000000f78ae97227 */ /* 0x000fe200078e00ff */
[C---:B------:R-:W-:Y:S01]  /*61b0*/  ISETP.GT.U32.AND P6, PT, R0.reuse, R250, PT ;  /* 0x000000fa0000720c */ /* 0x040fe20003fc4070 */
[----:B------:R-:W2:Y:S02]  /*61c0*/  LDL R236, [R1+0x2cd8] ;  /* 0x002cd80001ec7983 */ /* 0x000ea40000100800 */
[----:B------:R-:W-:Y:S01]  /*61d0*/  @!P3 IMAD.IADD R209, R209, 0x1, -R0 ;  /* 0x00000001d1d1b824 */ /* 0x000fe200078e0a00 */
[----:B------:R-:W-:Y:S01]  /*61e0*/  ISETP.GT.U32.AND P3, PT, R0, R201, PT ;  /* 0x000000c90000720c */ /* 0x000fe20003f64070 */
[----:B------:R-:W-:-:S04]  /*61f0*/  IMAD.HI.U32 R231, R138, R249, RZ ;  /* 0x000000f98ae77227 */ /* 0x000fc800078e00ff */
[----:B------:R-:W-:Y:S01]  /*6200*/  @!P2 IMAD.IADD R208, R208, 0x1, -R0 ;  /* 0x00000001d0d0a824 */ /* 0x000fe200078e0a00 */
[----:B------:R-:W-:Y:S01]  /*6210*/  ISETP.GT.U32.AND P2, PT, R0, R209, PT ;  /* 0x000000d10000720c */ /* 0x000fe20003f44070 */
[----:B0-----:R-:W-:Y:S02]  /*6220*/  IMAD.MOV.U32 R3, RZ, RZ, R232 ;  /* 0x000000ffff037224 */ /* 0x001fe400078e00e8 */
[--C-:B------:R-:W-:Y:S02]  /*6230*/  @!P6 IMAD.IADD R250, R250, 0x1, -R0.reuse ;  /* 0x00000001fafae824 */ /* 0x100fe400078e0a00 */
[----:B------:R-:W-:Y:S02]  /*6240*/  @!P0 IMAD.MOV R3, RZ, RZ, -R3 ;  /* 0x000000ffff038224 */ /* 0x000fe400078e0a03 */
[----:B------:R-:W-:Y:S01]  /*6250*/  @!P3 IMAD.IADD R201, R201, 0x1, -R0 ;  /* 0x00000001c9c9b824 */ /* 0x000fe200078e0a00 */
[----:B------:R-:W-:Y:S01]  /*6260*/  ISETP.GT.U32.AND P0, PT, R0, R229, PT ;  /* 0x000000e50000720c */ /* 0x000fe20003f04070 */
[----:B------:R-:W-:-:S02]  /*6270*/  IMAD.MOV R233, RZ, RZ, -R233 ;  /* 0x000000ffffe97224 */ /* 0x000fc400078e0ae9 */
[----:B------:R-:W-:Y:S01]  /*6280*/  IMAD.HI.U32 R230, R138, R2, RZ ;  /* 0x000000028ae67227 */ /* 0x000fe200078e00ff */
[----:B------:R-:W-:-:S03]  /*6290*/  ISETP.GT.U32.AND P6, PT, R0, R201, PT ;  /* 0x000000c90000720c */ /* 0x000fc60003fc4070 */
[----:B------:R-:W-:Y:S01]  /*62a0*/  IMAD.MOV.U32 R244, RZ, RZ, R200 ;  /* 0x000000fffff47224 */ /* 0x000fe200078e00c8 */
[C---:B------:R-:W-:Y:S01]  /*62b0*/  ISETP.GT.U32.AND P3, PT, R0.reuse, R208, PT ;  /* 0x000000d00000720c */ /* 0x040fe20003f64070 */
[----:B------:R-:W-:Y:S02]  /*62c0*/  IMAD.MOV R231, RZ, RZ, -R231 ;  /* 0x000000ffffe77224 */ /* 0x000fe400078e0ae7 */
[C---:B------:R-:W-:Y:S02]  /*62d0*/  IMAD R247, R0.reuse, R233, R247 ;  /* 0x000000e900f77224 */ /* 0x040fe400078e02f7 */
[----:B------:R-:W-:Y:S02]  /*62e0*/  IMAD.MOV R230, RZ, RZ, -R230 ;  /* 0x000000ffffe67224 */ /* 0x000fe400078e0ae6 */
[----:B------:R-:W-:Y:S01]  /*62f0*/  @!P1 IMAD.MOV R244, RZ, RZ, -R244 ;  /* 0x000000fffff49224 */ /* 0x000fe200078e0af4 */
[C---:B------:R-:W-:Y:S01]  /*6300*/  ISETP.GT.U32.AND P1, PT, R0.reuse, R250, PT ;  /* 0x000000fa0000720c */ /* 0x040fe20003f24070 */
[----:B------:R-:W-:-:S02]  /*6310*/  IMAD R249, R0, R231, R249 ;  /* 0x000000e700f97224 */ /* 0x000fc400078e02f9 */
[C---:B------:R-:W-:Y:S02]  /*6320*/  IMAD R2, R0.reuse, R230, R2 ;  /* 0x000000e600027224 */ /* 0x040fe400078e0202 */
[--C-:B------:R-:W-:Y:S01]  /*6330*/  @!P2 IMAD.IADD R209, R209, 0x1, -R0.reuse ;  /* 0x00000001d1d1a824 */ /* 0x100fe200078e0a00 */
[C---:B------:R-:W-:Y:S01]  /*6340*/  ISETP.GT.U32.AND P2, PT, R0.reuse, R247, PT ;  /* 0x000000f70000720c */ /* 0x040fe20003f44070 */
[--C-:B------:R-:W-:Y:S01]  /*6350*/  @!P0 IMAD.IADD R229, R229, 0x1, -R0.reuse ;  /* 0x00000001e5e58824 */ /* 0x100fe200078e0a00 */
[C---:B------:R-:W-:Y:S01]  /*6360*/  ISETP.GT.U32.AND P0, PT, R0.reuse, R249, PT ;  /* 0x000000f90000720c */ /* 0x040fe20003f04070 */
[--C-:B------:R-:W-:Y:S01]  /*6370*/  @!P6 IMAD.IADD R201, R201, 0x1, -R0.reuse ;  /* 0x00000001c9c9e824 */ /* 0x100fe200078e0a00 */
[----:B------:R-:W-:Y:S02]  /*6380*/  ISETP.GT.U32.AND P6, PT, R0, R2, PT ;  /* 0x000000020000720c */ /* 0x000fe40003fc4070 */
[----:B------:R-:W-:Y:S01]  /*6390*/  IABS R251, R222 ;  /* 0x000000de00fb7213 */ /* 0x000fe20000000000 */
[--C-:B------:R-:W-:Y:S01]  /*63a0*/  @!P3 IMAD.IADD R208, R208, 0x1, -R0.reuse ;  /* 0x00000001d0d0b824 */ /* 0x100fe200078e0a00 */
[----:B------:R-:W-:Y:S01]  /*63b0*/  ISETP.GE.AND P3, PT, R225, RZ, PT ;  /* 0x000000ffe100720c */ /* 0x000fe20003f66270 */
[----:B------:R-:W-:Y:S01]  /*63c0*/  @!P1 IMAD.IADD R250, R250, 0x1, -R0 ;  /* 0x00000001fafa9824 */ /* 0x000fe200078e0a00 */
[----:B------:R-:W-:Y:S01]  /*63d0*/  ISETP.GE.AND P1, PT, R226, RZ, PT ;  /* 0x000000ffe200720c */ /* 0x000fe20003f26270 */
[----:B------:R-:W-:Y:S01]  /*63e0*/  IMAD.HI.U32 R230, R138, R251, RZ ;  /* 0x000000fb8ae67227 */ /* 0x000fe200078e00ff */
[----:B------:R-:W-:-:S03]  /*63f0*/  IABS R200, R223 ;  /* 0x000000df00c87213 */ /* 0x000fc60000000000 */
[----:B------:R-:W-:Y:S02]  /*6400*/  @!P2 IMAD.IADD R247, R247, 0x1, -R0 ;  /* 0x00000001f7f7a824 */ /* 0x000fe400078e0a00 */
[----:B------:R-:W-:Y:S02]  /*6410*/  IMAD.MOV R230, RZ, RZ, -R230 ;  /* 0x000000ffffe67224 */ /* 0x000fe400078e0ae6 */
[--C-:B------:R-:W-:Y:S02]  /*6420*/  @!P0 IMAD.IADD R249, R249, 0x1, -R0.reuse ;  /* 0x00000001f9f98824 */ /* 0x100fe400078e0a00 */
[----:B------:R-:W-:Y:S02]  /*6430*/  IMAD.MOV.U32 R17, RZ, RZ, R209 ;  /* 0x000000ffff117224 */ /* 0x000fe400078e00d1 */
[----:B------:R-:W-:Y:S01]  /*6440*/  @!P6 IMAD.IADD R2, R2, 0x1, -R0 ;  /* 0x000000010202e824 */ /* 0x000fe200078e0a00 */
[----:B------:R-:W-:Y:S01]  /*6450*/  ISETP.GT.U32.AND P6, PT, R0, R247, PT ;  /* 0x000000f70000720c */ /* 0x000fe20003fc4070 */
[----:B------:R-:W-:Y:S01]  /*6460*/  IMAD.HI.U32 R225, R138, R200, RZ ;  /* 0x000000c88ae17227 */ /* 0x000fe200078e00ff */
[----:B------:R-:W-:-:S03]  /*6470*/  ISETP.GE.AND P2, PT, R227, RZ, PT ;  /* 0x000000ffe300720c */ /* 0x000fc60003f46270 */
[C---:B------:R-:W-:Y:S02]  /*6480*/  IMAD R251, R0.reuse, R230, R251 ;  /* 0x000000e600fb7224 */ /* 0x040fe400078e02fb */
[----:B------:R-:W-:Y:S02]  /*6490*/  IMAD.MOV.U32 R16, RZ, RZ, R229 ;  /* 0x000000ffff107224 */ /* 0x000fe400078e00e5 */
[----:B------:R-:W-:Y:S02]  /*64a0*/  IMAD.MOV.U32 R15, RZ, RZ, R208 ;  /* 0x000000ffff0f7224 */ /* 0x000fe400078e00d0 */
[----:B------:R-:W-:Y:S01]  /*64b0*/  @!P5 IMAD.MOV R17, RZ, RZ, -R17 ;  /* 0x000000ffff11d224 */ /* 0x000fe200078e0a11 */
[C---:B------:R-:W-:Y:S01]  /*64c0*/  ISETP.GT.U32.AND P5, PT, R0.reuse, R249, PT ;  /* 0x000000f90000720c */ /* 0x040fe20003fa4070 */
[----:B------:R-:W-:Y:S02]  /*64d0*/  IMAD.MOV.U32 R14, RZ, RZ, R201 ;  /* 0x000000ffff0e7224 */ /* 0x000fe400078e00c9 */
[----:B------:R-:W-:Y:S01]  /*64e0*/  IMAD.MOV R226, RZ, RZ, -R225 ;  /* 0x000000ffffe27224 */ /* 0x000fe200078e0ae1 */
[----:B------:R-:W-:Y:S01]  /*64f0*/  IABS R225, R224 ;  /* 0x000000e000e17213 */ /* 0x000fe20000000000 */
[----:B------:R-:W-:Y:S01]  /*6500*/  @!P4 IMAD.MOV R16, RZ, RZ, -R16 ;  /* 0x000000ffff10c224 */ /* 0x000fe200078e0a10 */
[C---:B------:R-:W-:Y:S01]  /*6510*/  ISETP.GT.U32.AND P4, PT, R0.reuse, R2, PT ;  /* 0x000000020000720c */ /* 0x040fe20003f84070 */
[----:B------:R-:W-:Y:S01]  /*6520*/  @!P3 IMAD.MOV R15, RZ, RZ, -R15 ;  /* 0x000000ffff0fb224 */ /* 0x000fe200078e0a0f */
[----:B------:R-:W-:Y:S01]  /*6530*/  ISETP.GT.U32.AND P3, PT, R0, R251, PT ;  /* 0x000000fb0000720c */ /* 0x000fe20003f64070 */
[----:B------:R-:W-:Y:S01]  /*6540*/  @!P1 IMAD.MOV R14, RZ, RZ, -R14 ;  /* 0x000000ffff0e9224 */ /* 0x000fe200078e0a0e */
[----:B------:R-:W-:Y:S01]  /*6550*/  ISETP.GE.AND P1, PT, R220, RZ, PT ;  /* 0x000000ffdc00720c */ /* 0x000fe20003f26270 */
[----:B------:R-:W-:Y:S01]  /*6560*/  IMAD R200, R0, R226, R200 ;  /* 0x000000e200c87224 */ /* 0x000fe200078e02c8 */
[----:B------:R-:W-:Y:S01]  /*6570*/  ISETP.GE.AND P0, PT, R228, RZ, PT ;  /* 0x000000ffe400720c */ /* 0x000fe20003f06270 */
[----:B------:R-:W-:-:S02]  /*6580*/  IMAD.MOV.U32 R209, RZ, RZ, R225 ;  /* 0x000000ffffd17224 */ /* 0x000fc400078e00e1 */
[----:B------:R-:W-:Y:S01]  /*6590*/  @!P6 IMAD.IADD R247, R247, 0x1, -R0 ;  /* 0x00000001f7f7e824 */ /* 0x000fe200078e0a00 */
[----:B------:R-:W-:Y:S01]  /*65a0*/  ISETP.GE.AND P6, PT, R221, RZ, PT ;  /* 0x000000ffdd00720c */ /* 0x000fe20003fc6270 */
[----:B------:R-:W-:Y:S01]  /*65b0*/  @!P2 IMAD.MOV R250, RZ, RZ, -R250 ;  /* 0x000000fffffaa224 */ /* 0x000fe200078e0afa */
[----:B------:R-:W-:Y:S01]  /*65c0*/  ISETP.GT.U32.AND P2, PT, R0, R200, PT ;  /* 0x000000c80000720c */ /* 0x000fe20003f44070 */
[----:B------:R-:W-:-:S04]  /*65d0*/  IMAD.HI.U32 R201, R138, R209, RZ ;  /* 0x000000d18ac97227 */ /* 0x000fc800078e00ff */
[--C-:B------:R-:W-:Y:S02]  /*65e0*/  @!P5 IMAD.IADD R249, R249, 0x1, -R0.reuse ;  /* 0x00000001f9f9d824 */ /* 0x100fe400078e0a00 */
[----:B------:R-:W-:Y:S02]  /*65f0*/  IMAD.MOV R201, RZ, RZ, -R201 ;  /* 0x000000ffffc97224 */ /* 0x000fe400078e0ac9 */
[--C-:B------:R-:W-:Y:S02]  /*6600*/  @!P4 IMAD.IADD R2, R2, 0x1, -R0.reuse ;  /* 0x000000010202c824 */ /* 0x100fe400078e0a00 */
[----:B------:R-:W-:Y:S01]  /*6610*/  @!P3 IMAD.IADD R251, R251, 0x1, -R0 ;  /* 0x00000001fbfbb824 */ /* 0x000fe200078e0a00 */
[----:B------:R-:W-:Y:S01]  /*6620*/  IABS R228, R136 ;  /* 0x0000008800e47213 */ /* 0x000fe20000000000 */
[----:B------:R-:W-:Y:S01]  /*6630*/  @!P1 IMAD.MOV R249, RZ, RZ, -R249 ;  /* 0x000000fffff99224 */ /* 0x000fe200078e0af9 */
[----:B------:R-:W-:Y:S01]  /*6640*/  ISETP.GE.AND P1, PT, R136, RZ, PT ;  /* 0x000000ff8800720c */ /* 0x000fe20003f26270 */
[----:B------:R-:W-:-:S02]  /*6650*/  IMAD R209, R0, R201, R209 ;  /* 0x000000c900d17224 */ /* 0x000fc400078e02d1 */
[----:B------:R-:W-:Y:S01]  /*6660*/  @!P0 IMAD.MOV R247, RZ, RZ, -R247 ;  /* 0x000000fffff78224 */ /* 0x000fe200078e0af7 */
[----:B------:R-:W-:Y:S01]  /*6670*/  ISETP.GT.U32.AND P0, PT, R0, R251, PT ;  /* 0x000000fb0000720c */ /* 0x000fe20003f04070 */
[----:B------:R-:W-:Y:S01]  /*6680*/  IMAD.MOV.U32 R136, RZ, RZ, R2 ;  /* 0x000000ffff887224 */ /* 0x000fe200078e0002 */
[----:B------:R-:W-:Y:S01]  /*6690*/  IABS R201, R57 ;  /* 0x0000003900c97213 */ /* 0x000fe20000000000 */
[----:B------:R-:W-:Y:S02]  /*66a0*/  @!P2 IMAD.IADD R200, R200, 0x1, -R0 ;  /* 0x00000001c8c8a824 */ /* 0x000fe400078e0a00 */
[----:B------:R-:W-:Y:S01]  /*66b0*/  @!P6 IMAD.MOV R136, RZ, RZ, -R136 ;  /* 0x000000ffff88e224 */ /* 0x000fe200078e0a88 */
[C---:B------:R-:W-:Y:S01]  /*66c0*/  ISETP.GT.U32.AND P6, PT, R0.reuse, R209, PT ;  /* 0x000000d10000720c */ /* 0x040fe20003fc4070 */
[----:B------:R-:W-:Y:S01]  /*66d0*/  IMAD.MOV.U32 R2, RZ, RZ, R201 ;  /* 0x000000ffff027224 */ /* 0x000fe200078e00c9 */
[----:B------:R-:W-:Y:S01]  /*66e0*/  ISETP.GT.U32.AND P2, PT, R0, R200, PT ;  /* 0x000000c80000720c */ /* 0x000fe20003f44070 */
[----:B------:R-:W-:Y:S01]  /*66f0*/  IMAD.HI.U32 R201, R138, R228, RZ ;  /* 0x000000e48ac97227 */ /* 0x000fe200078e00ff */
[----:B------:R-:W-:-:S02]  /*6700*/  ISETP.GE.AND P5, PT, R222, RZ, PT ;  /* 0x000000ffde00720c */ /* 0x000fc40003fa6270 */
[----:B------:R-:W-:Y:S01]  /*6710*/  IABS R220, R164 ;  /* 0x000000a400dc7213 */ /* 0x000fe20000000000 */
[----:B------:R-:W-:Y:S01]  /*6720*/  @!P0 IMAD.IADD R251, R251, 0x1, -R0 ;  /* 0x00000001fbfb8824 */ /* 0x000fe200078e0a00 */
[----:B------:R-:W-:Y:S01]  /*6730*/  ISETP.GE.AND P0, PT, R57, RZ, PT ;  /* 0x000000ff3900720c */ /* 0x000fe20003f06270 */
[----:B------:R-:W-:Y:S02]  /*6740*/  IMAD.MOV R57, RZ, RZ, -R201 ;  /* 0x000000ffff397224 */ /* 0x000fe400078e0ac9 */
[----:B------:R-:W-:Y:S01]  /*6750*/  IMAD.HI.U32 R201, R138, R220, RZ ;  /* 0x000000dc8ac97227 */ /* 0x000fe200078e00ff */
[----:B------:R-:W-:-:S03]  /*6760*/  ISETP.GE.AND P4, PT, R223, RZ, PT ;  /* 0x000000ffdf00720c */ /* 0x000fc60003f86270 */
[----:B------:R-:W-:Y:S01]  /*6770*/  @!P6 IMAD.IADD R209, R209, 0x1, -R0 ;  /* 0x00000001d1d1e824 */ /* 0x000fe200078e0a00 */
[----:B------:R-:W-:Y:S01]  /*6780*/  IABS R221, R25 ;  /* 0x0000001900dd7213 */ /* 0x000fe20000000000 */
[----:B------:R-:W-:Y:S02]  /*6790*/  IMAD R228, R0, R57, R228 ;  /* 0x0000003900e47224 */ /* 0x000fe400078e02e4 */
[----:B------:R-:W-:Y:S01]  /*67a0*/  IMAD.HI.U32 R208, R138, R2, RZ ;  /* 0x000000028ad07227 */ /* 0x000fe200078e00ff */
[----:B------:R-:W-:-:S03]  /*67b0*/  ISETP.GT.U32.AND P6, PT, R0, R209, PT ;  /* 0x000000d10000720c */ /* 0x000fc60003fc4070 */
[----:B------:R-:W-:Y:S02]  /*67c0*/  IMAD.MOV R57, RZ, RZ, -R201 ;  /* 0x000000ffff397224 */ /* 0x000fe400078e0ac9 */
[----:B------:R-:W-:Y:S01]  /*67d0*/  @!P2 IMAD.IADD R200, R200, 0x1, -R0 ;  /* 0x00000001c8c8a824 */ /* 0x000fe200078e0a00 */
[----:B------:R-:W-:Y:S01]  /*67e0*/  ISETP.GE.AND P2, PT, R164, RZ, PT ;  /* 0x000000ffa400720c */ /* 0x000fe20003f46270 */
[----:B------:R-:W-:Y:S01]  /*67f0*/  @!P5 IMAD.MOV R251, RZ, RZ, -R251 ;  /* 0x000000fffffbd224 */ /* 0x000fe200078e0afb */
[C---:B------:R-:W-:Y:S01]  /*6800*/  ISETP.GT.U32.AND P5, PT, R0.reuse, R228, PT ;  /* 0x000000e40000720c */ /* 0x040fe20003fa4070 */
[----:B------:R-:W-:Y:S02]  /*6810*/  IMAD.MOV R164, RZ, RZ, -R208 ;  /* 0x000000ffffa47224 */ /* 0x000fe400078e0ad0 */
[----:B------:R-:W-:Y:S02]  /*6820*/  IMAD R220, R0, R57, R220 ;  /* 0x0000003900dc7224 */ /* 0x000fe400078e02dc */
[----:B------:R-:W-:-:S04]  /*6830*/  IMAD.HI.U32 R57, R138, R221, RZ ;  /* 0x000000dd8a397227 */ /* 0x000fc800078e00ff */
[C---:B------:R-:W-:Y:S02]  /*6840*/  IMAD R2, R0.reuse, R164, R2 ;  /* 0x000000a400027224 */ /* 0x040fe400078e0202 */
[----:B------:R-:W-:Y:S02]  /*6850*/  IMAD.MOV.U32 R164, RZ, RZ, R200 ;  /* 0x000000ffffa47224 */ /* 0x000fe400078e00c8 */
[----:B------:R-:W-:Y:S02]  /*6860*/  IMAD.MOV R57, RZ, RZ, -R57 ;  /* 0x000000ffff397224 */ /* 0x000fe400078e0a39 */
[----:B------:R-:W-:Y:S01]  /*6870*/  @!P4 IMAD.MOV R164, RZ, RZ, -R164 ;  /* 0x000000ffffa4c224 */ /* 0x000fe200078e0aa4 */
[C---:B------:R-:W-:Y:S01]  /*6880*/  ISETP.GT.U32.AND P4, PT, R0.reuse, R2, PT ;  /* 0x000000020000720c */ /* 0x040fe20003f84070 */
[C---:B------:R-:W-:Y:S02]  /*6890*/  IMAD R221, R0.reuse, R57, R221 ;  /* 0x0000003900dd7224 */ /* 0x040fe400078e02dd */
[--C-:B------:R-:W-:Y:S01]  /*68a0*/  @!P6 IMAD.IADD R209, R209, 0x1, -R0.reuse ;  /* 0x00000001d1d1e824 */ /* 0x100fe200078e0a00 */
[----:B------:R-:W-:Y:S01]  /*68b0*/  ISETP.GT.U32.AND P6, PT, R0, R220, PT ;  /* 0x000000dc0000720c */ /* 0x000fe20003fc4070 */
[----:B------:R-:W-:Y:S01]  /*68c0*/  @!P5 IMAD.IADD R228, R228, 0x1, -R0 ;  /* 0x00000001e4e4d824 */ /* 0x000fe200078e0a00 */
[----:B------:R-:W-:-:S02]  /*68d0*/  ISETP.GE.AND P3, PT, R224, RZ, PT ;  /* 0x000000ffe000720c */ /* 0x000fc40003f66270 */
[----:B------:R-:W-:Y:S02]  /*68e0*/  ISETP.GT.U32.AND P5, PT, R0, R221, PT ;  /* 0x000000dd0000720c */ /* 0x000fe40003fa4070 */
[----:B------:R-:W-:Y:S01]  /*68f0*/  IABS R201, R121 ;  /* 0x0000007900c97213 */ /* 0x000fe20000000000 */
[----:B------:R-:W-:Y:S01]  /*6900*/  IMAD.MOV.U32 R57, RZ, RZ, R209 ;  /* 0x000000ffff397224 */ /* 0x000fe200078e00d1 */
[----:B------:R-:W-:Y:S01]  /*6910*/  IABS R208, R196 ;  /* 0x000000c400d07213 */ /* 0x000fe20000000000 */
[----:B------:R-:W-:Y:S02]  /*6920*/  @!P4 IMAD.IADD R2, R2, 0x1, -R0 ;  /* 0x000000010202c824 */ /* 0x000fe400078e0a00 */
[----:B------:R-:W-:Y:S01]  /*6930*/  IMAD.HI.U32 R222, R138, R201, RZ ;  /* 0x000000c98ade7227 */ /* 0x000fe200078e00ff */
[----:B------:R-:W-:-:S03]  /*6940*/  IABS R200, R89 ;  /* 0x0000005900c87213 */ /* 0x000fc60000000000 */
[--C-:B------:R-:W-:Y:S01]  /*6950*/  @!P6 IMAD.IADD R220, R220, 0x1, -R0.reuse ;  /* 0x00000001dcdce824 */ /* 0x100fe200078e0a00 */
[C---:B------:R-:W-:Y:S01]  /*6960*/  ISETP.GT.U32.AND P4, PT, R0.reuse, R228, PT ;  /* 0x000000e40000720c */ /* 0x040fe20003f84070 */
[----:B------:R-:W-:Y:S01]  /*6970*/  @!P3 IMAD.MOV R57, RZ, RZ, -R57 ;  /* 0x000000ffff39b224 */ /* 0x000fe200078e0a39 */
[C---:B------:R-:W-:Y:S01]  /*6980*/  ISETP.GT.U32.AND P3, PT, R0.reuse, R2, PT ;  /* 0x000000020000720c */ /* 0x040fe20003f64070 */
[----:B------:R-:W-:Y:S02]  /*6990*/  @!P5 IMAD.IADD R221, R221, 0x1, -R0 ;  /* 0x00000001ddddd824 */ /* 0x000fe400078e0a00 */
[----:B------:R-:W-:Y:S01]  /*69a0*/  IMAD.MOV R222, RZ, RZ, -R222 ;  /* 0x000000ffffde7224 */ /* 0x000fe200078e0ade */
[----:B------:R-:W-:Y:S01]  /*69b0*/  ISETP.GT.U32.AND P6, PT, R0, R220, PT ;  /* 0x000000dc0000720c */ /* 0x000fe20003fc4070 */
[----:B------:R-:W-:Y:S01]  /*69c0*/  IMAD.HI.U32 R223, R138, R208, RZ ;  /* 0x000000d08adf7227 */ /* 0x000fe200078e00ff */
[----:B------:R-:W-:-:S03]  /*69d0*/  ISETP.GT.U32.AND P5, PT, R0, R221, PT ;  /* 0x000000dd0000720c */ /* 0x000fc60003fa4070 */
[----:B------:R-:W-:Y:S02]  /*69e0*/  IMAD R209, R0, R222, R201 ;  /* 0x000000de00d17224 */ /* 0x000fe400078e02c9 */
[----:B------:R-:W-:Y:S02]  /*69f0*/  IMAD.MOV R223, RZ, RZ, -R223 ;  /* 0x000000ffffdf7224 */ /* 0x000fe400078e0adf */
[----:B------:R-:W-:Y:S01]  /*6a00*/  IMAD.HI.U32 R222, R138, R200, RZ ;  /* 0x000000c88ade7227 */ /* 0x000fe200078e00ff */
[----:B------:R-:W-:-:S03]  /*6a10*/  IABS R201, R180 ;  /* 0x000000b400c97213 */ /* 0x000fc60000000000 */
[----:B------:R-:W-:Y:S02]  /*6a20*/  IMAD R208, R0, R223, R208 ;  /* 0x000000df00d07224 */ /* 0x000fe400078e02d0 */
[----:B------:R-:W-:Y:S02]  /*6a30*/  IMAD.MOV R222, RZ, RZ, -R222 ;  /* 0x000000ffffde7224 */ /* 0x000fe400078e0ade */
[--C-:B------:R-:W-:Y:S01]  /*6a40*/  @!P4 IMAD.IADD R228, R228, 0x1, -R0.reuse ;  /* 0x00000001e4e4c824 */ /* 0x100fe200078e0a00 */
[----:B------:R-:W-:Y:S01]  /*6a50*/  ISETP.GT.U32.AND P4, PT, R0, R209, PT ;  /* 0x000000d10000720c */ /* 0x000fe20003f84070 */
[----:B------:R-:W-:Y:S01]  /*6a60*/  @!P3 IMAD.IADD R2, R2, 0x1, -R0 ;  /* 0x000000010202b824 */ /* 0x000fe200078e0a00 */
[C---:B------:R-:W-:Y:S01]  /*6a70*/  ISETP.GT.U32.AND P3, PT, R0.reuse, R208, PT ;  /* 0x000000d00000720c */ /* 0x040fe20003f64070 */
[----:B------:R-:W-:Y:S02]  /*6a80*/  IMAD R200, R0, R222, R200 ;  /* 0x000000de00c87224 */ /* 0x000fe400078e02c8 */
[----:B------:R-:W-:Y:S01]  /*6a90*/  @!P6 IMAD.IADD R220, R220, 0x1, -R0 ;  /* 0x00000001dcdce824 */ /* 0x000fe200078e0a00 */
[----:B------:R-:W-:Y:S01]  /*6aa0*/  ISETP.GE.AND P6, PT, R25, RZ, PT ;  /* 0x000000ff1900720c */ /* 0x000fe20003fc6270 */
[----:B------:R-:W-:-:S04]  /*6ab0*/  IMAD.HI.U32 R25, R138, R201, RZ ;  /* 0x000000c98a197227 */ /* 0x000fc800078e00ff */
[--C-:B------:R-:W-:Y:S01]  /*6ac0*/  @!P5 IMAD.IADD R221, R221, 0x1, -R0.reuse ;  /* 0x00000001ddddd824 */ /* 0x100fe200078e0a00 */
[C---:B------:R-:W-:Y:S01]  /*6ad0*/  ISETP.GT.U32.AND P5, PT, R0.reuse, R200, PT ;  /* 0x000000c80000720c */ /* 0x040fe20003fa4070 */
[----:B------:R-:W-:Y:S01]  /*6ae0*/  IMAD.MOV R25, RZ, RZ, -R25 ;  /* 0x000000ffff197224 */ /* 0x000fe200078e0a19 */
[----:B------:R-:W-:Y:S01]  /*6af0*/  IABS R246, R212 ;  /* 0x000000d400f67213 */ /* 0x000fe20000000000 */
[----:B------:R-:W-:Y:S02]  /*6b00*/  @!P4 IMAD.IADD R209, R209, 0x1, -R0 ;  /* 0x00000001d1d1c824 */ /* 0x000fe400078e0a00 */
[----:B------:R-:W-:Y:S02]  /*6b10*/  IMAD R201, R0, R25, R201 ;  /* 0x0000001900c97224 */ /* 0x000fe400078e02c9 */
[----:B------:R-:W-:Y:S01]  /*6b20*/  IMAD.HI.U32 R25, R138, R246, RZ ;  /* 0x000000f68a197227 */ /* 0x000fe200078e00ff */
[----:B------:R-:W-:-:S03]  /*6b30*/  ISETP.GE.AND P4, PT, R121, RZ, PT ;  /* 0x000000ff7900720c */ /* 0x000fc60003f86270 */
[----:B------:R-:W-:Y:S02]  /*6b40*/  @!P3 IMAD.IADD R208, R208, 0x1, -R0 ;  /* 0x00000001d0d0b824 */ /* 0x000fe400078e0a00 */
[----:B------:R-:W-:Y:S02]  /*6b50*/  IMAD.MOV.U32 R121, RZ, RZ, R2 ;  /* 0x000000ffff797224 */ /* 0x000fe400078e0002 */
[----:B------:R-:W-:Y:S01]  /*6b60*/  IMAD.MOV R2, RZ, RZ, -R25 ;  /* 0x000000ffff027224 */ /* 0x000fe200078e0a19 */
[----:B------:R-:W-:Y:S01]  /*6b70*/  IABS R222, R148 ;  /* 0x0000009400de7213 */ /* 0x000fe20000000000 */
[----:B------:R-:W-:Y:S01]  /*6b80*/  @!P5 IMAD.IADD R200, R200, 0x1, -R0 ;  /* 0x00000001c8c8d824 */ /* 0x000fe200078e0a00 */
[----:B------:R-:W-:Y:S01]  /*6b90*/  ISETP.GT.U32.AND P5, PT, R0, R208, PT ;  /* 0x000000d00000720c */ /* 0x000fe20003fa4070 */
[----:B------:R-:W-:Y:S02]  /*6ba0*/  IMAD.MOV.U32 R25, RZ, RZ, R221 ;  /* 0x000000ffff197224 */ /* 0x000fe400078e00dd */
[----:B------:R-:W-:-:S04]  /*6bb0*/  IMAD.HI.U32 R223, R138, R222, RZ ;  /* 0x000000de8adf7227 */ /* 0x000fc800078e00ff */
[----:B------:R-:W-:Y:S01]  /*6bc0*/  @!P6 IMAD.MOV R25, RZ, RZ, -R25 ;  /* 0x000000ffff19e224 */ /* 0x000fe200078e0a19 */
[C---:B------:R-:W-:Y:S01]  /*6bd0*/  ISETP.GT.U32.AND P6, PT, R0.reuse, R201, PT ;  /* 0x000000c90000720c */ /* 0x040fe20003fc4070 */
[----:B------:R-:W-:Y:S01]  /*6be0*/  @!P1 IMAD.MOV R228, RZ, RZ, -R228 ;  /* 0x000000ffffe49224 */ /* 0x000fe200078e0ae4 */
[C---:B------:R-:W-:Y:S01]  /*6bf0*/  ISETP.GT.U32.AND P1, PT, R0.reuse, R209, PT ;  /* 0x000000d10000720c */ /* 0x040fe20003f24070 */
[----:B------:R-:W-:Y:S02]  /*6c00*/  IMAD.MOV R223, RZ, RZ, -R223 ;  /* 0x000000ffffdf7224 */ /* 0x000fe400078e0adf */
[C---:B------:R-:W-:Y:S02]  /*6c10*/  IMAD R246, R0.reuse, R2, R246 ;  /* 0x0000000200f67224 */ /* 0x040fe400078e02f6 */
[----:B------:R-:W-:Y:S01]  /*6c20*/  @!P0 IMAD.MOV R121, RZ, RZ, -R121 ;  /* 0x000000ffff798224 */ /* 0x000fe200078e0a79 */
[C---:B------:R-:W-:Y:S01]  /*6c30*/  ISETP.GT.U32.AND P0, PT, R0.reuse, R200, PT ;  /* 0x000000c80000720c */ /* 0x040fe20003f04070 */
[----:B------:R-:W-:Y:S01]  /*6c40*/  IMAD R2, R0, R223, R222 ;  /* 0x000000df00027224 */ /* 0x000fe200078e02de */
[----:B------:R-:W-:Y:S01]  /*6c50*/  ISETP.GE.AND P3, PT, R196, RZ, PT ;  /* 0x000000ffc400720c */ /* 0x000fe20003f66270 */
[----:B------:R-:W-:Y:S01]  /*6c60*/  @!P5 IMAD.IADD R208, R208, 0x1, -R0 ;  /* 0x00000001d0d0d824 */ /* 0x000fe200078e0a00 */
[----:B------:R-:W-:Y:S01]  /*6c70*/  ISETP.GT.U32.AND P5, PT, R0, R246, PT ;  /* 0x000000f60000720c */ /* 0x000fe20003fa4070 */
[----:B------:R-:W-:-:S02]  /*6c80*/  IMAD.MOV.U32 R196, RZ, RZ, R220 ;  /* 0x000000ffffc47224 */ /* 0x000fc400078e00dc */
[----:B------:R-:W-:Y:S01]  /*6c90*/  @!P6 IMAD.IADD R201, R201, 0x1, -R0 ;  /* 0x00000001c9c9e824 */ /* 0x000fe200078e0a00 */
[----:B------:R-:W-:Y:S01]  /*6ca0*/  ISETP.GT.U32.AND P6, PT, R0, R2, PT ;  /* 0x000000020000720c */ /* 0x000fe20003fc4070 */
[----:B------:R-:W-:Y:S01]  /*6cb0*/  @!P2 IMAD.MOV R196, RZ, RZ, -R196 ;  /* 0x000000ffffc4a224 */ /* 0x000fe200078e0ac4 */
[----:B------:R-:W-:Y:S02]  /*6cc0*/  ISETP.GE.AND P2, PT, R89, RZ, PT ;  /* 0x000000ff5900720c */ /* 0x000fe40003f46270 */
[----:B------:R-:W-:Y:S01]  /*6cd0*/  IABS R89, R140 ;  /* 0x0000008c00597213 */ /* 0x000fe20000000000 */
[--C-:B------:R-:W-:Y:S02]  /*6ce0*/  @!P1 IMAD.IADD R209, R209, 0x1, -R0.reuse ;  /* 0x00000001d1d19824 */ /* 0x100fe400078e0a00 */
[--C-:B------:R-:W-:Y:S01]  /*6cf0*/  @!P0 IMAD.IADD R200, R200, 0x1, -R0.reuse ;  /* 0x00000001c8c88824 */ /* 0x100fe200078e0a00 */
[----:B------:R-:W-:Y:S01]  /*6d00*/  ISETP.GE.AND P0, PT, R212, RZ, PT ;  /* 0x000000ffd400720c */ /* 0x000fe20003f06270 */
[----:B------:R-:W-:Y:S01]  /*6d10*/  IMAD.MOV.U32 R212, RZ, RZ, R89 ;  /* 0x000000ffffd47224 */ /* 0x000fe200078e0059 */
[----:B------:R-:W-:Y:S01]  /*6d20*/  ISETP.GE.AND P1, PT, R180, RZ, PT ;  /* 0x000000ffb400720c */ /* 0x000fe20003f26270 */
[----:B------:R-:W-:Y:S01]  /*6d30*/  IMAD.MOV.U32 R89, RZ, RZ, R209 ;  /* 0x000000ffff597224 */ /* 0x000fe200078e00d1 */
[----:B------:R-:W-:Y:S01]  /*6d40*/  IABS R180, R219 ;  /* 0x000000db00b47213 */ /* 0x000fe20000000000 */
[----:B------:R-:W-:-:S02]  /*6d50*/  @!P5 IMAD.IADD R246, R246, 0x1, -R0 ;  /* 0x00000001f6f6d824 */ /* 0x000fc400078e0a00 */
[----:B------:R-:W-:Y:S01]  /*6d60*/  IMAD.HI.U32 R209, R138, R212, RZ ;  /* 0x000000d48ad17227 */ /* 0x000fe200078e00ff */
[----:B------:R-:W-:-:S03]  /*6d70*/  ISETP.GT.U32.AND P5, PT, R0, R201, PT ;  /* 0x000000c90000720c */ /* 0x000fc60003fa4070 */
[----:B------:R-:W-:Y:S01]  /*6d80*/  @!P4 IMAD.MOV R89, RZ, RZ, -R89 ;  /* 0x000000ffff59c224 */ /* 0x000fe200078e0a59 */
[----:B------:R-:W-:Y:S01]  /*6d90*/  ISETP.GE.AND P4, PT, R148, RZ, PT ;  /* 0x000000ff9400720c */ /* 0x000fe20003f86270 */
[----:B------:R-:W-:Y:S01]  /*6da0*/  @!P6 IMAD.IADD R2, R2, 0x1, -R0 ;  /* 0x000000010202e824 */ /* 0x000fe200078e0a00 */
[----:B------:R-:W-:Y:S01]  /*6db0*/  ISETP.GT.U32.AND P6, PT, R0, R246, PT ;  /* 0x000000f60000720c */ /* 0x000fe20003fc4070 */
[----:B------:R-:W-:Y:S01]  /*6dc0*/  IMAD.HI.U32 R221, R138, R180, RZ ;  /* 0x000000b48add7227 */ /* 0x000fe200078e00ff */
[----:B------:R-:W-:-:S03]  /*6dd0*/  IABS R220, R41 ;  /* 0x0000002900dc7213 */ /* 0x000fc60000000000 */
[----:B------:R-:W-:Y:S02]  /*6de0*/  IMAD.MOV.U32 R148, RZ, RZ, R208 ;  /* 0x000000ffff947224 */ /* 0x000fe400078e00d0 */
[----:B------:R-:W-:Y:S02]  /*6df0*/  IMAD.MOV R209, RZ, RZ, -R209 ;  /* 0x000000ffffd17224 */ /* 0x000fe400078e0ad1 */
[----:B------:R-:W-:Y:S02]  /*6e00*/  IMAD.MOV R221, RZ, RZ, -R221 ;  /* 0x000000ffffdd7224 */ /* 0x000fe400078e0add */
[----:B------:R-:W-:Y:S01]  /*6e10*/  @!P3 IMAD.MOV R148, RZ, RZ, -R148 ;  /* 0x000000ffff94b224 */ /* 0x000fe200078e0a94 */
[C---:B------:R-:W-:Y:S01]  /*6e20*/  ISETP.GT.U32.AND P3, PT, R0.reuse, R2, PT ;  /* 0x000000020000720c */ /* 0x040fe20003f64070 */
[----:B------:R-:W-:Y:S02]  /*6e30*/  IMAD R209, R0, R209, R212 ;  /* 0x000000d100d17224 */ /* 0x000fe400078e02d4 */
[----:B------:R-:W-:-:S04]  /*6e40*/  IMAD.HI.U32 R212, R138, R220, RZ ;  /* 0x000000dc8ad47227 */ /* 0x000fc800078e00ff */
[C---:B------:R-:W-:Y:S02]  /*6e50*/  IMAD R208, R0.reuse, R221, R180 ;  /* 0x000000dd00d07224 */ /* 0x040fe400078e02b4 */
[----:B------:R-:W-:Y:S02]  /*6e60*/  IMAD.MOV.U32 R180, RZ, RZ, R200 ;  /* 0x000000ffffb47224 */ /* 0x000fe400078e00c8 */
[----:B------:R-:W-:Y:S02]  /*6e70*/  IMAD.MOV R200, RZ, RZ, -R212 ;  /* 0x000000ffffc87224 */ /* 0x000fe400078e0ad4 */
[----:B------:R-:W-:Y:S01]  /*6e80*/  @!P5 IMAD.IADD R201, R201, 0x1, -R0 ;  /* 0x00000001c9c9d824 */ /* 0x000fe200078e0a00 */
[----:B------:R-:W-:Y:S01]  /*6e90*/  ISETP.GT.U32.AND P5, PT, R0, R209, PT ;  /* 0x000000d10000720c */ /* 0x000fe20003fa4070 */
[----:B------:R-:W-:Y:S01]  /*6ea0*/  @!P2 IMAD.MOV R180, RZ, RZ, -R180 ;  /* 0x000000ffffb4a224 */ /* 0x000fe200078e0ab4 */
[----:B------:R-:W-:Y:S01]  /*6eb0*/  ISETP.GE.AND P2, PT, R140, RZ, PT ;  /* 0x000000ff8c00720c */ /* 0x000fe20003f46270 */
[----:B------:R-:W-:Y:S01]  /*6ec0*/  @!P6 IMAD.IADD R246, R246, 0x1, -R0 ;  /* 0x00000001f6f6e824 */ /* 0x000fe200078e0a00 */
[C---:B------:R-:W-:Y:S01]  /*6ed0*/  ISETP.GT.U32.AND P6, PT, R0.reuse, R208, PT ;  /* 0x000000d00000720c */ /* 0x040fe20003fc4070 */
[----:B------:R-:W-:-:S02]  /*6ee0*/  IMAD R140, R0, R200, R220 ;  /* 0x000000c8008c7224 */ /* 0x000fc400078e02dc */
[----:B------:R-:W-:-:S03]  /*6ef0*/  @!P3 IMAD.IADD R2, R2, 0x1, -R0 ;  /* 0x000000010202b824 */ /* 0x000fc600078e0a00 */
[----:B------:R-:W-:Y:S02]  /*6f00*/  ISETP.GT.U32.AND P3, PT, R0, R140, PT ;  /* 0x0000008c0000720c */ /* 0x000fe40003f64070 */
[----:B------:R-:W-:Y:S01]  /*6f10*/  IABS R223, R73 ;  /* 0x0000004900df7213 */ /* 0x000fe20000000000 */
[----:B------:R-:W-:-:S04]  /*6f20*/  @!P5 IMAD.IADD R209, R209, 0x1, -R0 ;  /* 0x00000001d1d1d824 */ /* 0x000fc800078e0a00 */
[--C-:B------:R-:W-:Y:S01]  /*6f30*/  @!P6 IMAD.IADD R208, R208, 0x1, -R0.reuse ;  /* 0x00000001d0d0e824 */ /* 0x100fe200078e0a00 */
[----:B------:R-:W-:Y:S01]  /*6f40*/  ISETP.GT.U32.AND P5, PT, R0, R209, PT ;  /* 0x000000d10000720c */ /* 0x000fe20003fa4070 */
[----:B------:R-:W-:Y:S01]  /*6f50*/  IMAD.HI.U32 R200, R138, R223, RZ ;  /* 0x000000df8ac87227 */ /* 0x000fe200078e00ff */
[----:B------:R-:W-:Y:S02]  /*6f60*/  IABS R222, R105 ;  /* 0x0000006900de7213 */ /* 0x000fe40000000000 */
[----:B------:R-:W-:Y:S01]  /*6f70*/  ISETP.GT.U32.AND P6, PT, R0, R208, PT ;  /* 0x000000d00000720c */ /* 0x000fe20003fc4070 */
[----:B------:R-:W-:Y:S02]  /*6f80*/  @!P3 IMAD.IADD R140, R140, 0x1, -R0 ;  /* 0x000000018c8cb824 */ /* 0x000fe400078e0a00 */
[----:B------:R-:W-:Y:S02]  /*6f90*/  IMAD.MOV.U32 R212, RZ, RZ, R201 ;  /* 0x000000ffffd47224 */ /* 0x000fe400078e00c9 */
[----:B------:R-:W-:Y:S01]  /*6fa0*/  @!P0 IMAD.MOV R246, RZ, RZ, -R246 ;  /* 0x000000fffff68224 */ /* 0x000fe200078e0af6 */
[----:B------:R-:W-:Y:S01]  /*6fb0*/  ISETP.GE.AND P0, PT, R41, RZ, PT ;  /* 0x000000ff2900720c */ /* 0x000fe20003f06270 */
[----:B------:R-:W-:Y:S01]  /*6fc0*/  IMAD.MOV R200, RZ, RZ, -R200 ;  /* 0x000000ffffc87224 */ /* 0x000fe200078e0ac8 */
[----:B------:R-:W-:Y:S01]  /*6fd0*/  ISETP.GT.U32.AND P3, PT, R0, R140, PT ;  /* 0x0000008c0000720c */ /* 0x000fe20003f64070 */
[----:B------:R-:W-:Y:S01]  /*6fe0*/  @!P1 IMAD.MOV R212, RZ, RZ, -R212 ;  /* 0x000000ffffd49224 */ /* 0x000fe200078e0ad4 */
[----:B------:R-:W-:Y:S01]  /*6ff0*/  ISETP.GE.AND P1, PT, R219, RZ, PT ;  /* 0x000000ffdb00720c */ /* 0x000fe20003f26270 */
[----:B------:R-:W-:Y:S01]  /*7000*/  IMAD.HI.U32 R41, R138, R222, RZ ;  /* 0x000000de8a297227 */ /* 0x000fe200078e00ff */
[----:B------:R-:W-:-:S02]  /*7010*/  IABS R219, R172 ;  /* 0x000000ac00db7213 */ /* 0x000fc40000000000 */
[----:B------:R-:W-:Y:S01]  /*7020*/  IABS R221, R156 ;  /* 0x0000009c00dd7213 */ /* 0x000fe20000000000 */
[----:B------:R-:W-:Y:S02]  /*7030*/  IMAD R223, R0, R200, R223 ;  /* 0x000000c800df7224 */ /* 0x000fe400078e02df */
[----:B------:R-:W-:Y:S02]  /*7040*/  IMAD.MOV R200, RZ, RZ, -R41 ;  /* 0x000000ffffc87224 */ /* 0x000fe400078e0a29 */
[--C-:B------:R-:W-:Y:S01]  /*7050*/  @!P5 IMAD.IADD R209, R209, 0x1, -R0.reuse ;  /* 0x00000001d1d1d824 */ /* 0x100fe200078e0a00 */
[----:B------:R-:W-:Y:S01]  /*7060*/  ISETP.GE.AND P5, PT, R73, RZ, PT ;  /* 0x000000ff4900720c */ /* 0x000fe20003fa6270 */
[----:B------:R-:W-:Y:S01]  /*7070*/  @!P6 IMAD.IADD R208, R208, 0x1, -R0 ;  /* 0x00000001d0d0e824 */ /* 0x000fe200078e0a00 */
[----:B------:R-:W-:Y:S01]  /*7080*/  ISETP.GT.U32.AND P6, PT, R0, R223, PT ;  /* 0x000000df0000720c */ /* 0x000fe20003fc4070 */
[----:B------:R-:W-:Y:S01]  /*7090*/  IMAD.HI.U32 R41, R138, R219, RZ ;  /* 0x000000db8a297227 */ /* 0x000fe200078e00ff */
[----:B------:R-:W-:-:S03]  /*70a0*/  IABS R220, R188 ;  /* 0x000000bc00dc7213 */ /* 0x000fc60000000000 */
[----:B------:R-:W-:-:S04]  /*70b0*/  IMAD.HI.U32 R73, R138, R221, RZ ;  /* 0x000000dd8a497227 */ /* 0x000fc800078e00ff */
[----:B------:R-:W-:Y:S02]  /*70c0*/  IMAD R222, R0, R200, R222 ;  /* 0x000000c800de7224 */ /* 0x000fe400078e02de */
[----:B------:R-:W-:Y:S02]  /*70d0*/  IMAD.MOV R41, RZ, RZ, -R41 ;  /* 0x000000ffff297224 */ /* 0x000fe400078e0a29 */
[----:B------:R-:W-:Y:S02]  /*70e0*/  IMAD.MOV R73, RZ, RZ, -R73 ;  /* 0x000000ffff497224 */ /* 0x000fe400078e0a49 */
[----:B------:R-:W-:Y:S01]  /*70f0*/  @!P3 IMAD.IADD R140, R140, 0x1, -R0 ;  /* 0x000000018c8cb824 */ /* 0x000fe200078e0a00 */
[C---:B------:R-:W-:Y:S01]  /*7100*/  ISETP.GT.U32.AND P3, PT, R0.reuse, R222, PT ;  /* 0x000000de0000720c */ /* 0x040fe20003f64070 */
[C---:B------:R-:W-:Y:S02]  /*7110*/  IMAD R219, R0.reuse, R41, R219 ;  /* 0x0000002900db7224 */ /* 0x040fe400078e02db */
[----:B------:R-:W-:-:S02]  /*7120*/  IMAD R221, R0, R73, R221 ;  /* 0x0000004900dd7224 */ /* 0x000fc400078e02dd */
[----:B------:R-:W-:Y:S01]  /*7130*/  IMAD.HI.U32 R41, R138, R220, RZ ;  /* 0x000000dc8a297227 */ /* 0x000fe200078e00ff */
[----:B------:R-:W-:-:S03]  /*7140*/  IABS R200, R33 ;  /* 0x0000002100c87213 */ /* 0x000fc60000000000 */
[--C-:B------:R-:W-:Y:S01]  /*7150*/  @!P6 IMAD.IADD R223, R223, 0x1, -R0.reuse ;  /* 0x00000001dfdfe824 */ /* 0x100fe200078e0a00 */
[----:B------:R-:W-:Y:S01]  /*7160*/  ISETP.GT.U32.AND P6, PT, R0, R221, PT ;  /* 0x000000dd0000720c */ /* 0x000fe20003fc4070 */
[----:B------:R-:W-:Y:S02]  /*7170*/  IMAD.MOV R41, RZ, RZ, -R41 ;  /* 0x000000ffff297224 */ /* 0x000fe400078e0a29 */
[----:B------:R-:W-:Y:S02]  /*7180*/  @!P3 IMAD.IADD R222, R222, 0x1, -R0 ;  /* 0x00000001dedeb824 */ /* 0x000fe400078e0a00 */
[----:B------:R-:W-:Y:S02]  /*7190*/  IMAD R220, R0, R41, R220 ;  /* 0x0000002900dc7224 */ /* 0x000fe400078e02dc */
[----:B------:R-:W-:Y:S01]  /*71a0*/  IMAD.HI.U32 R41, R138, R200, RZ ;  /* 0x000000c88a297227 */ /* 0x000fe200078e00ff */
[----:B------:R-:W-:-:S03]  /*71b0*/  ISETP.GT.U32.AND P3, PT, R0, R219, PT ;  /* 0x000000db0000720c */ /* 0x000fc60003f64070 */
[----:B------:R-:W-:Y:S01]  /*71c0*/  IMAD.MOV R41, RZ, RZ, -R41 ;  /* 0x000000ffff297224 */ /* 0x000fe200078e0a29 */
[----:B------:R-:W-:Y:S01]  /*71d0*/  IABS R237, R204 ;  /* 0x000000cc00ed7213 */ /* 0x000fe20000000000 */
[----:B------:R-:W-:Y:S02]  /*71e0*/  @!P6 IMAD.IADD R221, R221, 0x1, -R0 ;  /* 0x00000001dddde824 */ /* 0x000fe400078e0a00 */
[C---:B------:R-:W-:Y:S01]  /*71f0*/  IMAD R200, R0.reuse, R41, R200 ;  /* 0x0000002900c87224 */ /* 0x040fe200078e02c8 */
[----:B------:R-:W-:Y:S01]  /*7200*/  ISETP.GT.U32.AND P6, PT, R0, R220, PT ;  /* 0x000000dc0000720c */ /* 0x000fe20003fc4070 */
[----:B------:R-:W-:Y:S01]  /*7210*/  IMAD.MOV.U32 R41, RZ, RZ, R2 ;  /* 0x000000ffff297224 */ /* 0x000fe200078e0002 */
[----:B------:R-:W-:Y:S01]  /*7220*/  IABS R224, R49 ;  /* 0x0000003100e07213 */ /* 0x000fe20000000000 */
[----:B------:R-:W-:-:S04]  /*7230*/  IMAD.HI.U32 R226, R138, R237, RZ ;  /* 0x000000ed8ae27227 */ /* 0x000fc800078e00ff */
[----:B------:R-:W-:Y:S01]  /*7240*/  @!P4 IMAD.MOV R41, RZ, RZ, -R41 ;  /* 0x000000ffff29c224 */ /* 0x000fe200078e0a29 */
[----:B------:R-:W-:Y:S01]  /*7250*/  ISETP.GT.U32.AND P4, PT, R0, R223, PT ;  /* 0x000000df0000720c */ /* 0x000fe20003f84070 */
[----:B------:R-:W-:Y:S01]  /*7260*/  @!P3 IMAD.IADD R219, R219, 0x1, -R0 ;  /* 0x00000001dbdbb824 */ /* 0x000fe200078e0a00 */
[----:B------:R-:W-:Y:S01]  /*7270*/  ISETP.GE.AND P3, PT, R105, RZ, PT ;  /* 0x000000ff6900720c */ /* 0x000fe20003f66270 */
[----:B------:R-:W-:-:S04]  /*7280*/  IMAD.HI.U32 R73, R138, R224, RZ ;  /* 0x000000e08a497227 */ /* 0x000fc800078e00ff */
[----:B------:R-:W-:Y:S02]  /*7290*/  IMAD.MOV.U32 R105, RZ, RZ, R208 ;  /* 0x000000ffff697224 */ /* 0x000fe400078e00d0 */
[----:B------:R-:W-:Y:S02]  /*72a0*/  IMAD.MOV R226, RZ, RZ, -R226 ;  /* 0x000000ffffe27224 */ /* 0x000fe400078e0ae2 */
[----:B------:R-:W-:Y:S01]  /*72b0*/  IMAD.MOV R2, RZ, RZ, -R73 ;  /* 0x000000ffff027224 */ /* 0x000fe200078e0a49 */
[----:B------:R-:W-:Y:S01]  /*72c0*/  IABS R201, R13 ;  /* 0x0000000d00c97213 */ /* 0x000fe20000000000 */
[----:B------:R-:W-:Y:S02]  /*72d0*/  IMAD.MOV.U32 R73, RZ, RZ, R209 ;  /* 0x000000ffff497224 */ /* 0x000fe400078e00d1 */
[----:B------:R-:W-:Y:S01]  /*72e0*/  @!P1 IMAD.MOV R105, RZ, RZ, -R105 ;  /* 0x000000ffff699224 */ /* 0x000fe200078e0a69 */
[C---:B------:R-:W-:Y:S01]  /*72f0*/  ISETP.GT.U32.AND P1, PT, R0.reuse, R221, PT ;  /* 0x000000dd0000720c */ /* 0x040fe20003f24070 */
[----:B------:R-:W-:-:S02]  /*7300*/  IMAD R237, R0, R226, R237 ;  /* 0x000000e200ed7224 */ /* 0x000fc400078e02ed */
[----:B------:R-:W-:Y:S02]  /*7310*/  @!P6 IMAD.IADD R220, R220, 0x1, -R0 ;  /* 0x00000001dcdce824 */ /* 0x000fe400078e0a00 */
[----:B------:R-:W-:Y:S01]  /*7320*/  @!P2 IMAD.MOV R73, RZ, RZ, -R73 ;  /* 0x000000ffff49a224 */ /* 0x000fe200078e0a49 */
[----:B------:R-:W-:Y:S01]  /*7330*/  ISETP.GT.U32.AND P2, PT, R0, R222, PT ;  /* 0x000000de0000720c */ /* 0x000fe20003f44070 */
[----:B------:R-:W-:Y:S01]  /*7340*/  IMAD.HI.U32 R225, R138, R201, RZ ;  /* 0x000000c98ae17227 */ /* 0x000fe200078e00ff */
[----:B------:R-:W-:-:S03]  /*7350*/  ISETP.GT.U32.AND P6, PT, R0, R220, PT ;  /* 0x000000dc0000720c */ /* 0x000fc60003fc4070 */
[----:B------:R-:W-:Y:S01]  /*7360*/  @!P4 IMAD.IADD R223, R223, 0x1, -R0 ;  /* 0x00000001dfdfc824 */ /* 0x000fe200078e0a00 */
[C---:B------:R-:W-:Y:S01]  /*7370*/  ISETP.GT.U32.AND P4, PT, R0.reuse, R237, PT ;  /* 0x000000ed0000720c */ /* 0x040fe20003f84070 */
[----:B------:R-:W-:Y:S02]  /*7380*/  IMAD.MOV R225, RZ, RZ, -R225 ;  /* 0x000000ffffe17224 */ /* 0x000fe400078e0ae1 */
[----:B------:R-:W-:Y:S01]  /*7390*/  @!P0 IMAD.MOV R140, RZ, RZ, -R140 ;  /* 0x000000ffff8c8224 */ /* 0x000fe200078e0a8c */
[C---:B------:R-:W-:Y:S01]  /*73a0*/  ISETP.GT.U32.AND P0, PT, R0.reuse, R219, PT ;  /* 0x000000db0000720c */ /* 0x040fe20003f04070 */
[C---:B------:R-:W-:Y:S02]  /*73b0*/  IMAD R201, R0.reuse, R225, R201 ;  /* 0x000000e100c97224 */ /* 0x040fe400078e02c9 */
[----:B------:R-:W-:Y:S01]  /*73c0*/  @!P1 IMAD.IADD R221, R221, 0x1, -R0 ;  /* 0x00000001dddd9824 */ /* 0x000fe200078e0a00 */
[C---:B------:R-:W-:Y:S01]  /*73d0*/  ISETP.GT.U32.AND P1, PT, R0.reuse, R200, PT ;  /* 0x000000c80000720c */ /* 0x040fe20003f24070 */
[----:B------:R-:W-:Y:S01]  /*73e0*/  IMAD R2, R0, R2, R224 ;  /* 0x0000000200027224 */ /* 0x000fe200078e02e0 */
[----:B------:R-:W-:Y:S01]  /*73f0*/  IABS R209, R217 ;  /* 0x000000d900d17213 */ /* 0x000fe20000000000 */
[--C-:B------:R-:W-:Y:S01]  /*7400*/  @!P2 IMAD.IADD R222, R222, 0x1, -R0.reuse ;  /* 0x00000001dedea824 */ /* 0x100fe200078e0a00 */
[----:B------:R-:W-:Y:S01]  /*7410*/  ISETP.GT.U32.AND P2, PT, R0, R201, PT ;  /* 0x000000c90000720c */ /* 0x000fe20003f44070 */
[--C-:B------:R-:W-:Y:S01]  /*7420*/  @!P6 IMAD.IADD R220, R220, 0x1, -R0.reuse ;  /* 0x00000001dcdce824 */ /* 0x100fe200078e0a00 */
[----:B------:R-:W-:Y:S01]  /*7430*/  ISETP.GT.U32.AND P6, PT, R0, R2, PT ;  /* 0x000000020000720c */ /* 0x000fe20003fc4070 */
[----:B------:R-:W-:Y:S01]  /*7440*/  @!P4 IMAD.IADD R237, R237, 0x1, -R0 ;  /* 0x00000001ededc824 */ /* 0x000fe200078e0a00 */
[----:B------:R-:W-:Y:S01]  /*7450*/  ISETP.GE.AND P4, PT, R172, RZ, PT ;  /* 0x000000ffac00720c */ /* 0x000fe20003f86270 */
[----:B------:R-:W-:Y:S01]  /*7460*/  IMAD.HI.U32 R224, R138, R209, RZ ;  /* 0x000000d18ae07227 */ /* 0x000fe200078e00ff */
[----:B------:R-:W-:-:S03]  /*7470*/  IABS R208, R218 ;  /* 0x000000da00d07213 */ /* 0x000fc60000000000 */
[----:B------:R-:W-:Y:S01]  /*7480*/  @!P0 IMAD.IADD R219, R219, 0x1, -R0 ;  /* 0x00000001dbdb8824 */ /* 0x000fe200078e0a00 */
[----:B------:R-:W-:Y:S01]  /*7490*/  ISETP.GE.AND P0, PT, R156, RZ, PT ;  /* 0x000000ff9c00720c */ /* 0x000fe20003f06270 */
[----:B------:R-:W-:Y:S02]  /*74a0*/  IMAD.MOV R224, RZ, RZ, -R224 ;  /* 0x000000ffffe07224 */ /* 0x000fe400078e0ae0 */
[--C-:B------:R-:W-:Y:S01]  /*74b0*/  @!P1 IMAD.IADD R200, R200, 0x1, -R0.reuse ;  /* 0x00000001c8c89824 */ /* 0x100fe200078e0a00 */
[----:B------:R-:W-:Y:S01]  /*74c0*/  ISETP.GE.AND P1, PT, R204, RZ, PT ;  /* 0x000000ffcc00720c */ /* 0x000fe20003f26270 */
[----:B------:R-:W-:Y:S02]  /*74d0*/  IMAD R209, R0, R224, R209 ;  /* 0x000000e000d17224 */ /* 0x000fe400078e02d1 */
[----:B------:R-:W-:Y:S02]  /*74e0*/  IMAD.MOV.U32 R204, RZ, RZ, R219 ;  /* 0x000000ffffcc7224 */ /* 0x000fe400078e00db */
[----:B------:R-:W-:Y:S01]  /*74f0*/  @!P2 IMAD.IADD R201, R201, 0x1, -R0 ;  /* 0x00000001c9c9a824 */ /* 0x000fe200078e0a00 */
[----:B------:R-:W-:Y:S01]  /*7500*/  ISETP.GE.AND P2, PT, R188, RZ, PT ;  /* 0x000000ffbc00720c */ /* 0x000fe20003f46270 */
[----:B------:R-:W-:-:S02]  /*7510*/  IMAD.MOV.U32 R172, RZ, RZ, R222 ;  /* 0x000000ffffac7224 */ /* 0x000fc400078e00de */
[----:B------:R-:W-:-:S04]  /*7520*/  IMAD.HI.U32 R156, R138, R208, RZ ;  /* 0x000000d08a9c7227 */ /* 0x000fc800078e00ff */
[----:B------:R-:W-:Y:S01]  /*7530*/  @!P6 IMAD.IADD R2, R2, 0x1, -R0 ;  /* 0x000000010202e824 */ /* 0x000fe200078e0a00 */
[C---:B------:R-:W-:Y:S01]  /*7540*/  ISETP.GT.U32.AND P6, PT, R0.reuse, R237, PT ;  /* 0x000000ed0000720c */ /* 0x040fe20003fc4070 */
[----:B------:R-:W-:Y:S01]  /*7550*/  @!P4 IMAD.MOV R204, RZ, RZ, -R204 ;  /* 0x000000ffffccc224 */ /* 0x000fe200078e0acc */
[C---:B------:R-:W-:Y:S01]  /*7560*/  ISETP.GT.U32.AND P4, PT, R0.reuse, R209, PT ;  /* 0x000000d10000720c */ /* 0x040fe20003f84070 */
[----:B------:R-:W-:Y:S02]  /*7570*/  IMAD.MOV.U32 R188, RZ, RZ, R221 ;  /* 0x000000ffffbc7224 */ /* 0x000fe400078e00dd */
[----:B------:R-:W-:Y:S01]  /*7580*/  @!P3 IMAD.MOV R172, RZ, RZ, -R172 ;  /* 0x000000ffffacb224 */ /* 0x000fe200078e0aac */
[C---:B------:R-:W-:Y:S01]  /*7590*/  ISETP.GT.U32.AND P3, PT, R0.reuse, R201, PT ;  /* 0x000000c90000720c */ /* 0x040fe20003f64070 */
[----:B------:R-:W-:Y:S02]  /*75a0*/  IMAD.MOV R156, RZ, RZ, -R156 ;  /* 0x000000ffff9c7224 */ /* 0x000fe400078e0a9c */
[----:B------:R-:W-:Y:S01]  /*75b0*/  @!P0 IMAD.MOV R188, RZ, RZ, -R188 ;  /* 0x000000ffffbc8224 */ /* 0x000fe200078e0abc */
[C---:B------:R-:W-:Y:S01]  /*75c0*/  ISETP.GT.U32.AND P0, PT, R0.reuse, R200, PT ;  /* 0x000000c80000720c */ /* 0x040fe20003f04070 */
[----:B------:R-:W-:Y:S01]  /*75d0*/  IMAD R208, R0, R156, R208 ;  /* 0x0000009c00d07224 */ /* 0x000fe200078e02d0 */
[----:B------:R-:W-:Y:S01]  /*75e0*/  IABS R224, R65 ;  /* 0x0000004100e07213 */ /* 0x000fe20000000000 */
[----:B------:R-:W-:-:S02]  /*75f0*/  IMAD.MOV.U32 R156, RZ, RZ, R223 ;  /* 0x000000ffff9c7224 */ /* 0x000fc400078e00df */
[----:B------:R-:W-:Y:S01]  /*7600*/  @!P2 IMAD.MOV R220, RZ, RZ, -R220 ;  /* 0x000000ffffdca224 */ /* 0x000fe200078e0adc */
[----:B------:R-:W-:Y:S01]  /*7610*/  ISETP.GE.AND P2, PT, R13, RZ, PT ;  /* 0x000000ff0d00720c */ /* 0x000fe20003f46270 */
[----:B------:R-:W-:Y:S01]  /*7620*/  @!P5 IMAD.MOV R156, RZ, RZ, -R156 ;  /* 0x000000ffff9cd224 */ /* 0x000fe200078e0a9c */
[----:B------:R-:W-:Y:S01]  /*7630*/  ISETP.GT.U32.AND P5, PT, R0, R2, PT ;  /* 0x000000020000720c */ /* 0x000fe20003fa4070 */
[----:B------:R-:W-:-:S04]  /*7640*/  IMAD.HI.U32 R13, R138, R224, RZ ;  /* 0x000000e08a0d7227 */ /* 0x000fc800078e00ff */
[--C-:B------:R-:W-:Y:S02]  /*7650*/  @!P6 IMAD.IADD R237, R237, 0x1, -R0.reuse ;  /* 0x00000001edede824 */ /* 0x100fe400078e0a00 */
[--C-:B------:R-:W-:Y:S02]  /*7660*/  @!P4 IMAD.IADD R209, R209, 0x1, -R0.reuse ;  /* 0x00000001d1d1c824 */ /* 0x100fe400078e0a00 */
[--C-:B------:R-:W-:Y:S01]  /*7670*/  @!P3 IMAD.IADD R201, R201, 0x1, -R0.reuse ;  /* 0x00000001c9c9b824 */ /* 0x100fe200078e0a00 */
[----:B------:R-:W-:Y:S01]  /*7680*/  ISETP.GE.AND P3, PT, R33, RZ, PT ;  /* 0x000000ff2100720c */ /* 0x000fe20003f66270 */
[----:B------:R-:W-:Y:S01]  /*7690*/  IMAD.MOV R33, RZ, RZ, -R13 ;  /* 0x000000ffff217224 */ /* 0x000fe200078e0a0d */
[----:B------:R-:W-:Y:S01]  /*76a0*/  IABS R13, R113 ;  /* 0x00000071000d7213 */ /* 0x000fe20000000000 */
[----:B------:R-:W-:Y:S01]  /*76b0*/  @!P1 IMAD.MOV R237, RZ, RZ, -R237 ;  /* 0x000000ffffed9224 */ /* 0x000fe200078e0aed */
[----:B------:R-:W-:Y:S01]  /*76c0*/  ISETP.GT.U32.AND P1, PT, R0, R209, PT ;  /* 0x000000d10000720c */ /* 0x000fe20003f24070 */
[----:B------:R-:W-:Y:S01]  /*76d0*/  @!P0 IMAD.IADD R200, R200, 0x1, -R0 ;  /* 0x00000001c8c88824 */ /* 0x000fe200078e0a00 */
[----:B------:R-:W-:-:S02]  /*76e0*/  ISETP.GE.AND P0, PT, R49, RZ, PT ;  /* 0x000000ff3100720c */ /* 0x000fc40003f06270 */
[----:B------:R-:W-:Y:S02]  /*76f0*/  ISETP.GT.U32.AND P6, PT, R0, R208, PT ;  /* 0x000000d00000720c */ /* 0x000fe40003fc4070 */
[----:B------:R-:W-:Y:S01]  /*7700*/  ISETP.GE.AND P4, PT, R218, RZ, PT ;  /* 0x000000ffda00720c */ /* 0x000fe20003f86270 */
[----:B------:R-:W-:Y:S02]  /*7710*/  IMAD.MOV.U32 R218, RZ, RZ, R13 ;  /* 0x000000ffffda7224 */ /* 0x000fe400078e000d */
[----:B------:R-:W-:Y:S01]  /*7720*/  @!P5 IMAD.IADD R2, R2, 0x1, -R0 ;  /* 0x000000010202d824 */ /* 0x000fe200078e0a00 */
[----:B------:R-:W-:Y:S01]  /*7730*/  ISETP.GE.AND P5, PT, R217, RZ, PT ;  /* 0x000000ffd900720c */ /* 0x000fe20003fa6270 */
[----:B------:R-:W-:Y:S02]  /*7740*/  IMAD.MOV.U32 R13, RZ, RZ, R201 ;  /* 0x000000ffff0d7224 */ /* 0x000fe400078e00c9 */
[----:B------:R-:W-:-:S04]  /*7750*/  IMAD.HI.U32 R201, R138, R218, RZ ;  /* 0x000000da8ac97227 */ /* 0x000fc800078e00ff */
[----:B------:R-:W-:Y:S02]  /*7760*/  IMAD R217, R0, R33, R224 ;  /* 0x0000002100d97224 */ /* 0x000fe400078e02e0 */
[----:B------:R-:W-:Y:S02]  /*7770*/  IMAD.MOV.U32 R33, RZ, RZ, R200 ;  /* 0x000000ffff217224 */ /* 0x000fe400078e00c8 */
[----:B------:R-:W-:Y:S02]  /*7780*/  IMAD.MOV.U32 R49, RZ, RZ, R2 ;  /* 0x000000ffff317224 */ /* 0x000fe400078e0002 */
[----:B------:R-:W-:Y:S02]  /*7790*/  IMAD.MOV R201, RZ, RZ, -R201 ;  /* 0x000000ffffc97224 */ /* 0x000fe400078e0ac9 */
[--C-:B------:R-:W-:Y:S02]  /*77a0*/  @!P1 IMAD.IADD R209, R209, 0x1, -R0.reuse ;  /* 0x00000001d1d19824 */ /* 0x100fe400078e0a00 */
[----:B------:R-:W-:Y:S01]  /*77b0*/  @!P3 IMAD.MOV R33, RZ, RZ, -R33 ;  /* 0x000000ffff21b224 */ /* 0x000fe200078e0a21 */
[----:B------:R-:W-:Y:S01]  /*77c0*/  ISETP.GE.AND P3, PT, R65, RZ, PT ;  /* 0x000000ff4100720c */ /* 0x000fe20003f66270 */
[----:B------:R-:W-:Y:S01]  /*77d0*/  @!P0 IMAD.MOV R49, RZ, RZ, -R49 ;  /* 0x000000ffff318224 */ /* 0x000fe200078e0a31 */
[----:B------:R-:W-:Y:S01]  /*77e0*/  ISETP.GE.AND P0, PT, R113, RZ, PT ;  /* 0x000000ff7100720c */ /* 0x000fe20003f06270 */
[----:B------:R-:W-:Y:S01]  /*77f0*/  @!P6 IMAD.IADD R208, R208, 0x1, -R0 ;  /* 0x00000001d0d0e824 */ /* 0x000fe200078e0a00 */
[C---:B------:R-:W-:Y:S01]  /*7800*/  ISETP.GT.U32.AND P6, PT, R0.reuse, R217, PT ;  /* 0x000000d90000720c */ /* 0x040fe20003fc4070 */
[----:B------:R-:W-:-:S02]  /*7810*/  IMAD R113, R0, R201, R218 ;  /* 0x000000c900717224 */ /* 0x000fc400078e02da */
[----:B------:R-:W-:Y:S02]  /*7820*/  IMAD.MOV.U32 R65, RZ, RZ, R209 ;  /* 0x000000ffff417224 */ /* 0x000fe400078e00d1 */
[----:B------:R-:W-:Y:S02]  /*7830*/  @!P2 IMAD.MOV R13, RZ, RZ, -R13 ;  /* 0x000000ffff0da224 */ /* 0x000fe400078e0a0d */
[----:B------:R-:W-:Y:S01]  /*7840*/  @!P5 IMAD.MOV R65, RZ, RZ, -R65 ;  /* 0x000000ffff41d224 */ /* 0x000fe200078e0a41 */
[C---:B------:R-:W-:Y:S02]  /*7850*/  ISETP.GT.U32.AND P5, PT, R0.reuse, R113, PT ;  /* 0x000000710000720c */ /* 0x040fe40003fa4070 */
[----:B------:R-:W-:Y:S02]  /*7860*/  ISETP.GT.U32.AND P2, PT, R0, R208, PT ;  /* 0x000000d00000720c */ /* 0x000fe40003f44070 */
[----:B------:R-:W-:Y:S01]  /*7870*/  IABS R221, R168 ;  /* 0x000000a800dd7213 */ /* 0x000fe20000000000 */
[----:B------:R-:W-:-:S04]  /*7880*/  @!P6 IMAD.IADD R217, R217, 0x1, -R0 ;  /* 0x00000001d9d9e824 */ /* 0x000fc800078e0a00 */
[----:B------:R-:W-:Y:S01]  /*7890*/  IMAD.HI.U32 R2, R138, R221, RZ ;  /* 0x000000dd8a027227 */ /* 0x000fe200078e00ff */
[----:B------:R-:W-:Y:S02]  /*78a0*/  ISETP.GT.U32.AND P6, PT, R0, R217, PT ;  /* 0x000000d90000720c */ /* 0x000fe40003fc4070 */
[----:B------:R-:W-:Y:S01]  /*78b0*/  IABS R219, R81 ;  /* 0x0000005100db7213 */ /* 0x000fe20000000000 */
[----:B------:R-:W-:Y:S01]  /*78c0*/  @!P5 IMAD.IADD R113, R113, 0x1, -R0 ;  /* 0x000000017171d824 */ /* 0x000fe200078e0a00 */
[----:B------:R-:W-:Y:S01]  /*78d0*/  IABS R218, R97 ;  /* 0x0000006100da7213 */ /* 0x000fe20000000000 */
[----:B------:R-:W-:Y:S02]  /*78e0*/  IMAD.MOV R2, RZ, RZ, -R2 ;  /* 0x000000ffff027224 */ /* 0x000fe400078e0a02 */
[----:B------:R-:W-:Y:S01]  /*78f0*/  @!P2 IMAD.IADD R208, R208, 0x1, -R0 ;  /* 0x00000001d0d0a824 */ /* 0x000fe200078e0a00 */
[----:B------:R-:W-:Y:S01]  /*7900*/  ISETP.GE.AND P2, PT, R81, RZ, PT ;  /* 0x000000ff5100720c */ /* 0x000fe20003f46270 */
[C---:B------:R-:W-:Y:S01]  /*7910*/  IMAD R221, R0.reuse, R2, R221 ;  /* 0x0000000200dd7224 */ /* 0x040fe200078e02dd */
[----:B------:R-:W-:Y:S01]  /*7920*/  ISETP.GT.U32.AND P5, PT, R0, R113, PT ;  /* 0x000000710000720c */ /* 0x000fe20003fa4070 */
[----:B------:R-:W-:Y:S01]  /*7930*/  IMAD.MOV.U32 R81, RZ, RZ, R208 ;  /* 0x000000ffff517224 */ /* 0x000fe200078e00d0 */
[----:B------:R-:W-:Y:S01]  /*7940*/  ISETP.GE.AND P1, PT, R168, RZ, PT ;  /* 0x000000ffa800720c */ /* 0x000fe20003f26270 */
[----:B------:R-:W-:Y:S01]  /*7950*/  IMAD.HI.U32 R2, R138, R219, RZ ;  /* 0x000000db8a027227 */ /* 0x000fe200078e00ff */
[----:B------:R-:W-:-:S02]  /*7960*/  IABS R201, R144 ;  /* 0x0000009000c97213 */ /* 0x000fc40000000000 */
[----:B------:R-:W-:Y:S01]  /*7970*/  IABS R168, R129 ;  /* 0x0000008100a87213 */ /* 0x000fe20000000000 */
[----:B------:R-:W-:-:S04]  /*7980*/  IMAD.HI.U32 R208, R138, R218, RZ ;  /* 0x000000da8ad07227 */ /* 0x000fc800078e00ff */
[----:B------:R-:W-:Y:S01]  /*7990*/  @!P4 IMAD.MOV R81, RZ, RZ, -R81 ;  /* 0x000000ffff51c224 */ /* 0x000fe200078e0a51 */
[----:B------:R-:W-:Y:S01]  /*79a0*/  ISETP.GE.AND P4, PT, R97, RZ, PT ;  /* 0x000000ff6100720c */ /* 0x000fe20003f86270 */
[----:B------:R-:W-:Y:S02]  /*79b0*/  IMAD.MOV R2, RZ, RZ, -R2 ;  /* 0x000000ffff027224 */ /* 0x000fe400078e0a02 */
[----:B------:R-:W-:Y:S02]  /*79c0*/  IMAD.MOV R208, RZ, RZ, -R208 ;  /* 0x000000ffffd07224 */ /* 0x000fe400078e0ad0 */
[----:B------:R-:W-:-:S04]  /*79d0*/  IMAD.HI.U32 R97, R138, R201, RZ ;  /* 0x000000c98a617227 */ /* 0x000fc800078e00ff */
[----:B------:R-:W-:Y:S02]  /*79e0*/  @!P6 IMAD.IADD R217, R217, 0x1, -R0 ;  /* 0x00000001d9d9e824 */ /* 0x000fe400078e0a00 */
[----:B------:R-:W-:Y:S01]  /*79f0*/  IMAD.HI.U32 R200, R138, R168, RZ ;  /* 0x000000a88ac87227 */ /* 0x000fe200078e00ff */
[----:B------:R-:W-:-:S03]  /*7a00*/  ISETP.GT.U32.AND P6, PT, R0, R221, PT ;  /* 0x000000dd0000720c */ /* 0x000fc60003fc4070 */
[C---:B------:R-:W-:Y:S02]  /*7a10*/  IMAD R219, R0.reuse, R2, R219 ;  /* 0x0000000200db7224 */ /* 0x040fe400078e02db */
[C---:B------:R-:W-:Y:S02]  /*7a20*/  IMAD R218, R0.reuse, R208, R218 ;  /* 0x000000d000da7224 */ /* 0x040fe400078e02da */
[----:B------:R-:W-:Y:S02]  /*7a30*/  IMAD.MOV R208, RZ, RZ, -R97 ;  /* 0x000000ffffd07224 */ /* 0x000fe400078e0a61 */
[----:B------:R-:W-:Y:S02]  /*7a40*/  IMAD.MOV R200, RZ, RZ, -R200 ;  /* 0x000000ffffc87224 */ /* 0x000fe400078e0ac8 */
[----:B------:R-:W-:Y:S02]  /*7a50*/  IMAD.MOV.U32 R97, RZ, RZ, R217 ;  /* 0x000000ffff617224 */ /* 0x000fe400078e00d9 */
[----:B------:R-:W-:Y:S01]  /*7a60*/  @!P5 IMAD.IADD R113, R113, 0x1, -R0 ;  /* 0x000000017171d824 */ /* 0x000fe200078e0a00 */
[C---:B------:R-:W-:Y:S01]  /*7a70*/  ISETP.GT.U32.AND P5, PT, R0.reuse, R219, PT ;  /* 0x000000db0000720c */ /* 0x040fe20003fa4070 */
[----:B------:R-:W-:-:S02]  /*7a80*/  IMAD R168, R0, R200, R168 ;  /* 0x000000c800a87224 */ /* 0x000fc400078e02a8 */
[----:B------:R-:W-:Y:S01]  /*7a90*/  @!P3 IMAD.MOV R97, RZ, RZ, -R97 ;  /* 0x000000ffff61b224 */ /* 0x000fe200078e0a61 */
[C---:B------:R-:W-:Y:S01]  /*7aa0*/  ISETP.GT.U32.AND P3, PT, R0.reuse, R218, PT ;  /* 0x000000da0000720c */ /* 0x040fe20003f64070 */
[----:B------:R-:W-:Y:S01]  /*7ab0*/  @!P0 IMAD.MOV R113, RZ, RZ, -R113 ;  /* 0x000000ffff718224 */ /* 0x000fe200078e0a71 */
[C---:B------:R-:W-:Y:S01]  /*7ac0*/  ISETP.GT.U32.AND P0, PT, R0.reuse, R168, PT ;  /* 0x000000a80000720c */ /* 0x040fe20003f04070 */
[----:B------:R-:W-:Y:S01]  /*7ad0*/  @!P6 IMAD.IADD R221, R221, 0x1, -R0 ;  /* 0x00000001dddde824 */ /* 0x000fe200078e0a00 */
[----:B------:R-:W-:Y:S01]  /*7ae0*/  IABS R2, R152 ;  /* 0x0000009800027213 */ /* 0x000fe20000000000 */
[----:B------:R-:W-:-:S04]  /*7af0*/  IMAD R201, R0, R208, R201 ;  /* 0x000000d000c97224 */ /* 0x000fc800078e02c9 */
[----:B------:R-:W-:Y:S01]  /*7b00*/  @!P5 IMAD.IADD R219, R219, 0x1, -R0 ;  /* 0x00000001dbdbd824 */ /* 0x000fe200078e0a00 */
[----:B------:R-:W-:-:S03]  /*7b10*/  ISETP.GT.U32.AND P6, PT, R0, R221, PT ;  /* 0x000000dd0000720c */ /* 0x000fc60003fc4070 */
[----:B------:R-:W-:Y:S01]  /*7b20*/  @!P3 IMAD.IADD R218, R218, 0x1, -R0 ;  /* 0x00000001dadab824 */ /* 0x000fe200078e0a00 */
[----:B------:R-:W-:Y:S01]  /*7b30*/  ISETP.GT.U32.AND P5, PT, R0, R201, PT ;  /* 0x000000c90000720c */ /* 0x000fe20003fa4070 */
[----:B------:R-:W-:Y:S01]  /*7b40*/  IMAD.HI.U32 R200, R138, R2, RZ ;  /* 0x000000028ac87227 */ /* 0x000fe200078e00ff */
[----:B------:R-:W-:-:S03]  /*7b50*/  ISETP.GT.U32.AND P3, PT, R0, R219, PT ;  /* 0x000000db0000720c */ /* 0x000fc60003f64070 */
[----:B------:R-:W-:Y:S01]  /*7b60*/  @!P0 IMAD.IADD R168, R168, 0x1, -R0 ;  /* 0x00000001a8a88824 */ /* 0x000fe200078e0a00 */
[C---:B------:R-:W-:Y:S01]  /*7b70*/  ISETP.GT.U32.AND P0, PT, R0.reuse, R218, PT ;  /* 0x000000da0000720c */ /* 0x040fe20003f04070 */
[----:B------:R-:W-:Y:S01]  /*7b80*/  IMAD.MOV R200, RZ, RZ, -R200 ;  /* 0x000000ffffc87224 */ /* 0x000fe200078e0ac8 */
[----:B------:R-:W-:Y:S01]  /*7b90*/  IABS R209, R160 ;  /* 0x000000a000d17213 */ /* 0x000fe20000000000 */
[----:B------:R-:W-:Y:S02]  /*7ba0*/  @!P6 IMAD.IADD R221, R221, 0x1, -R0 ;  /* 0x00000001dddde824 */ /* 0x000fe400078e0a00 */
[C---:B------:R-:W-:Y:S01]  /*7bb0*/  IMAD R2, R0.reuse, R200, R2 ;  /* 0x000000c800027224 */ /* 0x040fe200078e0202 */
[----:B------:R-:W-:Y:S01]  /*7bc0*/  ISETP.GE.AND P6, PT, R129, RZ, PT ;  /* 0x000000ff8100720c */ /* 0x000fe20003fc6270 */
[--C-:B------:R-:W-:Y:S01]  /*7bd0*/  @!P5 IMAD.IADD R201, R201, 0x1, -R0.reuse ;  /* 0x00000001c9c9d824 */ /* 0x100fe200078e0a00 */
[----:B------:R-:W-:Y:S01]  /*7be0*/  IABS R208, R216 ;  /* 0x000000d800d07213 */ /* 0x000fe20000000000 */
[----:B------:R-:W-:Y:S01]  /*7bf0*/  @!P3 IMAD.IADD R219, R219, 0x1, -R0 ;  /* 0x00000001dbdbb824 */ /* 0x000fe200078e0a00 */
[C---:B------:R-:W-:Y:S01]  /*7c00*/  ISETP.GT.U32.AND P5, PT, R0.reuse, R168, PT ;  /* 0x000000a80000720c */ /* 0x040fe20003fa4070 */
[----:B------:R-:W-:Y:S01]  /*7c10*/  IMAD.MOV.U32 R129, RZ, RZ, R221 ;  /* 0x000000ffff817224 */ /* 0x000fe200078e00dd */
[----:B------:R-:W-:Y:S01]  /*7c20*/  ISETP.GT.U32.AND P3, PT, R0, R2, PT ;  /* 0x000000020000720c */ /* 0x000fe20003f64070 */
[----:B------:R-:W-:-:S04]  /*7c30*/  IMAD.HI.U32 R221, R138, R209, RZ ;  /* 0x000000d18add7227 */ /* 0x000fc800078e00ff */
[----:B------:R-:W-:Y:S01]  /*7c40*/  @!P0 IMAD.IADD R218, R218, 0x1, -R0 ;  /* 0x00000001dada8824 */ /* 0x000fe200078e0a00 */
[----:B------:R-:W-:Y:S01]  /*7c50*/  ISETP.GE.AND P0, PT, R144, RZ, PT ;  /* 0x000000ff9000720c */ /* 0x000fe20003f06270 */
[----:B------:R-:W-:-:S04]  /*7c60*/  IMAD.HI.U32 R144, R138, R208, RZ ;  /* 0x000000d08a907227 */ /* 0x000fc800078e00ff */
[----:B------:R-:W-:Y:S01]  /*7c70*/  @!P1 IMAD.MOV R129, RZ, RZ, -R129 ;  /* 0x000000ffff819224 */ /* 0x000fe200078e0a81 */
[C---:B------:R-:W-:Y:S01]  /*7c80*/  ISETP.GT.U32.AND P1, PT, R0.reuse, R201, PT ;  /* 0x000000c90000720c */ /* 0x040fe20003f24070 */
[----:B------:R-:W-:Y:S02]  /*7c90*/  IMAD.MOV R221, RZ, RZ, -R221 ;  /* 0x000000ffffdd7224 */ /* 0x000fe400078e0add */
[----:B------:R-:W-:Y:S01]  /*7ca0*/  IMAD.MOV R144, RZ, RZ, -R144 ;  /* 0x000000ffff907224 */ /* 0x000fe200078e0a90 */
[----:B------:R-:W-:Y:S01]  /*7cb0*/  IABS R217, R176 ;  /* 0x000000b000d97213 */ /* 0x000fe20000000000 */
[C---:B------:R-:W-:Y:S01]  /*7cc0*/  IMAD R209, R0.reuse, R221, R209 ;  /* 0x000000dd00d17224 */ /* 0x040fe200078e02d1 */
[----:B------:R-:W-:Y:S01]  /*7cd0*/  IABS R200, R215 ;  /* 0x000000d700c87213 */ /* 0x000fe20000000000 */
[----:B------:R-:W-:Y:S02]  /*7ce0*/  IMAD R208, R0, R144, R208 ;  /* 0x0000009000d07224 */ /* 0x000fe400078e02d0 */
[--C-:B------:R-:W-:Y:S01]  /*7cf0*/  @!P5 IMAD.IADD R168, R168, 0x1, -R0.reuse ;  /* 0x00000001a8a8d824 */ /* 0x100fe200078e0a00 */
[----:B------:R-:W-:Y:S01]  /*7d00*/  ISETP.GT.U32.AND P5, PT, R0, R209, PT ;  /* 0x000000d10000720c */ /* 0x000fe20003fa4070 */
[----:B------:R-:W-:-:S02]  /*7d10*/  @!P3 IMAD.IADD R2, R2, 0x1, -R0 ;  /* 0x000000010202b824 */ /* 0x000fc400078e0a00 */
[----:B------:R-:W-:Y:S02]  /*7d20*/  IMAD.MOV.U32 R144, RZ, RZ, R219 ;  /* 0x000000ffff907224 */ /* 0x000fe400078e00db */
[----:B------:R-:W-:-:S04]  /*7d30*/  IMAD.HI.U32 R221, R138, R217, RZ ;  /* 0x000000d98add7227 */ /* 0x000fc800078e00ff */
[----:B------:R-:W-:-:S04]  /*7d40*/  IMAD.HI.U32 R222, R138, R200, RZ ;  /* 0x000000c88ade7227 */ /* 0x000fc800078e00ff */
[----:B------:R-:W-:Y:S01]  /*7d50*/  @!P2 IMAD.MOV R144, RZ, RZ, -R144 ;  /* 0x000000ffff90a224 */ /* 0x000fe200078e0a90 */
[----:B------:R-:W-:Y:S01]  /*7d60*/  ISETP.GT.U32.AND P2, PT, R0, R2, PT ;  /* 0x000000020000720c */ /* 0x000fe20003f44070 */
[----:B------:R-:W-:Y:S01]  /*7d70*/  @!P1 IMAD.IADD R201, R201, 0x1, -R0 ;  /* 0x00000001c9c99824 */ /* 0x000fe200078e0a00 */
[----:B------:R-:W-:Y:S01]  /*7d80*/  ISETP.GE.AND P1, PT, R152, RZ, PT ;  /* 0x000000ff9800720c */ /* 0x000fe20003f26270 */
[----:B------:R-:W-:Y:S01]  /*7d90*/  IMAD.MOV R221, RZ, RZ, -R221 ;  /* 0x000000ffffdd7224 */ /* 0x000fe200078e0add */
[----:B------:R-:W-:Y:S01]  /*7da0*/  ISETP.GE.AND P3, PT, R160, RZ, PT ;  /* 0x000000ffa000720c */ /* 0x000fe20003f66270 */
[----:B------:R-:W-:Y:S01]  /*7db0*/  IMAD.MOV R152, RZ, RZ, -R222 ;  /* 0x000000ffff987224 */ /* 0x000fe200078e0ade */
[----:B------:R-:W-:Y:S01]  /*7dc0*/  IABS R160, R184 ;  /* 0x000000b800a07213 */ /* 0x000fe20000000000 */
[C---:B------:R-:W-:Y:S02]  /*7dd0*/  IMAD R217, R0.reuse, R221, R217 ;  /* 0x000000dd00d97224 */ /* 0x040fe400078e02d9 */
[----:B------:R-:W-:-:S02]  /*7de0*/  IMAD R200, R0, R152, R200 ;  /* 0x0000009800c87224 */ /* 0x000fc400078e02c8 */
[----:B------:R-:W-:Y:S02]  /*7df0*/  IMAD.MOV.U32 R152, RZ, RZ, R218 ;  /* 0x000000ffff987224 */ /* 0x000fe400078e00da */
[----:B------:R-:W-:Y:S01]  /*7e00*/  @!P5 IMAD.IADD R209, R209, 0x1, -R0 ;  /* 0x00000001d1d1d824 */ /* 0x000fe200078e0a00 */
[----:B------:R-:W-:Y:S01]  /*7e10*/  ISETP.GT.U32.AND P5, PT, R0, R217, PT ;  /* 0x000000d90000720c */ /* 0x000fe20003fa4070 */
[----:B------:R-:W-:Y:S02]  /*7e20*/  IMAD.MOV.U32 R218, RZ, RZ, R160 ;  /* 0x000000ffffda7224 */ /* 0x000fe400078e00a0 */
[----:B------:R-:W-:Y:S02]  /*7e30*/  IMAD.MOV.U32 R160, RZ, RZ, R168 ;  /* 0x000000ffffa07224 */ /* 0x000fe400078e00a8 */
[----:B------:R-:W-:Y:S01]  /*7e40*/  @!P2 IMAD.IADD R2, R2, 0x1, -R0 ;  /* 0x000000010202a824 */ /* 0x000fe200078e0a00 */
[C---:B------:R-:W-:Y:S01]  /*7e50*/  ISETP.GT.U32.AND P2, PT, R0.reuse, R208, PT ;  /* 0x000000d00000720c */ /* 0x040fe20003f44070 */
[----:B------:R-:W-:Y:S01]  /*7e60*/  @!P6 IMAD.MOV R160, RZ, RZ, -R160 ;  /* 0x000000ffffa0e224 */ /* 0x000fe200078e0aa0 */
[----:B------:R-:W-:Y:S01]  /*7e70*/  ISETP.GT.U32.AND P6, PT, R0, R200, PT ;  /* 0x000000c80000720c */ /* 0x000fe20003fc4070 */
[----:B------:R-:W-:Y:S01]  /*7e80*/  IMAD.MOV.U32 R168, RZ, RZ, R201 ;  /* 0x000000ffffa87224 */ /* 0x000fe200078e00c9 */
[----:B------:R-:W-:Y:S01]  /*7e90*/  IABS R224, R192 ;  /* 0x000000c000e07213 */ /* 0x000fe20000000000 */
[----:B------:R-:W-:-:S04]  /*7ea0*/  IMAD.HI.U32 R201, R138, R218, RZ ;  /* 0x000000da8ac97227 */ /* 0x000fc800078e00ff */
[----:B------:R-:W-:Y:S01]  /*7eb0*/  @!P0 IMAD.MOV R168, RZ, RZ, -R168 ;  /* 0x000000ffffa88224 */ /* 0x000fe200078e0aa8 */
[----:B------:R-:W-:Y:S01]  /*7ec0*/  ISETP.GE.AND P0, PT, R176, RZ, PT ;  /* 0x000000ffb000720c */ /* 0x000fe20003f06270 */
[----:B------:R-:W-:Y:S02]  /*7ed0*/  IMAD.MOV R201, RZ, RZ, -R201 ;  /* 0x000000ffffc97224 */ /* 0x000fe400078e0ac9 */
[----:B------:R-:W-:-:S04]  /*7ee0*/  IMAD.HI.U32 R176, R138, R224, RZ ;  /* 0x000000e08ab07227 */ /* 0x000fc800078e00ff */
[----:B------:R-:W-:Y:S01]  /*7ef0*/  @!P5 IMAD.IADD R217, R217, 0x1, -R0 ;  /* 0x00000001d9d9d824 */ /* 0x000fe200078e0a00 */
[----:B------:R-:W-:Y:S01]  /*7f00*/  ISETP.GE.AND P5, PT, R216, RZ, PT ;  /* 0x000000ffd800720c */ /* 0x000fe20003fa6270 */
[----:B------:R-:W-:Y:S02]  /*7f10*/  IMAD R216, R0, R201, R218 ;  /* 0x000000c900d87224 */ /* 0x000fe400078e02da */
[----:B------:R-:W-:Y:S02]  /*7f20*/  IMAD.MOV R201, RZ, RZ, -R176 ;  /* 0x000000ffffc97224 */ /* 0x000fe400078e0ab0 */
[----:B------:R-:W-:Y:S02]  /*7f30*/  IMAD.MOV.U32 R176, RZ, RZ, R2 ;  /* 0x000000ffffb07224 */ /* 0x000fe400078e0002 */
[----:B------:R-:W-:Y:S02]  /*7f40*/  @!P2 IMAD.IADD R208, R208, 0x1, -R0 ;  /* 0x00000001d0d0a824 */ /* 0x000fe400078e0a00 */
[----:B------:R-:W-:Y:S01]  /*7f50*/  @!P4 IMAD.MOV R152, RZ, RZ, -R152 ;  /* 0x000000ffff98c224 */ /* 0x000fe200078e0a98 */
[----:B------:R-:W-:Y:S01]  /*7f60*/  ISETP.GT.U32.AND P4, PT, R0, R209, PT ;  /* 0x000000d10000720c */ /* 0x000fe20003f84070 */
[----:B------:R-:W-:Y:S01]  /*7f70*/  @!P6 IMAD.IADD R200, R200, 0x1, -R0 ;  /* 0x00000001c8c8e824 */ /* 0x000fe200078e0a00 */
[C---:B------:R-:W-:Y:S01]  /*7f80*/  ISETP.GT.U32.AND P6, PT, R0.reuse, R217, PT ;  /* 0x000000d90000720c */ /* 0x040fe20003fc4070 */
[----:B------:R-:W-:Y:S01]  /*7f90*/  @!P1 IMAD.MOV R176, RZ, RZ, -R176 ;  /* 0x000000ffffb09224 */ /* 0x000fe200078e0ab0 */
[----:B------:R-:W-:-:S02]  /*7fa0*/  ISETP.GT.U32.AND P1, PT, R0, R208, PT ;  /* 0x000000d00000720c */ /* 0x000fc40003f24070 */
[----:B------:R-:W-:Y:S02]  /*7fb0*/  IABS R232, R211 ;  /* 0x000000d300e87213 */ /* 0x000fe40000000000 */
[----:B------:R-:W-:Y:S02]  /*7fc0*/  ISETP.GT.U32.AND P2, PT, R0, R200, PT ;  /* 0x000000c80000720c */ /* 0x000fe40003f44070 */
[----:B------:R-:W-:-:S03]  /*7fd0*/  IABS R2, R8 ;  /* 0x0000000800027213 */ /* 0x000fc60000000000 */
[--C-:B------:R-:W-:Y:S01]  /*7fe0*/  @!P4 IMAD.IADD R209, R209, 0x1, -R0.reuse ;  /* 0x00000001d1d1c824 */ /* 0x100fe200078e0a00 */
[----:B------:R-:W-:Y:S01]  /*7ff0*/  ISETP.GE.AND P4, PT, R215, RZ, PT ;  /* 0x000000ffd700720c */ /* 0x000fe20003f86270 */
[----:B------:R-:W-:Y:S01]  /*8000*/  @!P6 IMAD.IADD R217, R217, 0x1, -R0 ;  /* 0x00000001d9d9e824 */ /* 0x000fe200078e0a00 */
[----:B------:R-:W-:Y:S01]  /*8010*/  ISETP.GT.U32.AND P6, PT, R0, R216, PT ;  /* 0x000000d80000720c */ /* 0x000fe20003fc4070 */
[----:B------:R-:W-:Y:S01]  /*8020*/  IMAD.HI.U32 R215, R138, R232, RZ ;  /* 0x000000e88ad77227 */ /* 0x000fe200078e00ff */
[----:B------:R-:W-:-:S03]  /*8030*/  IABS R241, R213 ;  /* 0x000000d500f17213 */ /* 0x000fc60000000000 */
[----:B------:R-:W-:Y:S01]  /*8040*/  @!P1 IMAD.IADD R208, R208, 0x1, -R0 ;  /* 0x00000001d0d09824 */ /* 0x000fe200078e0a00 */
[----:B------:R-:W-:Y:S01]  /*8050*/  ISETP.GE.AND P1, PT, R184, RZ, PT ;  /* 0x000000ffb800720c */ /* 0x000fe20003f26270 */
[----:B------:R-:W-:Y:S01]  /*8060*/  IMAD R224, R0, R201, R224 ;  /* 0x000000c900e07224 */ /* 0x000fe200078e02e0 */
[----:B------:R-:W-:Y:S01]  /*8070*/  IABS R201, R214 ;  /* 0x000000d600c97213 */ /* 0x000fe20000000000 */
[----:B------:R-:W-:-:S04]  /*8080*/  IMAD.HI.U32 R184, R138, R2, RZ ;  /* 0x000000028ab87227 */ /* 0x000fc800078e00ff */
[----:B------:R-:W-:Y:S02]  /*8090*/  IMAD.MOV R215, RZ, RZ, -R215 ;  /* 0x000000ffffd77224 */ /* 0x000fe400078e0ad7 */
[----:B------:R-:W-:-:S04]  /*80a0*/  IMAD.HI.U32 R218, R138, R241, RZ ;  /* 0x000000f18ada7227 */ /* 0x000fc800078e00ff */
[----:B------:R-:W-:Y:S02]  /*80b0*/  IMAD.MOV R184, RZ, RZ, -R184 ;  /* 0x000000ffffb87224 */ /* 0x000fe400078e0ab8 */
[----:B------:R-:W-:Y:S02]  /*80c0*/  IMAD R232, R0, R215, R232 ;  /* 0x000000d700e87224 */ /* 0x000fe400078e02e8 */
[----:B------:R-:W-:-:S04]  /*80d0*/  IMAD.HI.U32 R215, R138, R201, RZ ;  /* 0x000000c98ad77227 */ /* 0x000fc800078e00ff */
[----:B------:R-:W-:Y:S02]  /*80e0*/  IMAD.MOV R218, RZ, RZ, -R218 ;  /* 0x000000ffffda7224 */ /* 0x000fe400078e0ada */
[----:B------:R-:W-:Y:S01]  /*80f0*/  @!P2 IMAD.IADD R200, R200, 0x1, -R0 ;  /* 0x00000001c8c8a824 */ /* 0x000fe200078e0a00 */
[C---:B------:R-:W-:Y:S01]  /*8100*/  ISETP.GT.U32.AND P2, PT, R0.reuse, R224, PT ;  /* 0x000000e00000720c */ /* 0x040fe20003f44070 */
[----:B------:R-:W-:Y:S02]  /*8110*/  IMAD R2, R0, R184, R2 ;  /* 0x000000b800027224 */ /* 0x000fe400078e0202 */
[----:B------:R-:W-:Y:S02]  /*8120*/  @!P6 IMAD.IADD R216, R216, 0x1, -R0 ;  /* 0x00000001d8d8e824 */ /* 0x000fe400078e0a00 */
[----:B------:R-:W-:Y:S02]  /*8130*/  IMAD.MOV.U32 R184, RZ, RZ, R209 ;  /* 0x000000ffffb87224 */ /* 0x000fe400078e00d1 */
[----:B------:R-:W-:-:S02]  /*8140*/  IMAD.MOV R215, RZ, RZ, -R215 ;  /* 0x000000ffffd77224 */ /* 0x000fc400078e0ad7 */
[C---:B------:R-:W-:Y:S01]  /*8150*/  IMAD R241, R0.reuse, R218, R241 ;  /* 0x000000da00f17224 */ /* 0x040fe200078e02f1 */
[C---:B------:R-:W-:Y:S01]  /*8160*/  ISETP.GT.U32.AND P6, PT, R0.reuse, R232, PT ;  /* 0x000000e80000720c */ /* 0x040fe20003fc4070 */
[----:B------:R-:W-:Y:S01]  /*8170*/  @!P3 IMAD.MOV R184, RZ, RZ, -R184 ;  /* 0x000000ffffb8b224 */ /* 0x000fe200078e0ab8 */
[C---:B------:R-:W-:Y:S01]  /*8180*/  ISETP.GT.U32.AND P3, PT, R0.reuse, R216, PT ;  /* 0x000000d80000720c */ /* 0x040fe20003f64070 */
[C---:B------:R-:W-:Y:S02]  /*8190*/  IMAD R201, R0.reuse, R215, R201 ;  /* 0x000000d700c97224 */ /* 0x040fe400078e02c9 */
[----:B------:R-:W-:Y:S01]  /*81a0*/  @!P4 IMAD.MOV R200, RZ, RZ, -R200 ;  /* 0x000000ffffc8c224 */ /* 0x000fe200078e0ac8 */
[C---:B------:R-:W-:Y:S01]  /*81b0*/  ISETP.GT.U32.AND P4, PT, R0.reuse, R241, PT ;  /* 0x000000f10000720c */ /* 0x040fe20003f84070 */
[----:B------:R-:W-:Y:S01]  /*81c0*/  @!P5 IMAD.MOV R208, RZ, RZ, -R208 ;  /* 0x000000ffffd0d224 */ /* 0x000fe200078e0ad0 */
[----:B------:R-:W-:Y:S01]  /*81d0*/  ISETP.GT.U32.AND P5, PT, R0, R201, PT ;  /* 0x000000c90000720c */ /* 0x000fe20003fa4070 */
[----:B------:R-:W-:Y:S01]  /*81e0*/  @!P2 IMAD.IADD R224, R224, 0x1, -R0 ;  /* 0x00000001e0e0a824 */ /* 0x000fe200078e0a00 */
[----:B------:R-:W-:-:S02]  /*81f0*/  ISETP.GE.AND P2, PT, R192, RZ, PT ;  /* 0x000000ffc000720c */ /* 0x000fc40003f46270 */
[----:B------:R-:W-:Y:S01]  /*8200*/  IABS R192, R21 ;  /* 0x0000001500c07213 */ /* 0x000fe20000000000 */
[--C-:B------:R-:W-:Y:S01]  /*8210*/  @!P6 IMAD.IADD R232, R232, 0x1, -R0.reuse ;  /* 0x00000001e8e8e824 */ /* 0x100fe200078e0a00 */
[----:B------:R-:W-:Y:S01]  /*8220*/  ISETP.GT.U32.AND P6, PT, R0, R224, PT ;  /* 0x000000e00000720c */ /* 0x000fe20003fc4070 */
[----:B------:R-:W-:Y:S01]  /*8230*/  @!P3 IMAD.IADD R216, R216, 0x1, -R0 ;  /* 0x00000001d8d8b824 */ /* 0x000fe200078e0a00 */
[C---:B------:R-:W-:Y:S01]  /*8240*/  ISETP.GT.U32.AND P3, PT, R0.reuse, R2, PT ;  /* 0x000000020000720c */ /* 0x040fe20003f64070 */
[----:B------:R-:W-:Y:S01]  /*8250*/  IMAD.MOV.U32 R209, RZ, RZ, R192 ;  /* 0x000000ffffd17224 */ /* 0x000fe200078e00c0 */
[----:B------:R-:W-:Y:S01]  /*8260*/  IABS R215, R77 ;  /* 0x0000004d00d77213 */ /* 0x000fe20000000000 */
[--C-:B------:R-:W-:Y:S02]  /*8270*/  @!P4 IMAD.IADD R241, R241, 0x1, -R0.reuse ;  /* 0x00000001f1f1c824 */ /* 0x100fe400078e0a00 */
[----:B------:R-:W-:Y:S02]  /*8280*/  IMAD.MOV.U32 R192, RZ, RZ, R217 ;  /* 0x000000ffffc07224 */ /* 0x000fe400078e00d9 */
[----:B------:R-:W-:Y:S01]  /*8290*/  @!P5 IMAD.IADD R201, R201, 0x1, -R0 ;  /* 0x00000001c9c9d824 */ /* 0x000fe200078e0a00 */
[----:B------:R-:W-:Y:S01]  /*82a0*/  ISETP.GT.U32.AND P5, PT, R0, R241, PT ;  /* 0x000000f10000720c */ /* 0x000fe20003fa4070 */
[----:B------:R-:W-:-:S04]  /*82b0*/  IMAD.HI.U32 R218, R138, R209, RZ ;  /* 0x000000d18ada7227 */ /* 0x000fc800078e00ff */
[----:B------:R-:W-:-:S04]  /*82c0*/  IMAD.HI.U32 R217, R138, R215, RZ ;  /* 0x000000d78ad97227 */ /* 0x000fc800078e00ff */
[----:B------:R-:W-:Y:S01]  /*82d0*/  @!P0 IMAD.MOV R192, RZ, RZ, -R192 ;  /* 0x000000ffffc08224 */ /* 0x000fe200078e0ac0 */
[----:B------:R-:W-:Y:S01]  /*82e0*/  ISETP.GT.U32.AND P0, PT, R0, R232, PT ;  /* 0x000000e80000720c */ /* 0x000fe20003f04070 */
[----:B------:R-:W-:Y:S02]  /*82f0*/  IMAD.MOV R218, RZ, RZ, -R218 ;  /* 0x000000ffffda7224 */ /* 0x000fe400078e0ada */
[----:B------:R-:W-:Y:S02]  /*8300*/  IMAD.MOV R217, RZ, RZ, -R217 ;  /* 0x000000ffffd97224 */ /* 0x000fe400078e0ad9 */
[--C-:B------:R-:W-:Y:S01]  /*8310*/  @!P6 IMAD.IADD R224, R224, 0x1, -R0.reuse ;  /* 0x00000001e0e0e824 */ /* 0x100fe200078e0a00 */
[----:B------:R-:W-:Y:S01]  /*8320*/  ISETP.GE.AND P6, PT, R211, RZ, PT ;  /* 0x000000ffd300720c */ /* 0x000fe20003fc6270 */
[----:B------:R-:W-:Y:S02]  /*8330*/  IMAD R211, R0, R218, R209 ;  /* 0x000000da00d37224 */ /* 0x000fe400078e02d1 */
[----:B------:R-:W-:-:S02]  /*8340*/  @!P3 IMAD.IADD R2, R2, 0x1, -R0 ;  /* 0x000000010202b824 */ /* 0x000fc400078e0a00 */
[C---:B------:R-:W-:Y:S02]  /*8350*/  IMAD R209, R0.reuse, R217, R215 ;  /* 0x000000d900d17224 */ /* 0x040fe400078e02d7 */
[----:B------:R-:W-:Y:S01]  /*8360*/  @!P5 IMAD.IADD R241, R241, 0x1, -R0 ;  /* 0x00000001f1f1d824 */ /* 0x000fe200078e0a00 */
[C---:B------:R-:W-:Y:S01]  /*8370*/  ISETP.GT.U32.AND P3, PT, R0.reuse, R2, PT ;  /* 0x000000020000720c */ /* 0x040fe20003f64070 */
[----:B------:R-:W-:Y:S01]  /*8380*/  @!P1 IMAD.MOV R216, RZ, RZ, -R216 ;  /* 0x000000ffffd89224 */ /* 0x000fe200078e0ad8 */
[C---:B------:R-:W-:Y:S01]  /*8390*/  ISETP.GT.U32.AND P5, PT, R0.reuse, R209, PT ;  /* 0x000000d10000720c */ /* 0x040fe20003fa4070 */
[----:B------:R-:W-:Y:S01]  /*83a0*/  @!P2 IMAD.MOV R224, RZ, RZ, -R224 ;  /* 0x000000ffffe0a224 */ /* 0x000fe200078e0ae0 */
[----:B------:R-:W-:Y:S01]  /*83b0*/  ISETP.GT.U32.AND P1, PT, R0, R201, PT ;  /* 0x000000c90000720c */ /* 0x000fe20003f24070 */
[----:B------:R-:W-:Y:S01]  /*83c0*/  @!P0 IMAD.IADD R232, R232, 0x1, -R0 ;  /* 0x00000001e8e88824 */ /* 0x000fe200078e0a00 */
[----:B------:R-:W-:Y:S02]  /*83d0*/  ISETP.GT.U32.AND P2, PT, R0, R211, PT ;  /* 0x000000d30000720c */ /* 0x000fe40003f44070 */
[----:B------:R-:W-:-:S02]  /*83e0*/  ISETP.GE.AND P0, PT, R213, RZ, PT ;  /* 0x000000ffd500720c */ /* 0x000fc40003f06270 */
[----:B------:R-:W-:Y:S01]  /*83f0*/  IABS R213, R210 ;  /* 0x000000d200d57213 */ /* 0x000fe20000000000 */
[----:B------:R-:W-:Y:S01]  /*8400*/  @!P6 IMAD.MOV R232, RZ, RZ, -R232 ;  /* 0x000000ffffe8e224 */ /* 0x000fe200078e0ae8 */
[----:B------:R-:W-:Y:S02]  /*8410*/  ISETP.GE.AND P6, PT, R8, RZ, PT ;  /* 0x000000ff0800720c */ /* 0x000fe40003fc6270 */
[----:B------:R-:W-:Y:S01]  /*8420*/  ISETP.GE.AND P4, PT, R214, RZ, PT ;  /* 0x000000ffd600720c */ /* 0x000fe20003f86270 */
[----:B------:R-:W-:-:S04]  /*8430*/  IMAD.HI.U32 R8, R138, R213, RZ ;  /* 0x000000d58a087227 */ /* 0x000fc800078e00ff */
[----:B------:R-:W-:Y:S01]  /*8440*/  @!P3 IMAD.IADD R2, R2, 0x1, -R0 ;  /* 0x000000010202b824 */ /* 0x000fe200078e0a00 */
[----:B------:R-:W-:Y:S01]  /*8450*/  ISETP.GE.AND P3, PT, R77, RZ, PT ;  /* 0x000000ff4d00720c */ /* 0x000fe20003f66270 */
[----:B------:R-:W-:Y:S01]  /*8460*/  IMAD.MOV R8, RZ, RZ, -R8 ;  /* 0x000000ffff087224 */ /* 0x000fe200078e0a08 */
[----:B------:R-:W-:Y:S01]  /*8470*/  IABS R77, R29 ;  /* 0x0000001d004d7213 */ /* 0x000fe20000000000 */
[--C-:B------:R-:W-:Y:S02]  /*8480*/  @!P5 IMAD.IADD R209, R209, 0x1, -R0.reuse ;  /* 0x00000001d1d1d824 */ /* 0x100fe400078e0a00 */
[--C-:B------:R-:W-:Y:S02]  /*8490*/  @!P1 IMAD.IADD R201, R201, 0x1, -R0.reuse ;  /* 0x00000001c9c99824 */ /* 0x100fe400078e0a00 */
[----:B------:R-:W-:Y:S01]  /*84a0*/  @!P2 IMAD.IADD R211, R211, 0x1, -R0 ;  /* 0x00000001d3d3a824 */ /* 0x000fe200078e0a00 */
[----:B------:R-:W-:Y:S01]  /*84b0*/  ISETP.GE.AND P2, PT, R210, RZ, PT ;  /* 0x000000ffd200720c */ /* 0x000fe20003f46270 */
[C---:B------:R-:W-:Y:S01]  /*84c0*/  IMAD R210, R0.reuse, R8, R213 ;  /* 0x0000000800d27224 */ /* 0x040fe200078e02d5 */
[C---:B------:R-:W-:Y:S01]  /*84d0*/  ISETP.GT.U32.AND P5, PT, R0.reuse, R209, PT ;  /* 0x000000d10000720c */ /* 0x040fe20003fa4070 */
[----:B------:R-:W-:Y:S01]  /*84e0*/  @!P0 IMAD.MOV R241, RZ, RZ, -R241 ;  /* 0x000000fffff18224 */ /* 0x000fe200078e0af1 */
[----:B------:R-:W-:Y:S01]  /*84f0*/  ISETP.GT.U32.AND P0, PT, R0, R211, PT ;  /* 0x000000d30000720c */ /* 0x000fe20003f04070 */
[----:B------:R-:W-:-:S02]  /*8500*/  IMAD.MOV.U32 R8, RZ, RZ, R201 ;  /* 0x000000ffff087224 */ /* 0x000fc400078e00c9 */
[----:B------:R-:W-:-:S04]  /*8510*/  IMAD.HI.U32 R213, R138, R77, RZ ;  /* 0x0000004d8ad57227 */ /* 0x000fc800078e00ff */
[----:B------:R-:W-:Y:S01]  /*8520*/  @!P4 IMAD.MOV R8, RZ, RZ, -R8 ;  /* 0x000000ffff08c224 */ /* 0x000fe200078e0a08 */
[C---:B------:R-:W-:Y:S01]  /*8530*/  ISETP.GT.U32.AND P4, PT, R0.reuse, R210, PT ;  /* 0x000000d20000720c */ /* 0x040fe20003f84070 */
[----:B------:R-:W-:Y:S01]  /*8540*/  IMAD.MOV R213, RZ, RZ, -R213 ;  /* 0x000000ffffd57224 */ /* 0x000fe200078e0ad5 */
[----:B------:R-:W-:Y:S02]  /*8550*/  ISETP.GE.AND P1, PT, R21, RZ, PT ;  /* 0x000000ff1500720c */ /* 0x000fe40003f26270 */
[----:B------:R-:W-:Y:S01]  /*8560*/  IABS R214, R53 ;  /* 0x0000003500d67213 */ /* 0x000fe20000000000 */
[C---:B------:R-:W-:Y:S02]  /*8570*/  IMAD R201, R0.reuse, R213, R77 ;  /* 0x000000d500c97224 */ /* 0x040fe400078e024d */
[----:B------:R-:W-:Y:S02]  /*8580*/  IMAD.MOV.U32 R21, RZ, RZ, R2 ;  /* 0x000000ffff157224 */ /* 0x000fe400078e0002 */
[--C-:B------:R-:W-:Y:S01]  /*8590*/  @!P5 IMAD.IADD R209, R209, 0x1, -R0.reuse ;  /* 0x00000001d1d1d824 */ /* 0x100fe200078e0a00 */
[----:B------:R-:W-:Y:S01]  /*85a0*/  ISETP.GT.U32.AND P5, PT, R0, R201, PT ;  /* 0x000000c90000720c */ /* 0x000fe20003fa4070 */
[----:B------:R-:W-:-:S02]  /*85b0*/  @!P0 IMAD.IADD R211, R211, 0x1, -R0 ;  /* 0x00000001d3d38824 */ /* 0x000fc400078e0a00 */
[----:B------:R-:W-:-:S04]  /*85c0*/  IMAD.HI.U32 R2, R138, R214, RZ ;  /* 0x000000d68a027227 */ /* 0x000fc800078e00ff */
[----:B------:R-:W-:Y:S01]  /*85d0*/  @!P6 IMAD.MOV R21, RZ, RZ, -R21 ;  /* 0x000000ffff15e224 */ /* 0x000fe200078e0a15 */
[----:B------:R-:W-:Y:S01]  /*85e0*/  ISETP.GE.AND P6, PT, R29, RZ, PT ;  /* 0x000000ff1d00720c */ /* 0x000fe20003fc6270 */
[----:B------:R-:W-:Y:S02]  /*85f0*/  IMAD.MOV.U32 R29, RZ, RZ, R211 ;  /* 0x000000ffff1d7224 */ /* 0x000fe400078e00d3 */
[----:B------:R-:W-:Y:S02]  /*8600*/  @!P4 IMAD.IADD R210, R210, 0x1, -R0 ;  /* 0x00000001d2d2c824 */ /* 0x000fe400078e0a00 */
[----:B------:R-:W-:Y:S01]  /*8610*/  IMAD.MOV R2, RZ, RZ, -R2 ;  /* 0x000000ffff027224 */ /* 0x000fe200078e0a02 */
[----:B------:R-:W-:Y:S01]  /*8620*/  IABS R213, R37 ;  /* 0x0000002500d57213 */ /* 0x000fe20000000000 */
[----:B------:R-:W-:Y:S01]  /*8630*/  @!P1 IMAD.MOV R29, RZ, RZ, -R29 ;  /* 0x000000ffff1d9224 */ /* 0x000fe200078e0a1d */
[----:B------:R-:W-:Y:S01]  /*8640*/  ISETP.GE.AND P4, PT, R37, RZ, PT ;  /* 0x000000ff2500720c */ /* 0x000fe20003f86270 */
[C---:B------:R-:W-:Y:S01]  /*8650*/  IMAD R2, R0.reuse, R2, R214 ;  /* 0x0000000200027224 */ /* 0x040fe200078e02d6 */
[----:B------:R-:W-:Y:S01]  /*8660*/  ISETP.GT.U32.AND P1, PT, R0, R210, PT ;  /* 0x000000d20000720c */ /* 0x000fe20003f24070 */
[----:B------:R-:W-:Y:S01]  /*8670*/  IMAD.MOV.U32 R37, RZ, RZ, R209 ;  /* 0x000000ffff257224 */ /* 0x000fe200078e00d1 */
[----:B------:R-:W-:Y:S01]  /*8680*/  IABS R77, R45 ;  /* 0x0000002d004d7213 */ /* 0x000fe20000000000 */
[----:B------:R-:W-:-:S02]  /*8690*/  @!P5 IMAD.IADD R201, R201, 0x1, -R0 ;  /* 0x00000001c9c9d824 */ /* 0x000fc400078e0a00 */
[----:B------:R-:W-:Y:S01]  /*86a0*/  @!P3 IMAD.MOV R37, RZ, RZ, -R37 ;  /* 0x000000ffff25b224 */ /* 0x000fe200078e0a25 */
[----:B------:R-:W-:Y:S02]  /*86b0*/  ISETP.GT.U32.AND P3, PT, R0, R2, PT ;  /* 0x000000020000720c */ /* 0x000fe40003f64070 */
[----:B------:R-:W-:Y:S01]  /*86c0*/  ISETP.GE.AND P0, PT, R53, RZ, PT ;  /* 0x000000ff3500720c */ /* 0x000fe20003f06270 */
[----:B------:R-:W-:Y:S01]  /*86d0*/  IMAD.HI.U32 R53, R138, R77, RZ ;  /* 0x0000004d8a357227 */ /* 0x000fe200078e00ff */
[----:B------:R-:W-:-:S03]  /*86e0*/  ISETP.GT.U32.AND P5, PT, R0, R201, PT ;  /* 0x000000c90000720c */ /* 0x000fc60003fa4070 */
[----:B------:R-:W-:Y:S02]  /*86f0*/  IMAD.MOV R53, RZ, RZ, -R53 ;  /* 0x000000ffff357224 */ /* 0x000fe400078e0a35 */
[--C-:B------:R-:W-:Y:S01]  /*8700*/  @!P1 IMAD.IADD R210, R210, 0x1, -R0.reuse ;  /* 0x00000001d2d29824 */ /* 0x100fe200078e0a00 */
[----:B------:R-:W-:Y:S01]  /*8710*/  ISETP.GE.AND P1, PT, R45, RZ, PT ;  /* 0x000000ff2d00720c */ /* 0x000fe20003f26270 */
[----:B------:R-:W-:Y:S02]  /*8720*/  IMAD R77, R0, R53, R77 ;  /* 0x00000035004d7224 */ /* 0x000fe400078e024d */
[----:B------:R-:W-:Y:S02]  /*8730*/  @!P3 IMAD.IADD R2, R2, 0x1, -R0 ;  /* 0x000000010202b824 */ /* 0x000fe400078e0a00 */
[----:B------:R-:W-:Y:S02]  /*8740*/  IMAD.MOV.U32 R45, RZ, RZ, R210 ;  /* 0x000000ffff2d7224 */ /* 0x000fe400078e00d2 */
[----:B------:R-:W-:Y:S01]  /*8750*/  IMAD.HI.U32 R214, R138, R213, RZ ;  /* 0x000000d58ad67227 */ /* 0x000fe200078e00ff */
[----:B------:R-:W-:-:S03]  /*8760*/  ISETP.GT.U32.AND P3, PT, R0, R2, PT ;  /* 0x000000020000720c */ /* 0x000fc60003f64070 */
[----:B------:R-:W-:Y:S01]  /*8770*/  @!P2 IMAD.MOV R45, RZ, RZ, -R45 ;  /* 0x000000ffff2da224 */ /* 0x000fe200078e0a2d */
[C---:B------:R-:W-:Y:S01]  /*8780*/  ISETP.GT.U32.AND P2, PT, R0.reuse, R77, PT ;  /* 0x0000004d0000720c */ /* 0x040fe20003f44070 */
[----:B------:R-:W-:Y:S01]  /*8790*/  @!P5 IMAD.IADD R201, R201, 0x1, -R0 ;  /* 0x00000001c9c9d824 */ /* 0x000fe200078e0a00 */
[----:B------:R-:W-:Y:S01]  /*87a0*/  IABS R211, R61 ;  /* 0x0000003d00d37213 */ /* 0x000fe20000000000 */
[----:B------:R-:W-:Y:S01]  /*87b0*/  IMAD.MOV R214, RZ, RZ, -R214 ;  /* 0x000000ffffd67224 */ /* 0x000fe200078e0ad6 */
[----:B------:R-:W-:Y:S01]  /*87c0*/  IABS R209, R69 ;  /* 0x0000004500d17213 */ /* 0x000fe20000000000 */
[----:B------:R-:W-:Y:S02]  /*87d0*/  IMAD.MOV.U32 R53, RZ, RZ, R201 ;  /* 0x000000ffff357224 */ /* 0x000fe400078e00c9 */
[----:B------:R-:W-:Y:S02]  /*87e0*/  IMAD R213, R0, R214, R213 ;  /* 0x000000d600d57224 */ /* 0x000fe400078e02d5 */
[----:B------:R-:W-:-:S04]  /*87f0*/  IMAD.HI.U32 R214, R138, R211, RZ ;  /* 0x000000d38ad67227 */ /* 0x000fc800078e00ff */
[----:B------:R-:W-:-:S04]  /*8800*/  IMAD.HI.U32 R210, R138, R209, RZ ;  /* 0x000000d18ad27227 */ /* 0x000fc800078e00ff */
[----:B------:R-:W-:Y:S01]  /*8810*/  @!P6 IMAD.MOV R53, RZ, RZ, -R53 ;  /* 0x000000ffff35e224 */ /* 0x000fe200078e0a35 */
[----:B------:R-:W-:Y:S01]  /*8820*/  ISETP.GE.AND P6, PT, R61, RZ, PT ;  /* 0x000000ff3d00720c */ /* 0x000fe20003fc6270 */
[----:B------:R-:W-:Y:S01]  /*8830*/  IMAD.MOV R214, RZ, RZ, -R214 ;  /* 0x000000ffffd67224 */ /* 0x000fe200078e0ad6 */
[----:B------:R-:W-:Y:S01]  /*8840*/  IABS R61, R85 ;  /* 0x00000055003d7213 */ /* 0x000fe20000000000 */
[----:B------:R-:W-:Y:S01]  /*8850*/  IMAD.MOV R201, RZ, RZ, -R210 ;  /* 0x000000ffffc97224 */ /* 0x000fe200078e0ad2 */
[----:B------:R-:W-:Y:S01]  /*8860*/  ISETP.GT.U32.AND P5, PT, R0, R213, PT ;  /* 0x000000d50000720c */ /* 0x000fe20003fa4070 */
[--C-:B------:R-:W-:Y:S02]  /*8870*/  @!P3 IMAD.IADD R2, R2, 0x1, -R0.reuse ;  /* 0x000000010202b824 */ /* 0x100fe400078e0a00 */
[----:B------:R-:W-:Y:S02]  /*8880*/  @!P2 IMAD.IADD R77, R77, 0x1, -R0 ;  /* 0x000000014d4da824 */ /* 0x000fe400078e0a00 */
[----:B------:R-:W-:-:S02]  /*8890*/  IMAD R210, R0, R214, R211 ;  /* 0x000000d600d27224 */ /* 0x000fc400078e02d3 */
[C---:B------:R-:W-:Y:S02]  /*88a0*/  IMAD R209, R0.reuse, R201, R209 ;  /* 0x000000c900d17224 */ /* 0x040fe400078e02d1 */
[----:B------:R-:W-:Y:S01]  /*88b0*/  IMAD.MOV.U32 R201, RZ, RZ, R61 ;  /* 0x000000ffffc97224 */ /* 0x000fe200078e003d */
[C---:B------:R-:W-:Y:S01]  /*88c0*/  ISETP.GT.U32.AND P2, PT, R0.reuse, R77, PT ;  /* 0x0000004d0000720c */ /* 0x040fe20003f44070 */
[----:B------:R-:W-:Y:S01]  /*88d0*/  IMAD.MOV.U32 R61, RZ, RZ, R2 ;  /* 0x000000ffff3d7224 */ /* 0x000fe200078e0002 */
[----:B------:R-:W-:Y:S01]  /*88e0*/  ISETP.GT.U32.AND P3, PT, R0, R210, PT ;  /* 0x000000d20000720c */ /* 0x000fe20003f64070 */
[----:B------:R-:W-:-:S04]  /*88f0*/  IMAD.HI.U32 R214, R138, R201, RZ ;  /* 0x000000c98ad67227 */ /* 0x000fc800078e00ff */
[----:B------:R-:W-:Y:S01]  /*8900*/  @!P0 IMAD.MOV R61, RZ, RZ, -R61 ;  /* 0x000000ffff3d8224 */ /* 0x000fe200078e0a3d */
[C---:B------:R-:W-:Y:S01]  /*8910*/  ISETP.GT.U32.AND P0, PT, R0.reuse, R209, PT ;  /* 0x000000d10000720c */ /* 0x040fe20003f04070 */
[----:B------:R-:W-:Y:S02]  /*8920*/  IMAD.MOV R214, RZ, RZ, -R214 ;  /* 0x000000ffffd67224 */ /* 0x000fe400078e0ad6 */
[--C-:B------:R-:W-:Y:S02]  /*8930*/  @!P5 IMAD.IADD R213, R213, 0x1, -R0.reuse ;  /* 0x00000001d5d5d824 */ /* 0x100fe400078e0a00 */
[C---:B------:R-:W-:Y:S02]  /*8940*/  IMAD R201, R0.reuse, R214, R201 ;  /* 0x000000d600c97224 */ /* 0x040fe400078e02c9 */
[--C-:B------:R-:W-:Y:S01]  /*8950*/  @!P2 IMAD.IADD R77, R77, 0x1, -R0.reuse ;  /* 0x000000014d4da824 */ /* 0x100fe200078e0a00 */
[----:B------:R-:W-:Y:S01]  /*8960*/  ISETP.GT.U32.AND P5, PT, R0, R213, PT ;  /* 0x000000d50000720c */ /* 0x000fe20003fa4070 */
[----:B------:R-:W-:Y:S01]  /*8970*/  @!P3 IMAD.IADD R210, R210, 0x1, -R0 ;  /* 0x00000001d2d2b824 */ /* 0x000fe200078e0a00 */
[----:B------:R-:W-:-:S03]  /*8980*/  ISETP.GT.U32.AND P2, PT, R0, R201, PT ;  /* 0x000000c90000720c */ /* 0x000fc60003f44070 */
[----:B------:R-:W-:Y:S01]  /*8990*/  @!P0 IMAD.IADD R209, R209, 0x1, -R0 ;  /* 0x00000001d1d18824 */ /* 0x000fe200078e0a00 */
[----:B------:R-:W-:Y:S02]  /*89a0*/  IABS R2, R93 ;  /* 0x0000005d00027213 */ /* 0x000fe40000000000 */
[C---:B------:R-:W-:Y:S02]  /*89b0*/  ISETP.GT.U32.AND P3, PT, R0.reuse, R210, PT ;  /* 0x000000d20000720c */ /* 0x040fe40003f64070 */
[----:B------:R-:W-:Y:S01]  /*89c0*/  ISETP.GT.U32.AND P0, PT, R0, R209, PT ;  /* 0x000000d10000720c */ /* 0x000fe20003f04070 */
[----:B------:R-:W-:Y:S01]  /*89d0*/  IMAD.HI.U32 R214, R138, R2, RZ ;  /* 0x000000028ad67227 */ /* 0x000fe200078e00ff */
[----:B------:R-:W-:-:S03]  /*89e0*/  IABS R211, R158 ;  /* 0x0000009e00d37213 */ /* 0x000fc60000000000 */
[--C-:B------:R-:W-:Y:S02]  /*89f0*/  @!P5 IMAD.IADD R213, R213, 0x1, -R0.reuse ;  /* 0x00000001d5d5d824 */ /* 0x100fe400078e0a00 */
[----:B------:R-:W-:Y:S01]  /*8a00*/  @!P2 IMAD.IADD R201, R201, 0x1, -R0 ;  /* 0x00000001c9c9a824 */ /* 0x000fe200078e0a00 */
[----:B------:R-:W-:Y:S01]  /*8a10*/  ISETP.GE.AND P5, PT, R69, RZ, PT ;  /* 0x000000ff4500720c */ /* 0x000fe20003fa6270 */
[----:B------:R-:W-:Y:S02]  /*8a20*/  IMAD.MOV R214, RZ, RZ, -R214 ;  /* 0x000000ffffd67224 */ /* 0x000fe400078e0ad6 */
[----:B------:R-:W-:Y:S02]  /*8a30*/  IMAD.MOV.U32 R69, RZ, RZ, R213 ;  /* 0x000000ffff457224 */ /* 0x000fe400078e00d5 */
[----:B------:R-:W-:Y:S01]  /*8a40*/  @!P1 IMAD.MOV R77, RZ, RZ, -R77 ;  /* 0x000000ffff4d9224 */ /* 0x000fe200078e0a4d */
[----:B------:R-:W-:Y:S01]  /*8a50*/  ISETP.GE.AND P1, PT, R93, RZ, PT ;  /* 0x000000ff5d00720c */ /* 0x000fe20003f26270 */
[----:B------:R-:W-:Y:S01]  /*8a60*/  IMAD.HI.U32 R213, R138, R211, RZ ;  /* 0x000000d38ad57227 */ /* 0x000fe200078e00ff */
[----:B------:R-:W-:-:S02]  /*8a70*/  IABS R93, R101 ;  /* 0x00000065005d7213 */ /* 0x000fc40000000000 */
[----:B------:R-:W-:Y:S01]  /*8a80*/  ISETP.GT.U32.AND P2, PT, R0, R201, PT ;  /* 0x000000c90000720c */ /* 0x000fe20003f44070 */
[----:B------:R-:W-:Y:S02]  /*8a90*/  @!P3 IMAD.IADD R210, R210, 0x1, -R0 ;  /* 0x00000001d2d2b824 */ /* 0x000fe400078e0a00 */
[C---:B------:R-:W-:Y:S02]  /*8aa0*/  IMAD R2, R0.reuse, R214, R2 ;  /* 0x000000d600027224 */ /* 0x040fe400078e0202 */
[----:B------:R-:W-:Y:S01]  /*8ab0*/  @!P4 IMAD.MOV R69, RZ, RZ, -R69 ;  /* 0x000000ffff45c224 */ /* 0x000fe200078e0a45 */
[----:B------:R-:W-:Y:S01]  /*8ac0*/  ISETP.GE.AND P4, PT, R85, RZ, PT ;  /* 0x000000ff5500720c */ /* 0x000fe20003f86270 */
[----:B------:R-:W-:Y:S02]  /*8ad0*/  IMAD.MOV R213, RZ, RZ, -R213 ;  /* 0x000000ffffd57224 */ /* 0x000fe400078e0ad5 */
[----:B------:R-:W-:Y:S01]  /*8ae0*/  @!P0 IMAD.IADD R209, R209, 0x1, -R0 ;  /* 0x00000001d1d18824 */ /* 0x000fe200078e0a00 */
[----:B------:R-:W-:Y:S01]  /*8af0*/  ISETP.GT.U32.AND P0, PT, R0, R2, PT ;  /* 0x000000020000720c */ /* 0x000fe20003f04070 */
[----:B------:R-:W-:Y:S01]  /*8b00*/  IMAD.MOV.U32 R85, RZ, RZ, R210 ;  /* 0x000000ffff557224 */ /* 0x000fe200078e00d2 */
[----:B------:R-:W-:Y:S01]  /*8b10*/  ISETP.GE.AND P3, PT, R158, RZ, PT ;  /* 0x000000ff9e00720c */ /* 0x000fe20003f66270 */
[----:B------:R-:W-:-:S02]  /*8b20*/  IMAD.MOV.U32 R210, RZ, RZ, R93 ;  /* 0x000000ffffd27224 */ /* 0x000fc400078e005d */
[----:B------:R-:W-:Y:S02]  /*8b30*/  IMAD R158, R0, R213, R211 ;  /* 0x000000d5009e7224 */ /* 0x000fe400078e02d3 */
[----:B------:R-:W-:Y:S02]  /*8b40*/  IMAD.MOV.U32 R93, RZ, RZ, R209 ;  /* 0x000000ffff5d7224 */ /* 0x000fe400078e00d1 */
[----:B------:R-:W-:Y:S01]  /*8b50*/  @!P6 IMAD.MOV R85, RZ, RZ, -R85 ;  /* 0x000000ffff55e224 */ /* 0x000fe200078e0a55 */
[----:B------:R-:W-:Y:S01]  /*8b60*/  ISETP.GE.AND P6, PT, R101, RZ, PT ;  /* 0x000000ff6500720c */ /* 0x000fe20003fc6270 */
[----:B------:R-:W-:Y:S01]  /*8b70*/  IMAD.HI.U32 R209, R138, R210, RZ ;  /* 0x000000d28ad17227 */ /* 0x000fe200078e00ff */
[----:B------:R-:W-:-:S03]  /*8b80*/  IABS R101, R117 ;  /* 0x0000007500657213 */ /* 0x000fc60000000000 */
[----:B------:R-:W-:Y:S01]  /*8b90*/  @!P5 IMAD.MOV R93, RZ, RZ, -R93 ;  /* 0x000000ffff5dd224 */ /* 0x000fe200078e0a5d */
[C---:B------:R-:W-:Y:S01]  /*8ba0*/  ISETP.GT.U32.AND P5, PT, R0.reuse, R158, PT ;  /* 0x0000009e0000720c */ /* 0x040fe20003fa4070 */
[----:B------:R-:W-:Y:S02]  /*8bb0*/  IMAD.MOV R209, RZ, RZ, -R209 ;  /* 0x000000ffffd17224 */ /* 0x000fe400078e0ad1 */
[----:B------:R-:W-:Y:S01]  /*8bc0*/  @!P2 IMAD.IADD R201, R201, 0x1, -R0 ;  /* 0x00000001c9c9a824 */ /* 0x000fe200078e0a00 */
[----:B------:R-:W-:Y:S02]  /*8bd0*/  IABS R211, R109 ;  /* 0x0000006d00d37213 */ /* 0x000fe40000000000 */
[----:B------:R-:W-:Y:S01]  /*8be0*/  ISETP.GE.AND P2, PT, R109, RZ, PT ;  /* 0x000000ff6d00720c */ /* 0x000fe20003f46270 */
[----:B------:R-:W-:Y:S02]  /*8bf0*/  IMAD.MOV.U32 R109, RZ, RZ, R101 ;  /* 0x000000ffff6d7224 */ /* 0x000fe400078e0065 */
[----:B------:R-:W-:-:S02]  /*8c00*/  IMAD R209, R0, R209, R210 ;  /* 0x000000d100d17224 */ /* 0x000fc400078e02d2 */
[----:B------:R-:W-:Y:S02]  /*8c10*/  IMAD.MOV.U32 R101, RZ, RZ, R201 ;  /* 0x000000ffff657224 */ /* 0x000fe400078e00c9 */
[----:B------:R-:W-:Y:S02]  /*8c20*/  @!P0 IMAD.IADD R2, R2, 0x1, -R0 ;  /* 0x0000000102028824 */ /* 0x000fe400078e0a00 */
[----:B------:R-:W-:Y:S01]  /*8c30*/  @!P4 IMAD.MOV R101, RZ, RZ, -R101 ;  /* 0x000000ffff65c224 */ /* 0x000fe200078e0a65 */
[----:B------:R-:W-:Y:S01]  /*8c40*/  ISETP.GT.U32.AND P4, PT, R0, R209, PT ;  /* 0x000000d10000720c */ /* 0x000fe20003f84070 */
[----:B------:R-:W-:Y:S01]  /*8c50*/  IMAD.HI.U32 R214, R138, R211, RZ ;  /* 0x000000d38ad67227 */ /* 0x000fe200078e00ff */
[----:B------:R-:W-:-:S03]  /*8c60*/  ISETP.GT.U32.AND P0, PT, R0, R2, PT ;  /* 0x000000020000720c */ /* 0x000fc60003f04070 */
[----:B------:R-:W-:Y:S02]  /*8c70*/  @!P5 IMAD.IADD R158, R158, 0x1, -R0 ;  /* 0x000000019e9ed824 */ /* 0x000fe400078e0a00 */
[----:B------:R-:W-:Y:S02]  /*8c80*/  IMAD.MOV R214, RZ, RZ, -R214 ;  /* 0x000000ffffd67224 */ /* 0x000fe400078e0ad6 */
[----:B------:R-:W-:Y:S01]  /*8c90*/  IMAD.HI.U32 R213, R138, R109, RZ ;  /* 0x0000006d8ad57227 */ /* 0x000fe200078e00ff */
[----:B------:R-:W-:-:S03]  /*8ca0*/  ISETP.GT.U32.AND P5, PT, R0, R158, PT ;  /* 0x0000009e0000720c */ /* 0x000fc60003fa4070 */
[----:B------:R-:W-:Y:S02]  /*8cb0*/  IMAD R211, R0, R214, R211 ;  /* 0x000000d600d37224 */ /* 0x000fe400078e02d3 */
[----:B------:R-:W-:Y:S02]  /*8cc0*/  IMAD.MOV R213, RZ, RZ, -R213 ;  /* 0x000000ffffd57224 */ /* 0x000fe400078e0ad5 */
[--C-:B------:R-:W-:Y:S02]  /*8cd0*/  @!P4 IMAD.IADD R209, R209, 0x1, -R0.reuse ;  /* 0x00000001d1d1c824 */ /* 0x100fe400078e0a00 */
[----:B------:R-:W-:Y:S01]  /*8ce0*/  @!P0 IMAD.IADD R2, R2, 0x1, -R0 ;  /* 0x0000000102028824 */ /* 0x000fe200078e0a00 */
[C---:B------:R-:W-:Y:S01]  /*8cf0*/  ISETP.GT.U32.AND P0, PT, R0.reuse, R211, PT ;  /* 0x000000d30000720c */ /* 0x040fe20003f04070 */
[C---:B------:R-:W-:Y:S01]  /*8d00*/  IMAD R201, R0.reuse, R213, R109 ;  /* 0x000000d500c97224 */ /* 0x040fe200078e026d */
[----:B------:R-:W-:Y:S01]  /*8d10*/  IABS R210, R125 ;  /* 0x0000007d00d27213 */ /* 0x000fe20000000000 */
[----:B------:R-:W-:Y:S01]  /*8d20*/  IMAD.MOV.U32 R109, RZ, RZ, R2 ;  /* 0x000000ffff6d7224 */ /* 0x000fe200078e0002 */
[----:B------:R-:W-:Y:S01]  /*8d30*/  ISETP.GT.U32.AND P4, PT, R0, R209, PT ;  /* 0x000000d10000720c */ /* 0x000fe20003f84070 */
[----:B------:R-:W-:Y:S01]  /*8d40*/  @!P5 IMAD.IADD R158, R158, 0x1, -R0 ;  /* 0x000000019e9ed824 */ /* 0x000fe200078e0a00 */
[----:B------:R-:W-:Y:S01]  /*8d50*/  IABS R215, R142 ;  /* 0x0000008e00d77213 */ /* 0x000fe20000000000 */
[----:B------:R-:W-:Y:S01]  /*8d60*/  IMAD.HI.U32 R214, R138, R210, RZ ;  /* 0x000000d28ad67227 */ /* 0x000fe200078e00ff */
[----:B------:R-:W-:-:S02]  /*8d70*/  IABS R213, R4 ;  /* 0x0000000400d57213 */ /* 0x000fc40000000000 */
[----:B------:R-:W-:Y:S01]  /*8d80*/  ISETP.GT.U32.AND P5, PT, R0, R201, PT ;  /* 0x000000c90000720c */ /* 0x000fe20003fa4070 */
[----:B------:R-:W-:Y:S01]  /*8d90*/  @!P1 IMAD.MOV R109, RZ, RZ, -R109 ;  /* 0x000000ffff6d9224 */ /* 0x000fe200078e0a6d */
[----:B------:R-:W-:Y:S01]  /*8da0*/  ISETP.GE.AND P1, PT, R117, RZ, PT ;  /* 0x000000ff7500720c */ /* 0x000fe20003f26270 */
[----:B------:R-:W-:Y:S02]  /*8db0*/  IMAD.MOV R117, RZ, RZ, -R214 ;  /* 0x000000ffff757224 */ /* 0x000fe400078e0ad6 */
[----:B------:R-:W-:Y:S02]  /*8dc0*/  IMAD.MOV.U32 R2, RZ, RZ, R215 ;  /* 0x000000ffff027224 */ /* 0x000fe400078e00d7 */
[----:B------:R-:W-:-:S04]  /*8dd0*/  IMAD.HI.U32 R214, R138, R213, RZ ;  /* 0x000000d58ad67227 */ /* 0x000fc800078e00ff */
[----:B------:R-:W-:Y:S01]  /*8de0*/  @!P0 IMAD.IADD R211, R211, 0x1, -R0 ;  /* 0x00000001d3d38824 */ /* 0x000fe200078e0a00 */
[----:B------:R-:W-:Y:S01]  /*8df0*/  ISETP.GE.AND P0, PT, R125, RZ, PT ;  /* 0x000000ff7d00720c */ /* 0x000fe20003f06270 */
[----:B------:R-:W-:Y:S02]  /*8e00*/  IMAD R210, R0, R117, R210 ;  /* 0x0000007500d27224 */ /* 0x000fe400078e02d2 */
[----:B------:R-:W-:-:S04]  /*8e10*/  IMAD.HI.U32 R125, R138, R2, RZ ;  /* 0x000000028a7d7227 */ /* 0x000fc800078e00ff */
[----:B------:R-:W-:Y:S02]  /*8e20*/  IMAD.MOV.U32 R117, RZ, RZ, R158 ;  /* 0x000000ffff757224 */ /* 0x000fe400078e009e */
[----:B------:R-:W-:Y:S02]  /*8e30*/  IMAD.MOV R158, RZ, RZ, -R214 ;  /* 0x000000ffff9e7224 */ /* 0x000fe400078e0ad6 */
[--C-:B------:R-:W-:Y:S02]  /*8e40*/  @!P4 IMAD.IADD R209, R209, 0x1, -R0.reuse ;  /* 0x00000001d1d1c824 */ /* 0x100fe400078e0a00 */
[----:B------:R-:W-:Y:S01]  /*8e50*/  IMAD.MOV R214, RZ, RZ, -R125 ;  /* 0x000000ffffd67224 */ /* 0x000fe200078e0a7d */
[C---:B------:R-:W-:Y:S01]  /*8e60*/  ISETP.GT.U32.AND P4, PT, R0.reuse, R210, PT ;  /* 0x000000d20000720c */ /* 0x040fe20003f84070 */
[----:B------:R-:W-:Y:S02]  /*8e70*/  @!P5 IMAD.IADD R201, R201, 0x1, -R0 ;  /* 0x00000001c9c9d824 */ /* 0x000fe400078e0a00 */
[----:B------:R-:W-:-:S02]  /*8e80*/  IMAD R158, R0, R158, R213 ;  /* 0x0000009e009e7224 */ /* 0x000fc400078e02d5 */
[----:B------:R-:W-:Y:S02]  /*8e90*/  IMAD.MOV.U32 R125, RZ, RZ, R209 ;  /* 0x000000ffff7d7224 */ /* 0x000fe400078e00d1 */
[----:B------:R-:W-:Y:S01]  /*8ea0*/  @!P3 IMAD.MOV R117, RZ, RZ, -R117 ;  /* 0x000000ffff75b224 */ /* 0x000fe200078e0a75 */
[C---:B------:R-:W-:Y:S01]  /*8eb0*/  ISETP.GT.U32.AND P3, PT, R0.reuse, R211, PT ;  /* 0x000000d30000720c */ /* 0x040fe20003f64070 */
[----:B------:R-:W-:Y:S01]  /*8ec0*/  @!P6 IMAD.MOV R125, RZ, RZ, -R125 ;  /* 0x000000ffff7de224 */ /* 0x000fe200078e0a7d */
[C---:B------:R-:W-:Y:S02]  /*8ed0*/  ISETP.GT.U32.AND P5, PT, R0.reuse, R201, PT ;  /* 0x000000c90000720c */ /* 0x040fe40003fa4070 */
[C---:B------:R-:W-:Y:S02]  /*8ee0*/  ISETP.GT.U32.AND P6, PT, R0.reuse, R158, PT ;  /* 0x0000009e0000720c */ /* 0x040fe40003fc4070 */
[----:B------:R-:W-:Y:S01]  /*8ef0*/  IABS R213, R146 ;  /* 0x0000009200d57213 */ /* 0x000fe20000000000 */
[----:B------:R-:W-:-:S02]  /*8f00*/  IMAD R2, R0, R214, R2 ;  /* 0x000000d600027224 */ /* 0x000fc400078e0202 */
[--C-:B------:R-:W-:Y:S01]  /*8f10*/  @!P4 IMAD.IADD R210, R210, 0x1, -R0.reuse ;  /* 0x00000001d2d2c824 */ /* 0x100fe200078e0a00 */
[----:B------:R-:W-:Y:S01]  /*8f20*/  IABS R214, R154 ;  /* 0x0000009a00d67213 */ /* 0x000fe20000000000 */
[----:B------:R-:W-:Y:S02]  /*8f30*/  IMAD.MOV.U32 R209, RZ, RZ, R213 ;  /* 0x000000ffffd17224 */ /* 0x000fe400078e00d5 */
[--C-:B------:R-:W-:Y:S01]  /*8f40*/  @!P3 IMAD.IADD R211, R211, 0x1, -R0.reuse ;  /* 0x00000001d3d3b824 */ /* 0x100fe200078e0a00 */
[----:B------:R-:W-:Y:S01]  /*8f50*/  ISETP.GT.U32.AND P3, PT, R0, R2, PT ;  /* 0x000000020000720c */ /* 0x000fe20003f64070 */
[--C-:B------:R-:W-:Y:S01]  /*8f60*/  @!P5 IMAD.IADD R201, R201, 0x1, -R0.reuse ;  /* 0x00000001c9c9d824 */ /* 0x100fe200078e0a00 */
[----:B------:R-:W-:Y:S01]  /*8f70*/  ISETP.GE.AND P5, PT, R4, RZ, PT ;  /* 0x000000ff0400720c */ /* 0x000fe20003fa6270 */
[----:B------:R-:W-:Y:S01]  /*8f80*/  @!P6 IMAD.IADD R158, R158, 0x1, -R0 ;  /* 0x000000019e9ee824 */ /* 0x000fe200078e0a00 */
[----:B------:R-:W-:Y:S01]  /*8f90*/  ISETP.GT.U32.AND P6, PT, R0, R210, PT ;  /* 0x000000d20000720c */ /* 0x000fe20003fc4070 */
[----:B------:R-:W-:-:S04]  /*8fa0*/  IMAD.HI.U32 R215, R138, R209, RZ ;  /* 0x000000d18ad77227 */ /* 0x000fc800078e00ff */
[----:B------:R-:W-:Y:S02]  /*8fb0*/  IMAD.MOV.U32 R4, RZ, RZ, R211 ;  /* 0x000000ffff047224 */ /* 0x000fe400078e00d3 */
[----:B------:R-:W-:Y:S01]  /*8fc0*/  IMAD.MOV.U32 R213, RZ, RZ, R214 ;  /* 0x000000ffffd57224 */ /* 0x000fe200078e00d6 */
[----:B------:R-:W-:Y:S01]  /*8fd0*/  IABS R217, R150 ;  /* 0x0000009600d97213 */ /* 0x000fe20000000000 */
[----:B------:R-:W-:Y:S02]  /*8fe0*/  IMAD.MOV R215, RZ, RZ, -R215 ;  /* 0x000000ffffd77224 */ /* 0x000fe400078e0ad7 */
[----:B------:R-:W-:Y:S01]  /*8ff0*/  @!P2 IMAD.MOV R4, RZ, RZ, -R4 ;  /* 0x000000ffff04a224 */ /* 0x000fe200078e0a04 */
[----:B------:R-:W-:Y:S01]  /*9000*/  ISETP.GT.U32.AND P2, PT, R0, R158, PT ;  /* 0x0000009e0000720c */ /* 0x000fe20003f44070 */
[----:B------:R-:W-:Y:S01]  /*9010*/  IMAD.HI.U32 R214, R138, R213, RZ ;  /* 0x000000d58ad67227 */ /* 0x000fe200078e00ff */
[----:B------:R-:W-:-:S03]  /*9020*/  ISETP.GE.AND P4, PT, R142, RZ, PT ;  /* 0x000000ff8e00720c */ /* 0x000fc60003f86270 */
[----:B------:R-:W-:Y:S02]  /*9030*/  IMAD.MOV.U32 R142, RZ, RZ, R201 ;  /* 0x000000ffff8e7224 */ /* 0x000fe400078e00c9 */
[----:B------:R-:W-:Y:S02]  /*9040*/  IMAD R201, R0, R215, R209 ;  /* 0x000000d700c97224 */ /* 0x000fe400078e02d1 */
[----:B------:R-:W-:Y:S02]  /*9050*/  IMAD.MOV R214, RZ, RZ, -R214 ;  /* 0x000000ffffd67224 */ /* 0x000fe400078e0ad6 */
[----:B------:R-:W-:Y:S02]  /*9060*/  IMAD.MOV.U32 R211, RZ, RZ, R217 ;  /* 0x000000ffffd37224 */ /* 0x000fe400078e00d9 */
[--C-:B------:R-:W-:Y:S01]  /*9070*/  @!P3 IMAD.IADD R2, R2, 0x1, -R0.reuse ;  /* 0x000000010202b824 */ /* 0x100fe200078e0a00 */
[----:B------:R-:W-:Y:S01]  /*9080*/  ISETP.GE.AND P3, PT, R146, RZ, PT ;  /* 0x000000ff9200720c */ /* 0x000fe20003f66270 */
[----:B------:R-:W-:Y:S01]  /*9090*/  @!P6 IMAD.IADD R210, R210, 0x1, -R0 ;  /* 0x00000001d2d2e824 */ /* 0x000fe200078e0a00 */
[C---:B------:R-:W-:Y:S01]  /*90a0*/  ISETP.GT.U32.AND P6, PT, R0.reuse, R201, PT ;  /* 0x000000c90000720c */ /* 0x040fe20003fc4070 */
[----:B------:R-:W-:-:S02]  /*90b0*/  IMAD R213, R0, R214, R213 ;  /* 0x000000d600d57224 */ /* 0x000fc400078e02d5 */
[----:B------:R-:W-:-:S04]  /*90c0*/  IMAD.HI.U32 R146, R138, R211, RZ ;  /* 0x000000d38a927227 */ /* 0x000fc800078e00ff */
[----:B------:R-:W-:Y:S01]  /*90d0*/  @!P1 IMAD.MOV R142, RZ, RZ, -R142 ;  /* 0x000000ffff8e9224 */ /* 0x000fe200078e0a8e */
[----:B------:R-:W-:Y:S01]  /*90e0*/  ISETP.GT.U32.AND P1, PT, R0, R2, PT ;  /* 0x000000020000720c */ /* 0x000fe20003f24070 */
[----:B------:R-:W-:Y:S02]  /*90f0*/  IMAD.MOV R146, RZ, RZ, -R146 ;  /* 0x000000ffff927224 */ /* 0x000fe400078e0a92 */
[--C-:B------:R-:W-:Y:S01]  /*9100*/  @!P2 IMAD.IADD R158, R158, 0x1, -R0.reuse ;  /* 0x000000019e9ea824 */ /* 0x100fe200078e0a00 */
[C---:B------:R-:W-:Y:S01]  /*9110*/  ISETP.GT.U32.AND P2, PT, R0.reuse, R213, PT ;  /* 0x000000d50000720c */ /* 0x040fe20003f44070 */
[C---:B------:R-:W-:Y:S02]  /*9120*/  IMAD R211, R0.reuse, R146, R211 ;  /* 0x0000009200d37224 */ /* 0x040fe400078e02d3 */
[----:B------:R-:W-:Y:S01]  /*9130*/  @!P6 IMAD.IADD R201, R201, 0x1, -R0 ;  /* 0x00000001c9c9e824 */ /* 0x000fe200078e0a00 */
[----:B------:R-:W-:Y:S02]  /*9140*/  IABS R217, R6 ;  /* 0x0000000600d97213 */ /* 0x000fe40000000000 */
[----:B------:R-:W-:-:S03]  /*9150*/  ISETP.GT.U32.AND P6, PT, R0, R211, PT ;  /* 0x000000d30000720c */ /* 0x000fc60003fc4070 */
[----:B------:R-:W-:Y:S01]  /*9160*/  @!P1 IMAD.IADD R2, R2, 0x1, -R0 ;  /* 0x0000000102029824 */ /* 0x000fe200078e0a00 */
[----:B------:R-:W-:Y:S01]  /*9170*/  ISETP.GE.AND P1, PT, R154, RZ, PT ;  /* 0x000000ff9a00720c */ /* 0x000fe20003f26270 */
[----:B------:R-:W-:Y:S01]  /*9180*/  IMAD.HI.U32 R154, R138, R217, RZ ;  /* 0x000000d98a9a7227 */ /* 0x000fe200078e00ff */
[----:B------:R-:W-:-:S03]  /*9190*/  IABS R209, R11 ;  /* 0x0000000b00d17213 */ /* 0x000fc60000000000 */
[----:B------:R-:W-:Y:S01]  /*91a0*/  @!P2 IMAD.IADD R213, R213, 0x1, -R0 ;  /* 0x00000001d5d5a824 */ /* 0x000fe200078e0a00 */
[----:B------:R-:W-:Y:S01]  /*91b0*/  ISETP.GT.U32.AND P2, PT, R0, R201, PT ;  /* 0x000000c90000720c */ /* 0x000fe20003f44070 */
[----:B------:R-:W-:Y:S02]  /*91c0*/  IMAD.MOV R154, RZ, RZ, -R154 ;  /* 0x000000ffff9a7224 */ /* 0x000fe400078e0a9a */
[----:B------:R-:W-:Y:S01]  /*91d0*/  IMAD.HI.U32 R215, R138, R209, RZ ;  /* 0x000000d18ad77227 */ /* 0x000fe200078e00ff */
[----:B------:R-:W-:-:S03]  /*91e0*/  IABS R214, R51 ;  /* 0x0000003300d67213 */ /* 0x000fc60000000000 */
[----:B------:R-:W-:Y:S02]  /*91f0*/  IMAD.MOV.U32 R146, RZ, RZ, R210 ;  /* 0x000000ffff927224 */ /* 0x000fe400078e00d2 */
[----:B------:R-:W-:Y:S02]  /*9200*/  @!P6 IMAD.IADD R211, R211, 0x1, -R0 ;  /* 0x00000001d3d3e824 */ /* 0x000fe400078e0a00 */
[----:B------:R-:W-:Y:S01]  /*9210*/  IMAD R210, R0, R154, R217 ;  /* 0x0000009a00d27224 */ /* 0x000fe200078e02d9 */
[----:B------:R-:W-:Y:S01]  /*9220*/  IABS R154, R23 ;  /* 0x00000017009a7213 */ /* 0x000fe20000000000 */
[----:B------:R-:W-:Y:S02]  /*9230*/  IMAD.MOV R215, RZ, RZ, -R215 ;  /* 0x000000ffffd77224 */ /* 0x000fe400078e0ad7 */
[----:B------:R-:W-:Y:S01]  /*9240*/  @!P0 IMAD.MOV R146, RZ, RZ, -R146 ;  /* 0x000000ffff928224 */ /* 0x000fe200078e0a92 */
[----:B------:R-:W-:Y:S01]  /*9250*/  ISETP.GE.AND P0, PT, R150, RZ, PT ;  /* 0x000000ff9600720c */ /* 0x000fe20003f06270 */
[----:B------:R-:W-:Y:S01]  /*9260*/  IMAD.MOV.U32 R150, RZ, RZ, R158 ;  /* 0x000000ffff967224 */ /* 0x000fe200078e009e */
[----:B------:R-:W-:Y:S01]  /*9270*/  ISETP.GT.U32.AND P6, PT, R0, R211, PT ;  /* 0x000000d30000720c */ /* 0x000fe20003fc4070 */
[----:B------:R-:W-:-:S04]  /*9280*/  IMAD.HI.U32 R158, R138, R214, RZ ;  /* 0x000000d68a9e7227 */ /* 0x000fc800078e00ff */
[----:B------:R-:W-:Y:S02]  /*9290*/  IMAD R209, R0, R215, R209 ;  /* 0x000000d700d17224 */ /* 0x000fe400078e02d1 */
[----:B------:R-:W-:Y:S02]  /*92a0*/  @!P2 IMAD.IADD R201, R201, 0x1, -R0 ;  /* 0x00000001c9c9a824 */ /* 0x000fe400078e0a00 */
[----:B------:R-:W-:Y:S02]  /*92b0*/  IMAD.MOV.U32 R215, RZ, RZ, R154 ;  /* 0x000000ffffd77224 */ /* 0x000fe400078e009a */
[----:B------:R-:W-:Y:S02]  /*92c0*/  IMAD.MOV.U32 R154, RZ, RZ, R2 ;  /* 0x000000ffff9a7224 */ /* 0x000fe400078e0002 */
[----:B------:R-:W-:Y:S02]  /*92d0*/  IMAD.MOV R2, RZ, RZ, -R158 ;  /* 0x000000ffff027224 */ /* 0x000fe400078e0a9e */
[----:B------:R-:W-:-:S02]  /*92e0*/  IMAD.MOV.U32 R158, RZ, RZ, R201 ;  /* 0x000000ffff9e7224 */ /* 0x000fc400078e00c9 */
[C---:B------:R-:W-:Y:S02]  /*92f0*/  IMAD R201, R0.reuse, R2, R214 ;  /* 0x0000000200c97224 */ /* 0x040fe400078e02d6 */
[----:B------:R-:W-:Y:S01]  /*9300*/  @!P3 IMAD.MOV R158, RZ, RZ, -R158 ;  /* 0x000000ffff9eb224 */ /* 0x000fe200078e0a9e */
[C---:B------:R-:W-:Y:S01]  /*9310*/  ISETP.GT.U32.AND P3, PT, R0.reuse, R209, PT ;  /* 0x000000d10000720c */ /* 0x040fe20003f64070 */
[----:B------:R-:W-:Y:S01]  /*9320*/  @!P5 IMAD.MOV R150, RZ, RZ, -R150 ;  /* 0x000000ffff96d224 */ /* 0x000fe200078e0a96 */
[C---:B------:R-:W-:Y:S01]  /*9330*/  ISETP.GT.U32.AND P5, PT, R0.reuse, R213, PT ;  /* 0x000000d50000720c */ /* 0x040fe20003fa4070 */
[----:B------:R-:W-:Y:S01]  /*9340*/  @!P6 IMAD.IADD R211, R211, 0x1, -R0 ;  /* 0x00000001d3d3e824 */ /* 0x000fe200078e0a00 */
[C---:B------:R-:W-:Y:S02]  /*9350*/  ISETP.GT.U32.AND P6, PT, R0.reuse, R201, PT ;  /* 0x000000c90000720c */ /* 0x040fe40003fc4070 */
[----:B------:R-:W-:Y:S02]  /*9360*/  ISETP.GT.U32.AND P2, PT, R0, R210, PT ;  /* 0x000000d20000720c */ /* 0x000fe40003f44070 */
[----:B------:R-:W-:Y:S01]  /*9370*/  IABS R214, R27 ;  /* 0x0000001b00d67213 */ /* 0x000fe20000000000 */
[----:B------:R-:W-:-:S04]  /*9380*/  @!P4 IMAD.MOV R154, RZ, RZ, -R154 ;  /* 0x000000ffff9ac224 */ /* 0x000fc800078e0a9a */
[--C-:B------:R-:W-:Y:S02]  /*9390*/  @!P3 IMAD.IADD R209, R209, 0x1, -R0.reuse ;  /* 0x00000001d1d1b824 */ /* 0x100fe400078e0a00 */
[--C-:B------:R-:W-:Y:S01]  /*93a0*/  @!P5 IMAD.IADD R213, R213, 0x1, -R0.reuse ;  /* 0x00000001d5d5d824 */ /* 0x100fe200078e0a00 */
[----:B------:R-:W-:Y:S01]  /*93b0*/  ISETP.GE.AND P4, PT, R6, RZ, PT ;  /* 0x000000ff0600720c */ /* 0x000fe20003f86270 */
[----:B------:R-:W-:Y:S01]  /*93c0*/  @!P6 IMAD.IADD R201, R201, 0x1, -R0 ;  /* 0x00000001c9c9e824 */ /* 0x000fe200078e0a00 */
[----:B------:R-:W-:Y:S01]  /*93d0*/  ISETP.GT.U32.AND P6, PT, R0, R209, PT ;  /* 0x000000d10000720c */ /* 0x000fe20003fc4070 */
[----:B------:R-:W-:Y:S02]  /*93e0*/  IMAD.MOV.U32 R6, RZ, RZ, R213 ;  /* 0x000000ffff067224 */ /* 0x000fe400078e00d5 */
[----:B------:R-:W-:-:S04]  /*93f0*/  IMAD.HI.U32 R2, R138, R215, RZ ;  /* 0x000000d78a027227 */ /* 0x000fc800078e00ff */
[----:B------:R-:W-:-:S04]  /*9400*/  IMAD.HI.U32 R213, R138, R214, RZ ;  /* 0x000000d68ad57227 */ /* 0x000fc800078e00ff */
[----:B------:R-:W-:Y:S02]  /*9410*/  @!P2 IMAD.IADD R210, R210, 0x1, -R0 ;  /* 0x00000001d2d2a824 */ /* 0x000fe400078e0a00 */
[----:B------:R-:W-:Y:S02]  /*9420*/  IMAD.MOV R2, RZ, RZ, -R2 ;  /* 0x000000ffff027224 */ /* 0x000fe400078e0a02 */
[----:B------:R-:W-:Y:S01]  /*9430*/  IMAD.MOV R213, RZ, RZ, -R213 ;  /* 0x000000ffffd57224 */ /* 0x000fe200078e0ad5 */
[C---:B------:R-:W-:Y:S01]  /*9440*/  ISETP.GT.U32.AND P3, PT, R0.reuse, R210, PT ;  /* 0x000000d20000720c */ /* 0x040fe20003f64070 */
[C---:B------:R-:W-:Y:S01]  /*9450*/  IMAD R2, R0.reuse, R2, R215 ;  /* 0x0000000200027224 */ /* 0x040fe200078e02d7 */
[----:B------:R-:W-:Y:S01]  /*9460*/  IABS R215, R31 ;  /* 0x0000001f00d77213 */ /* 0x000fe20000000000 */
[C---:B------:R-:W-:Y:S01]  /*9470*/  IMAD R214, R0.reuse, R213, R214 ;  /* 0x000000d500d67224 */ /* 0x040fe200078e02d6 */
[----:B------:R-:W-:Y:S01]  /*9480*/  ISETP.GE.AND P5, PT, R11, RZ, PT ;  /* 0x000000ff0b00720c */ /* 0x000fe20003fa6270 */
[----:B------:R-:W-:Y:S01]  /*9490*/  @!P6 IMAD.IADD R209, R209, 0x1, -R0 ;  /* 0x00000001d1d1e824 */ /* 0x000fe200078e0a00 */
[----:B------:R-:W-:Y:S01]  /*94a0*/  IABS R217, R35 ;  /* 0x0000002300d97213 */ /* 0x000fe20000000000 */
[----:B------:R-:W-:Y:S01]  /*94b0*/  IMAD.MOV.U32 R11, RZ, RZ, R211 ;  /* 0x000000ffff0b7224 */ /* 0x000fe200078e00d3 */
[----:B------:R-:W-:Y:S01]  /*94c0*/  ISETP.GT.U32.AND P6, PT, R0, R214, PT ;  /* 0x000000d60000720c */ /* 0x000fe20003fc4070 */
[----:B------:R-:W-:-:S04]  /*94d0*/  IMAD.HI.U32 R213, R138, R215, RZ ;  /* 0x000000d78ad57227 */ /* 0x000fc800078e00ff */
[----:B------:R-:W-:Y:S01]  /*94e0*/  @!P0 IMAD.MOV R11, RZ, RZ, -R11 ;  /* 0x000000ffff0b8224 */ /* 0x000fe200078e0a0b */
[C---:B------:R-:W-:Y:S01]  /*94f0*/  ISETP.GT.U32.AND P0, PT, R0.reuse, R2, PT ;  /* 0x000000020000720c */ /* 0x040fe20003f04070 */
[----:B------:R-:W-:Y:S01]  /*9500*/  @!P1 IMAD.MOV R6, RZ, RZ, -R6 ;  /* 0x000000ffff069224 */ /* 0x000fe200078e0a06 */
[----:B------:R-:W-:Y:S01]  /*9510*/  ISETP.GT.U32.AND P1, PT, R0, R201, PT ;  /* 0x000000c90000720c */ /* 0x000fe20003f24070 */
[----:B------:R-:W-:Y:S02]  /*9520*/  IMAD.MOV.U32 R211, RZ, RZ, R217 ;  /* 0x000000ffffd37224 */ /* 0x000fe400078e00d9 */
[----:B------:R-:W-:Y:S02]  /*9530*/  IMAD.MOV R213, RZ, RZ, -R213 ;  /* 0x000000ffffd57224 */ /* 0x000fe400078e0ad5 */
[----:B------:R-:W-:Y:S01]  /*9540*/  @!P3 IMAD.IADD R210, R210, 0x1, -R0 ;  /* 0x00000001d2d2b824 */ /* 0x000fe200078e0a00 */
[----:B------:R-:W-:Y:S01]  /*9550*/  ISETP.GE.AND P3, PT, R23, RZ, PT ;  /* 0x000000ff1700720c */ /* 0x000fe20003f66270 */
[----:B------:R-:W-:-:S04]  /*9560*/  IMAD.HI.U32 R23, R138, R211, RZ ;  /* 0x000000d38a177227 */ /* 0x000fc800078e00ff */
[----:B------:R-:W-:Y:S02]  /*9570*/  IMAD R215, R0, R213, R215 ;  /* 0x000000d500d77224 */ /* 0x000fe400078e02d7 */
[----:B------:R-:W-:Y:S02]  /*9580*/  IMAD.MOV R23, RZ, RZ, -R23 ;  /* 0x000000ffff177224 */ /* 0x000fe400078e0a17 */
[--C-:B------:R-:W-:Y:S01]  /*9590*/  @!P6 IMAD.IADD R214, R214, 0x1, -R0.reuse ;  /* 0x00000001d6d6e824 */ /* 0x100fe200078e0a00 */
[C---:B------:R-:W-:Y:S02]  /*95a0*/  ISETP.GT.U32.AND P6, PT, R0.reuse, R215, PT ;  /* 0x000000d70000720c */ /* 0x040fe40003fc4070 */
[----:B------:R-:W-:Y:S01]  /*95b0*/  ISETP.GE.AND P2, PT, R51, RZ, PT ;  /* 0x000000ff3300720c */ /* 0x000fe20003f46270 */
[----:B------:R-:W-:Y:S01]  /*95c0*/  IMAD R211, R0, R23, R211 ;  /* 0x0000001700d37224 */ /* 0x000fe200078e02d3 */
[----:B------:R-:W-:Y:S01]  /*95d0*/  IABS R51, R39 ;  /* 0x0000002700337213 */ /* 0x000fe20000000000 */
[----:B------:R-:W-:-:S02]  /*95e0*/  @!P0 IMAD.IADD R2, R2, 0x1, -R0 ;  /* 0x0000000102028824 */ /* 0x000fc400078e0a00 */
[----:B------:R-:W-:Y:S02]  /*95f0*/  IMAD.MOV.U32 R23, RZ, RZ, R210 ;  /* 0x000000ffff177224 */ /* 0x000fe400078e00d2 */
[----:B------:R-:W-:Y:S01]  /*9600*/  @!P1 IMAD.IADD R201, R201, 0x1, -R0 ;  /* 0x00000001c9c99824 */ /* 0x000fe200078e0a00 */
[----:B------:R-:W-:Y:S01]  /*9610*/  ISETP.GE.AND P1, PT, R27, RZ, PT ;  /* 0x000000ff1b00720c */ /* 0x000fe20003f26270 */
[----:B------:R-:W-:Y:S01]  /*9620*/  IMAD.HI.U32 R27, R138, R51, RZ ;  /* 0x000000338a1b7227 */ /* 0x000fe200078e00ff */
[----:B------:R-:W-:-:S03]  /*9630*/  ISETP.GE.AND P0, PT, R31, RZ, PT ;  /* 0x000000ff1f00720c */ /* 0x000fc60003f06270 */
[----:B------:R-:W-:Y:S01]  /*9640*/  @!P4 IMAD.MOV R23, RZ, RZ, -R23 ;  /* 0x000000ffff17c224 */ /* 0x000fe200078e0a17 */
[C---:B------:R-:W-:Y:S01]  /*9650*/  ISETP.GT.U32.AND P4, PT, R0.reuse, R2, PT ;  /* 0x000000020000720c */ /* 0x040fe20003f84070 */
[----:B------:R-:W-:Y:S02]  /*9660*/  IMAD.MOV R210, RZ, RZ, -R27 ;  /* 0x000000ffffd27224 */ /* 0x000fe400078e0a1b */
[----:B------:R-:W-:Y:S02]  /*9670*/  IMAD.MOV.U32 R27, RZ, RZ, R209 ;  /* 0x000000ffff1b7224 */ /* 0x000fe400078e00d1 */
[----:B------:R-:W-:Y:S01]  /*9680*/  IMAD.MOV.U32 R31, RZ, RZ, R201 ;  /* 0x000000ffff1f7224 */ /* 0x000fe200078e00c9 */
[----:B------:R-:W-:Y:S01]  /*9690*/  IABS R213, R43 ;  /* 0x0000002b00d57213 */ /* 0x000fe20000000000 */
[----:B------:R-:W-:Y:S02]  /*96a0*/  @!P6 IMAD.IADD R215, R215, 0x1, -R0 ;  /* 0x00000001d7d7e824 */ /* 0x000fe400078e0a00 */
[----:B------:R-:W-:Y:S01]  /*96b0*/  @!P5 IMAD.MOV R27, RZ, RZ, -R27 ;  /* 0x000000ffff1bd224 */ /* 0x000fe200078e0a1b */
[C---:B------:R-:W-:Y:S01]  /*96c0*/  ISETP.GT.U32.AND P5, PT, R0.reuse, R214, PT ;  /* 0x000000d60000720c */ /* 0x040fe20003fa4070 */
[----:B------:R-:W-:Y:S01]  /*96d0*/  @!P2 IMAD.MOV R31, RZ, RZ, -R31 ;  /* 0x000000ffff1fa224 */ /* 0x000fe200078e0a1f */
[C---:B------:R-:W-:Y:S01]  /*96e0*/  ISETP.GT.U32.AND P2, PT, R0.reuse, R211, PT ;  /* 0x000000d30000720c */ /* 0x040fe20003f44070 */
[C---:B------:R-:W-:Y:S01]  /*96f0*/  IMAD R51, R0.reuse, R210, R51 ;  /* 0x000000d200337224 */ /* 0x040fe200078e0233 */
[----:B------:R-:W-:Y:S01]  /*9700*/  ISETP.GT.U32.AND P6, PT, R0, R215, PT ;  /* 0x000000d70000720c */ /* 0x000fe20003fc4070 */
[----:B------:R-:W-:-:S04]  /*9710*/  IMAD.HI.U32 R201, R138, R213, RZ ;  /* 0x000000d58ac97227 */ /* 0x000fc800078e00ff */
[----:B------:R-:W-:Y:S01]  /*9720*/  @!P4 IMAD.IADD R2, R2, 0x1, -R0 ;  /* 0x000000010202c824 */ /* 0x000fe200078e0a00 */
[----:B------:R-:W-:Y:S01]  /*9730*/  ISETP.GT.U32.AND P4, PT, R0, R51, PT ;  /* 0x000000330000720c */ /* 0x000fe20003f84070 */
[----:B------:R-:W-:Y:S01]  /*9740*/  IMAD.MOV R201, RZ, RZ, -R201 ;  /* 0x000000ffffc97224 */ /* 0x000fe200078e0ac9 */
[----:B------:R-:W-:-:S03]  /*9750*/  IABS R217, R55 ;  /* 0x0000003700d97213 */ /* 0x000fc60000000000 */
[----:B------:R-:W-:Y:S01]  /*9760*/  IMAD R213, R0, R201, R213 ;  /* 0x000000c900d57224 */ /* 0x000fe200078e02d5 */
[----:B------:R-:W-:Y:S01]  /*9770*/  IABS R209, R47 ;  /* 0x0000002f00d17213 */ /* 0x000fe20000000000 */
[--C-:B------:R-:W-:Y:S01]  /*9780*/  @!P5 IMAD.IADD R214, R214, 0x1, -R0.reuse ;  /* 0x00000001d6d6d824 */ /* 0x100fe200078e0a00 */
[----:B------:R-:W-:Y:S01]  /*9790*/  ISETP.GE.AND P5, PT, R35, RZ, PT ;  /* 0x000000ff2300720c */ /* 0x000fe20003fa6270 */
[--C-:B------:R-:W-:Y:S02]  /*97a0*/  @!P2 IMAD.IADD R211, R211, 0x1, -R0.reuse ;  /* 0x00000001d3d3a824 */ /* 0x100fe400078e0a00 */
[----:B------:R-:W-:Y:S01]  /*97b0*/  @!P6 IMAD.IADD R215, R215, 0x1, -R0 ;  /* 0x00000001d7d7e824 */ /* 0x000fe200078e0a00 */
[----:B------:R-:W-:Y:S01]  /*97c0*/  ISETP.GT.U32.AND P6, PT, R0, R213, PT ;  /* 0x000000d50000720c */ /* 0x000fe20003fc4070 */
[----:B------:R-:W-:Y:S02]  /*97d0*/  IMAD.MOV.U32 R35, RZ, RZ, R2 ;  /* 0x000000ffff237224 */ /* 0x000fe400078e0002 */
[----:B------:R-:W-:Y:S01]  /*97e0*/  IMAD.HI.U32 R2, R138, R217, RZ ;  /* 0x000000d98a027227 */ /* 0x000fe200078e00ff */
[----:B------:R-:W-:-:S03]  /*97f0*/  ISETP.GT.U32.AND P2, PT, R0, R211, PT ;  /* 0x000000d30000720c */ /* 0x000fc60003f44070 */
[----:B------:R-:W-:-:S04]  /*9800*/  IMAD.HI.U32 R210, R138, R209, RZ ;  /* 0x000000d18ad27227 */ /* 0x000fc800078e00ff */
[----:B------:R-:W-:Y:S02]  /*9810*/  @!P4 IMAD.IADD R51, R51, 0x1, -R0 ;  /* 0x000000013333c824 */ /* 0x000fe400078e0a00 */
[----:B------:R-:W-:Y:S02]  /*9820*/  IMAD.MOV R2, RZ, RZ, -R2 ;  /* 0x000000ffff027224 */ /* 0x000fe400078e0a02 */
[----:B------:R-:W-:Y:S01]  /*9830*/  IMAD.MOV R210, RZ, RZ, -R210 ;  /* 0x000000ffffd27224 */ /* 0x000fe200078e0ad2 */
[C---:B------:R-:W-:Y:S01]  /*9840*/  ISETP.GT.U32.AND P4, PT, R0.reuse, R51, PT ;  /* 0x000000330000720c */ /* 0x040fe20003f84070 */
[C---:B------:R-:W-:Y:S02]  /*9850*/  IMAD R2, R0.reuse, R2, R217 ;  /* 0x0000000200027224 */ /* 0x040fe400078e02d9 */
[C---:B------:R-:W-:Y:S01]  /*9860*/  IMAD R209, R0.reuse, R210, R209 ;  /* 0x000000d200d17224 */ /* 0x040fe200078e02d1 */
[----:B------:R-:W-:Y:S01]  /*9870*/  IABS R201, R59 ;  /* 0x0000003b00c97213 */ /* 0x000fe20000000000 */
[--C-:B------:R-:W-:Y:S01]  /*9880*/  @!P6 IMAD.IADD R213, R213, 0x1, -R0.reuse ;  /* 0x00000001d5d5e824 */ /* 0x100fe200078e0a00 */
[C---:B------:R-:W-:Y:S01]  /*9890*/  ISETP.GT.U32.AND P6, PT, R0.reuse, R2, PT ;  /* 0x000000020000720c */ /* 0x040fe20003fc4070 */
[----:B------:R-:W-:Y:S01]  /*98a0*/  @!P2 IMAD.IADD R211, R211, 0x1, -R0 ;  /* 0x00000001d3d3a824 */ /* 0x000fe200078e0a00 */
[----:B------:R-:W-:Y:S01]  /*98b0*/  ISETP.GT.U32.AND P2, PT, R0, R209, PT ;  /* 0x000000d10000720c */ /* 0x000fe20003f44070 */
[----:B------:R-:W-:Y:S01]  /*98c0*/  @!P3 IMAD.MOV R35, RZ, RZ, -R35 ;  /* 0x000000ffff23b224 */ /* 0x000fe200078e0a23 */
[----:B------:R-:W-:Y:S01]  /*98d0*/  ISETP.GE.AND P3, PT, R39, RZ, PT ;  /* 0x000000ff2700720c */ /* 0x000fe20003f66270 */
[----:B------:R-:W-:Y:S01]  /*98e0*/  IMAD.HI.U32 R39, R138, R201, RZ ;  /* 0x000000c98a277227 */ /* 0x000fe200078e00ff */
[----:B------:R-:W-:-:S03]  /*98f0*/  IABS R210, R67 ;  /* 0x0000004300d27213 */ /* 0x000fc60000000000 */
[----:B------:R-:W-:Y:S01]  /*9900*/  @!P4 IMAD.IADD R51, R51, 0x1, -R0 ;  /* 0x000000013333c824 */ /* 0x000fe200078e0a00 */
[----:B------:R-:W-:Y:S01]  /*9910*/  ISETP.GE.AND P4, PT, R43, RZ, PT ;  /* 0x000000ff2b00720c */ /* 0x000fe20003f86270 */
[----:B------:R-:W-:Y:S02]  /*9920*/  IMAD.MOV R39, RZ, RZ, -R39 ;  /* 0x000000ffff277224 */ /* 0x000fe400078e0a27 */
[----:B------:R-:W-:Y:S01]  /*9930*/  IMAD.HI.U32 R43, R138, R210, RZ ;  /* 0x000000d28a2b7227 */ /* 0x000fe200078e00ff */
[----:B------:R-:W-:-:S03]  /*9940*/  IABS R218, R63 ;  /* 0x0000003f00da7213 */ /* 0x000fc60000000000 */
[----:B------:R-:W-:Y:S02]  /*9950*/  IMAD R201, R0, R39, R201 ;  /* 0x0000002700c97224 */ /* 0x000fe400078e02c9 */
[----:B------:R-:W-:Y:S02]  /*9960*/  @!P6 IMAD.IADD R2, R2, 0x1, -R0 ;  /* 0x000000010202e824 */ /* 0x000fe400078e0a00 */
[----:B------:R-:W-:Y:S02]  /*9970*/  IMAD.MOV R43, RZ, RZ, -R43 ;  /* 0x000000ffff2b7224 */ /* 0x000fe400078e0a2b */
[----:B------:R-:W-:Y:S02]  /*9980*/  IMAD.MOV.U32 R39, RZ, RZ, R214 ;  /* 0x000000ffff277224 */ /* 0x000fe400078e00d6 */
        /* <DEDUP_REMOVED lines=8> */
[----:B------:R-:W-:Y:S02]  /*9a10*/  IMAD.MOV.U32 R43, RZ, RZ, R215 ;  /* 0x000000ffff2b7224 */ /* 0x000fe400078e00d7 */
[----:B------:R-:W-:Y:S01]  /*9a20*/  @!P5 IMAD.MOV R47, RZ, RZ, -R47 ;  /* 0x000000ffff2fd224 */ /* 0x000fe200078e0a2f */
[C---:B------:R-:W-:Y:S01]  /*9a30*/  ISETP.GT.U32.AND P5, PT, R0.reuse, R210, PT ;  /* 0x000000d20000720c */ /* 0x040fe20003fa4070 */
[----:B------:R-:W-:Y:S02]  /*9a40*/  IMAD.MOV R214, RZ, RZ, -R214 ;  /* 0x000000ffffd67224 */ /* 0x000fe400078e0ad6 */
[----:B------:R-:W-:Y:S01]  /*9a50*/  @!P0 IMAD.MOV R43, RZ, RZ, -R43 ;  /* 0x000000ffff2b8224 */ /* 0x000fe200078e0a2b */
[C---:B------:R-:W-:Y:S01]  /*9a60*/  ISETP.GT.U32.AND P0, PT, R0.reuse, R209, PT ;  /* 0x000000d10000720c */ /* 0x040fe20003f04070 */
[----:B------:R-:W-:Y:S02]  /*9a70*/  IMAD R211, R0, R214, R218 ;  /* 0x000000d600d37224 */ /* 0x000fe400078e02da */
[----:B------:R-:W-:-:S02]  /*9a80*/  @!P6 IMAD.IADD R2, R2, 0x1, -R0 ;  /* 0x000000010202e824 */ /* 0x000fc400078e0a00 */
[--C-:B------:R-:W-:Y:S01]  /*9a90*/  @!P1 IMAD.IADD R213, R213, 0x1, -R0.reuse ;  /* 0x00000001d5d59824 */ /* 0x100fe200078e0a00 */
[C---:B------:R-:W-:Y:S01]  /*9aa0*/  ISETP.GT.U32.AND P6, PT, R0.reuse, R211, PT ;  /* 0x000000d30000720c */ /* 0x040fe20003fc4070 */
[----:B------:R-:W-:Y:S01]  /*9ab0*/  @!P3 IMAD.MOV R51, RZ, RZ, -R51 ;  /* 0x000000ffff33b224 */ /* 0x000fe200078e0a33 */
[----:B------:R-:W-:Y:S01]  /*9ac0*/  ISETP.GT.U32.AND P1, PT, R0, R201, PT ;  /* 0x000000c90000720c */ /* 0x000fe20003f24070 */
[--C-:B------:R-:W-:Y:S01]  /*9ad0*/  @!P5 IMAD.IADD R210, R210, 0x1, -R0.reuse ;  /* 0x00000001d2d2d824 */ /* 0x100fe200078e0a00 */
[----:B------:R-:W-:Y:S01]  /*9ae0*/  ISETP.GE.AND P3, PT, R55, RZ, PT ;  /* 0x000000ff3700720c */ /* 0x000fe20003f66270 */
[----:B------:R-:W-:Y:S01]  /*9af0*/  IMAD.MOV.U32 R55, RZ, RZ, R213 ;  /* 0x000000ffff377224 */ /* 0x000fe200078e00d5 */
[----:B------:R-:W-:Y:S01]  /*9b00*/  IABS R217, R71 ;  /* 0x0000004700d97213 */ /* 0x000fe20000000000 */
[----:B------:R-:W-:Y:S01]  /*9b10*/  @!P0 IMAD.IADD R209, R209, 0x1, -R0 ;  /* 0x00000001d1d18824 */ /* 0x000fe200078e0a00 */
[----:B------:R-:W-:Y:S01]  /*9b20*/  ISETP.GE.AND P0, PT, R67, RZ, PT ;  /* 0x000000ff4300720c */ /* 0x000fe20003f06270 */
[----:B------:R-:W-:Y:S01]  /*9b30*/  @!P4 IMAD.MOV R55, RZ, RZ, -R55 ;  /* 0x000000ffff37c224 */ /* 0x000fe200078e0a37 */
[----:B------:R-:W-:Y:S01]  /*9b40*/  ISETP.GT.U32.AND P4, PT, R0, R210, PT ;  /* 0x000000d20000720c */ /* 0x000fe20003f84070 */
[----:B------:R-:W-:Y:S01]  /*9b50*/  IMAD.HI.U32 R67, R138, R217, RZ ;  /* 0x000000d98a437227 */ /* 0x000fe200078e00ff */
[----:B------:R-:W-:-:S03]  /*9b60*/  IABS R214, R75 ;  /* 0x0000004b00d67213 */ /* 0x000fc60000000000 */
[--C-:B------:R-:W-:Y:S02]  /*9b70*/  @!P6 IMAD.IADD R211, R211, 0x1, -R0.reuse ;  /* 0x00000001d3d3e824 */ /* 0x100fe400078e0a00 */
[----:B------:R-:W-:Y:S02]  /*9b80*/  IMAD.MOV R67, RZ, RZ, -R67 ;  /* 0x000000ffff437224 */ /* 0x000fe400078e0a43 */
[----:B------:R-:W-:Y:S01]  /*9b90*/  @!P1 IMAD.IADD R201, R201, 0x1, -R0 ;  /* 0x00000001c9c99824 */ /* 0x000fe200078e0a00 */
[----:B------:R-:W-:Y:S02]  /*9ba0*/  ISETP.GE.AND P1, PT, R63, RZ, PT ;  /* 0x000000ff3f00720c */ /* 0x000fe40003f26270 */
[----:B------:R-:W-:Y:S01]  /*9bb0*/  IABS R63, R83 ;  /* 0x00000053003f7213 */ /* 0x000fe20000000000 */
[C---:B------:R-:W-:Y:S01]  /*9bc0*/  IMAD R213, R0.reuse, R67, R217 ;  /* 0x0000004300d57224 */ /* 0x040fe200078e02d9 */
[----:B------:R-:W-:Y:S01]  /*9bd0*/  ISETP.GE.AND P5, PT, R59, RZ, PT ;  /* 0x000000ff3b00720c */ /* 0x000fe20003fa6270 */
[----:B------:R-:W-:Y:S01]  /*9be0*/  IMAD.MOV.U32 R59, RZ, RZ, R209 ;  /* 0x000000ffff3b7224 */ /* 0x000fe200078e00d1 */
[----:B------:R-:W-:Y:S01]  /*9bf0*/  ISETP.GT.U32.AND P6, PT, R0, R211, PT ;  /* 0x000000d30000720c */ /* 0x000fe20003fc4070 */
[----:B------:R-:W-:-:S04]  /*9c00*/  IMAD.HI.U32 R67, R138, R214, RZ ;  /* 0x000000d68a437227 */ /* 0x000fc800078e00ff */
[----:B------:R-:W-:Y:S02]  /*9c10*/  IMAD.MOV.U32 R209, RZ, RZ, R63 ;  /* 0x000000ffffd17224 */ /* 0x000fe400078e003f */
[----:B------:R-:W-:Y:S02]  /*9c20*/  @!P4 IMAD.IADD R210, R210, 0x1, -R0 ;  /* 0x00000001d2d2c824 */ /* 0x000fe400078e0a00 */
[----:B------:R-:W-:Y:S02]  /*9c30*/  IMAD.MOV.U32 R63, RZ, RZ, R2 ;  /* 0x000000ffff3f7224 */ /* 0x000fe400078e0002 */
[----:B------:R-:W-:Y:S01]  /*9c40*/  @!P2 IMAD.MOV R59, RZ, RZ, -R59 ;  /* 0x000000ffff3ba224 */ /* 0x000fe200078e0a3b */
[C---:B------:R-:W-:Y:S01]  /*9c50*/  ISETP.GT.U32.AND P2, PT, R0.reuse, R201, PT ;  /* 0x000000c90000720c */ /* 0x040fe20003f44070 */
[----:B------:R-:W-:Y:S02]  /*9c60*/  IMAD.MOV R2, RZ, RZ, -R67 ;  /* 0x000000ffff027224 */ /* 0x000fe400078e0a43 */
[----:B------:R-:W-:Y:S01]  /*9c70*/  IMAD.MOV.U32 R67, RZ, RZ, R210 ;  /* 0x000000ffff437224 */ /* 0x000fe200078e00d2 */
[C---:B------:R-:W-:Y:S01]  /*9c80*/  ISETP.GT.U32.AND P4, PT, R0.reuse, R213, PT ;  /* 0x000000d50000720c */ /* 0x040fe20003f84070 */
[----:B------:R-:W-:-:S02]  /*9c90*/  IMAD R210, R0, R2, R214 ;  /* 0x0000000200d27224 */ /* 0x000fc400078e02d6 */
[----:B------:R-:W-:Y:S01]  /*9ca0*/  @!P3 IMAD.MOV R63, RZ, RZ, -R63 ;  /* 0x000000ffff3fb224 */ /* 0x000fe200078e0a3f */
[----:B------:R-:W-:Y:S01]  /*9cb0*/  ISETP.GE.AND P3, PT, R71, RZ, PT ;  /* 0x000000ff4700720c */ /* 0x000fe20003f66270 */
[----:B------:R-:W-:Y:S01]  /*9cc0*/  @!P6 IMAD.IADD R211, R211, 0x1, -R0 ;  /* 0x00000001d3d3e824 */ /* 0x000fe200078e0a00 */
[----:B------:R-:W-:Y:S01]  /*9cd0*/  ISETP.GT.U32.AND P6, PT, R0, R210, PT ;  /* 0x000000d20000720c */ /* 0x000fe20003fc4070 */
[----:B------:R-:W-:-:S04]  /*9ce0*/  IMAD.HI.U32 R71, R138, R209, RZ ;  /* 0x000000d18a477227 */ /* 0x000fc800078e00ff */
[----:B------:R-:W-:Y:S02]  /*9cf0*/  IMAD.MOV R71, RZ, RZ, -R71 ;  /* 0x000000ffff477224 */ /* 0x000fe400078e0a47 */
[--C-:B------:R-:W-:Y:S01]  /*9d00*/  @!P2 IMAD.IADD R201, R201, 0x1, -R0.reuse ;  /* 0x00000001c9c9a824 */ /* 0x100fe200078e0a00 */
[----:B------:R-:W-:Y:S01]  /*9d10*/  ISETP.GE.AND P2, PT, R83, RZ, PT ;  /* 0x000000ff5300720c */ /* 0x000fe20003f46270 */
[----:B------:R-:W-:Y:S01]  /*9d20*/  IMAD R2, R0, R71, R209 ;  /* 0x0000004700027224 */ /* 0x000fe200078e02d1 */
[----:B------:R-:W-:Y:S01]  /*9d30*/  IABS R83, R95 ;  /* 0x0000005f00537213 */ /* 0x000fe20000000000 */
[--C-:B------:R-:W-:Y:S02]  /*9d40*/  @!P4 IMAD.IADD R213, R213, 0x1, -R0.reuse ;  /* 0x00000001d5d5c824 */ /* 0x100fe400078e0a00 */
[----:B------:R-:W-:Y:S01]  /*9d50*/  IMAD.MOV.U32 R71, RZ, RZ, R201 ;  /* 0x000000ffff477224 */ /* 0x000fe200078e00c9 */
[----:B------:R-:W-:Y:S01]  /*9d60*/  ISETP.GE.AND P4, PT, R95, RZ, PT ;  /* 0x000000ff5f00720c */ /* 0x000fe20003f86270 */
[----:B------:R-:W-:Y:S01]  /*9d70*/  @!P6 IMAD.IADD R210, R210, 0x1, -R0 ;  /* 0x00000001d2d2e824 */ /* 0x000fe200078e0a00 */
[----:B------:R-:W-:Y:S01]  /*9d80*/  IABS R95, R79 ;  /* 0x0000004f005f7213 */ /* 0x000fe20000000000 */
[----:B------:R-:W-:Y:S01]  /*9d90*/  @!P5 IMAD.MOV R71, RZ, RZ, -R71 ;  /* 0x000000ffff47d224 */ /* 0x000fe200078e0a47 */
[----:B------:R-:W-:Y:S01]  /*9da0*/  ISETP.GT.U32.AND P5, PT, R0, R213, PT ;  /* 0x000000d50000720c */ /* 0x000fe20003fa4070 */
[----:B------:R-:W-:Y:S01]  /*9db0*/  IMAD.HI.U32 R215, R138, R83, RZ ;  /* 0x000000538ad77227 */ /* 0x000fe200078e00ff */
[----:B------:R-:W-:-:S03]  /*9dc0*/  ISETP.GT.U32.AND P6, PT, R0, R210, PT ;  /* 0x000000d20000720c */ /* 0x000fc60003fc4070 */
[----:B------:R-:W-:Y:S01]  /*9dd0*/  @!P0 IMAD.MOV R67, RZ, RZ, -R67 ;  /* 0x000000ffff438224 */ /* 0x000fe200078e0a43 */
[----:B------:R-:W-:Y:S01]  /*9de0*/  ISETP.GE.AND P0, PT, R75, RZ, PT ;  /* 0x000000ff4b00720c */ /* 0x000fe20003f06270 */
[----:B------:R-:W-:Y:S02]  /*9df0*/  IMAD.MOV.U32 R75, RZ, RZ, R211 ;  /* 0x000000ffff4b7224 */ /* 0x000fe400078e00d3 */
[----:B------:R-:W-:-:S04]  /*9e00*/  IMAD.HI.U32 R201, R138, R95, RZ ;  /* 0x0000005f8ac97227 */ /* 0x000fc800078e00ff */
[----:B------:R-:W-:Y:S02]  /*9e10*/  IMAD.MOV R211, RZ, RZ, -R215 ;  /* 0x000000ffffd37224 */ /* 0x000fe400078e0ad7 */
[----:B------:R-:W-:Y:S02]  /*9e20*/  IMAD.MOV R201, RZ, RZ, -R201 ;  /* 0x000000ffffc97224 */ /* 0x000fe400078e0ac9 */
[----:B------:R-:W-:Y:S01]  /*9e30*/  @!P1 IMAD.MOV R75, RZ, RZ, -R75 ;  /* 0x000000ffff4b9224 */ /* 0x000fe200078e0a4b */
[C---:B------:R-:W-:Y:S01]  /*9e40*/  ISETP.GT.U32.AND P1, PT, R0.reuse, R2, PT ;  /* 0x000000020000720c */ /* 0x040fe20003f24070 */
[C---:B------:R-:W-:Y:S02]  /*9e50*/  IMAD R211, R0.reuse, R211, R83 ;  /* 0x000000d300d37224 */ /* 0x040fe400078e0253 */
[C---:B------:R-:W-:Y:S02]  /*9e60*/  IMAD R95, R0.reuse, R201, R95 ;  /* 0x000000c9005f7224 */ /* 0x040fe400078e025f */
[--C-:B------:R-:W-:Y:S01]  /*9e70*/  @!P5 IMAD.IADD R213, R213, 0x1, -R0.reuse ;  /* 0x00000001d5d5d824 */ /* 0x100fe200078e0a00 */
[----:B------:R-:W-:Y:S01]  /*9e80*/  ISETP.GT.U32.AND P5, PT, R0, R211, PT ;  /* 0x000000d30000720c */ /* 0x000fe20003fa4070 */
[----:B------:R-:W-:Y:S01]  /*9e90*/  @!P6 IMAD.IADD R210, R210, 0x1, -R0 ;  /* 0x00000001d2d2e824 */ /* 0x000fe200078e0a00 */
[----:B------:R-:W-:-:S02]  /*9ea0*/  ISETP.GT.U32.AND P6, PT, R0, R95, PT ;  /* 0x0000005f0000720c */ /* 0x000fc40003fc4070 */
[----:B------:R-:W-:-:S03]  /*9eb0*/  IABS R209, R91 ;  /* 0x0000005b00d17213 */ /* 0x000fc60000000000 */
[----:B------:R-:W-:Y:S01]  /*9ec0*/  @!P1 IMAD.IADD R2, R2, 0x1, -R0 ;  /* 0x0000000102029824 */ /* 0x000fe200078e0a00 */
[----:B------:R-:W-:Y:S01]  /*9ed0*/  IABS R214, R87 ;  /* 0x0000005700d67213 */ /* 0x000fe20000000000 */
[----:B------:R-:W-:Y:S01]  /*9ee0*/  IMAD.HI.U32 R83, R138, R209, RZ ;  /* 0x000000d18a537227 */ /* 0x000fe200078e00ff */
[----:B------:R-:W-:-:S03]  /*9ef0*/  IABS R201, R99 ;  /* 0x0000006300c97213 */ /* 0x000fc60000000000 */
[--C-:B------:R-:W-:Y:S01]  /*9f00*/  @!P5 IMAD.IADD R211, R211, 0x1, -R0.reuse ;  /* 0x00000001d3d3d824 */ /* 0x100fe200078e0a00 */
[----:B------:R-:W-:Y:S01]  /*9f10*/  ISETP.GT.U32.AND P5, PT, R0, R2, PT ;  /* 0x000000020000720c */ /* 0x000fe20003fa4070 */
[----:B------:R-:W-:Y:S02]  /*9f20*/  @!P6 IMAD.IADD R95, R95, 0x1, -R0 ;  /* 0x000000015f5fe824 */ /* 0x000fe400078e0a00 */
[----:B------:R-:W-:Y:S01]  /*9f30*/  IMAD.HI.U32 R215, R138, R214, RZ ;  /* 0x000000d68ad77227 */ /* 0x000fe200078e00ff */
[----:B------:R-:W-:-:S03]  /*9f40*/  ISETP.GT.U32.AND P6, PT, R0, R211, PT ;  /* 0x000000d30000720c */ /* 0x000fc60003fc4070 */
[----:B------:R-:W-:Y:S02]  /*9f50*/  IMAD.MOV R83, RZ, RZ, -R83 ;  /* 0x000000ffff537224 */ /* 0x000fe400078e0a53 */
[----:B------:R-:W-:-:S04]  /*9f60*/  IMAD.HI.U32 R217, R138, R201, RZ ;  /* 0x000000c98ad97227 */ /* 0x000fc800078e00ff */
[----:B------:R-:W-:Y:S02]  /*9f70*/  IMAD.MOV R215, RZ, RZ, -R215 ;  /* 0x000000ffffd77224 */ /* 0x000fe400078e0ad7 */
[C---:B------:R-:W-:Y:S02]  /*9f80*/  IMAD R209, R0.reuse, R83, R209 ;  /* 0x0000005300d17224 */ /* 0x040fe400078e02d1 */
[----:B------:R-:W-:Y:S01]  /*9f90*/  IMAD.MOV R217, RZ, RZ, -R217 ;  /* 0x000000ffffd97224 */ /* 0x000fe200078e0ad9 */
[----:B------:R-:W-:Y:S01]  /*9fa0*/  ISETP.GE.AND P1, PT, R79, RZ, PT ;  /* 0x000000ff4f00720c */ /* 0x000fe20003f26270 */
[----:B------:R-:W-:Y:S02]  /*9fb0*/  IMAD.MOV.U32 R83, RZ, RZ, R210 ;  /* 0x000000ffff537224 */ /* 0x000fe400078e00d2 */
[C---:B------:R-:W-:Y:S02]  /*9fc0*/  IMAD R214, R0.reuse, R215, R214 ;  /* 0x000000d700d67224 */ /* 0x040fe400078e02d6 */
[----:B------:R-:W-:-:S02]  /*9fd0*/  IMAD R210, R0, R217, R201 ;  /* 0x000000d900d27224 */ /* 0x000fc400078e02c9 */
[--C-:B------:R-:W-:Y:S01]  /*9fe0*/  @!P5 IMAD.IADD R2, R2, 0x1, -R0.reuse ;  /* 0x000000010202d824 */ /* 0x100fe200078e0a00 */
[C---:B------:R-:W-:Y:S01]  /*9ff0*/  ISETP.GT.U32.AND P5, PT, R0.reuse, R209, PT ;  /* 0x000000d10000720c */ /* 0x040fe20003fa4070 */
[----:B------:R-:W-:Y:S02]  /*a000*/  IMAD.MOV.U32 R79, RZ, RZ, R213 ;  /* 0x000000ffff4f7224 */ /* 0x000fe400078e00d5 */
[----:B------:R-:W-:Y:S01]  /*a010*/  @!P0 IMAD.MOV R83, RZ, RZ, -R83 ;  /* 0x000000ffff538224 */ /* 0x000fe200078e0a53 */
[C---:B------:R-:W-:Y:S01]  /*a020*/  ISETP.GT.U32.AND P0, PT, R0.reuse, R214, PT ;  /* 0x000000d60000720c */ /* 0x040fe20003f04070 */
[----:B------:R-:W-:Y:S01]  /*a030*/  @!P6 IMAD.IADD R211, R211, 0x1, -R0 ;  /* 0x00000001d3d3e824 */ /* 0x000fe200078e0a00 */
[C---:B------:R-:W-:Y:S01]  /*a040*/  ISETP.GT.U32.AND P6, PT, R0.reuse, R210, PT ;  /* 0x000000d20000720c */ /* 0x040fe20003fc4070 */
[----:B------:R-:W-:Y:S01]  /*a050*/  @!P3 IMAD.MOV R79, RZ, RZ, -R79 ;  /* 0x000000ffff4fb224 */ /* 0x000fe200078e0a4f */
[----:B------:R-:W-:Y:S02]  /*a060*/  IABS R215, R103 ;  /* 0x0000006700d77213 */ /* 0x000fe40000000000 */
[----:B------:R-:W-:-:S03]  /*a070*/  ISETP.GT.U32.AND P3, PT, R0, R95, PT ;  /* 0x0000005f0000720c */ /* 0x000fc60003f64070 */
[----:B------:R-:W-:Y:S01]  /*a080*/  IMAD.HI.U32 R201, R138, R215, RZ ;  /* 0x000000d78ac97227 */ /* 0x000fe200078e00ff */
[----:B------:R-:W-:-:S03]  /*a090*/  IABS R213, R107 ;  /* 0x0000006b00d57213 */ /* 0x000fc60000000000 */
[--C-:B------:R-:W-:Y:S02]  /*a0a0*/  @!P5 IMAD.IADD R209, R209, 0x1, -R0.reuse ;  /* 0x00000001d1d1d824 */ /* 0x100fe400078e0a00 */
[----:B------:R-:W-:Y:S02]  /*a0b0*/  IMAD.MOV R201, RZ, RZ, -R201 ;  /* 0x000000ffffc97224 */ /* 0x000fe400078e0ac9 */
[--C-:B------:R-:W-:Y:S02]  /*a0c0*/  @!P0 IMAD.IADD R214, R214, 0x1, -R0.reuse ;  /* 0x00000001d6d68824 */ /* 0x100fe400078e0a00 */
[--C-:B------:R-:W-:Y:S01]  /*a0d0*/  @!P6 IMAD.IADD R210, R210, 0x1, -R0.reuse ;  /* 0x00000001d2d2e824 */ /* 0x100fe200078e0a00 */
[C---:B------:R-:W-:Y:S01]  /*a0e0*/  ISETP.GT.U32.AND P6, PT, R0.reuse, R209, PT ;  /* 0x000000d10000720c */ /* 0x040fe20003fc4070 */
[----:B------:R-:W-:Y:S02]  /*a0f0*/  @!P3 IMAD.IADD R95, R95, 0x1, -R0 ;  /* 0x000000015f5fb824 */ /* 0x000fe400078e0a00 */
[----:B------:R-:W-:-:S02]  /*a100*/  IMAD R201, R0, R201, R215 ;  /* 0x000000c900c97224 */ /* 0x000fc400078e02d7 */
[----:B------:R-:W-:Y:S01]  /*a110*/  IMAD.HI.U32 R217, R138, R213, RZ ;  /* 0x000000d58ad97227 */ /* 0x000fe200078e00ff */
[----:B------:R-:W-:-:S03]  /*a120*/  ISETP.GT.U32.AND P5, PT, R0, R214, PT ;  /* 0x000000d60000720c */ /* 0x000fc60003fa4070 */
[----:B------:R-:W-:Y:S01]  /*a130*/  @!P1 IMAD.MOV R95, RZ, RZ, -R95 ;  /* 0x000000ffff5f9224 */ /* 0x000fe200078e0a5f */
[C---:B------:R-:W-:Y:S01]  /*a140*/  ISETP.GT.U32.AND P1, PT, R0.reuse, R201, PT ;  /* 0x000000c90000720c */ /* 0x040fe20003f24070 */
[----:B------:R-:W-:Y:S01]  /*a150*/  IMAD.MOV R217, RZ, RZ, -R217 ;  /* 0x000000ffffd97224 */ /* 0x000fe200078e0ad9 */
[----:B------:R-:W-:Y:S01]  /*a160*/  ISETP.GE.AND P3, PT, R87, RZ, PT ;  /* 0x000000ff5700720c */ /* 0x000fe20003f66270 */
[----:B------:R-:W-:Y:S01]  /*a170*/  IMAD.MOV.U32 R87, RZ, RZ, R2 ;  /* 0x000000ffff577224 */ /* 0x000fe200078e0002 */
[----:B------:R-:W-:Y:S01]  /*a180*/  ISETP.GE.AND P0, PT, R91, RZ, PT ;  /* 0x000000ff5b00720c */ /* 0x000fe20003f06270 */
[----:B------:R-:W-:Y:S02]  /*a190*/  IMAD.MOV.U32 R91, RZ, RZ, R211 ;  /* 0x000000ffff5b7224 */ /* 0x000fe400078e00d3 */
[C---:B------:R-:W-:Y:S01]  /*a1a0*/  IMAD R2, R0.reuse, R217, R213 ;  /* 0x000000d900027224 */ /* 0x040fe200078e02d5 */
[----:B------:R-:W-:Y:S01]  /*a1b0*/  IABS R215, R131 ;  /* 0x0000008300d77213 */ /* 0x000fe20000000000 */
[----:B------:R-:W-:Y:S01]  /*a1c0*/  @!P4 IMAD.MOV R91, RZ, RZ, -R91 ;  /* 0x000000ffff5bc224 */ /* 0x000fe200078e0a5b */
[----:B------:R-:W-:Y:S01]  /*a1d0*/  ISETP.GE.AND P4, PT, R99, RZ, PT ;  /* 0x000000ff6300720c */ /* 0x000fe20003f86270 */
[--C-:B------:R-:W-:Y:S01]  /*a1e0*/  @!P6 IMAD.IADD R209, R209, 0x1, -R0.reuse ;  /* 0x00000001d1d1e824 */ /* 0x100fe200078e0a00 */
[----:B------:R-:W-:Y:S01]  /*a1f0*/  ISETP.GT.U32.AND P6, PT, R0, R2, PT ;  /* 0x000000020000720c */ /* 0x000fe20003fc4070 */
[----:B------:R-:W-:Y:S01]  /*a200*/  @!P2 IMAD.MOV R87, RZ, RZ, -R87 ;  /* 0x000000ffff57a224 */ /* 0x000fe200078e0a57 */
[----:B------:R-:W-:Y:S01]  /*a210*/  IABS R99, R115 ;  /* 0x0000007300637213 */ /* 0x000fe20000000000 */
[----:B------:R-:W-:Y:S01]  /*a220*/  @!P5 IMAD.IADD R214, R214, 0x1, -R0 ;  /* 0x00000001d6d6d824 */ /* 0x000fe200078e0a00 */
[----:B------:R-:W-:Y:S01]  /*a230*/  ISETP.GT.U32.AND P2, PT, R0, R210, PT ;  /* 0x000000d20000720c */ /* 0x000fe20003f44070 */
[----:B------:R-:W-:-:S04]  /*a240*/  IMAD.HI.U32 R211, R138, R215, RZ ;  /* 0x000000d78ad37227 */ /* 0x000fc800078e00ff */
[----:B------:R-:W-:Y:S01]  /*a250*/  @!P1 IMAD.IADD R201, R201, 0x1, -R0 ;  /* 0x00000001c9c99824 */ /* 0x000fe200078e0a00 */
[----:B------:R-:W-:Y:S01]  /*a260*/  ISETP.GE.AND P1, PT, R131, RZ, PT ;  /* 0x000000ff8300720c */ /* 0x000fe20003f26270 */
[----:B------:R-:W-:Y:S01]  /*a270*/  IMAD.MOV.U32 R131, RZ, RZ, R99 ;  /* 0x000000ffff837224 */ /* 0x000fe200078e0063 */
[----:B------:R-:W-:Y:S01]  /*a280*/  IABS R213, R111 ;  /* 0x0000006f00d57213 */ /* 0x000fe20000000000 */
[----:B------:R-:W-:Y:S02]  /*a290*/  IMAD.MOV R211, RZ, RZ, -R211 ;  /* 0x000000ffffd37224 */ /* 0x000fe400078e0ad3 */
[----:B------:R-:W-:Y:S01]  /*a2a0*/  IMAD.MOV.U32 R99, RZ, RZ, R214 ;  /* 0x000000ffff637224 */ /* 0x000fe200078e00d6 */
[----:B------:R-:W-:Y:S01]  /*a2b0*/  ISETP.GE.AND P5, PT, R103, RZ, PT ;  /* 0x000000ff6700720c */ /* 0x000fe20003fa6270 */
[C---:B------:R-:W-:Y:S02]  /*a2c0*/  IMAD R211, R0.reuse, R211, R215 ;  /* 0x000000d300d37224 */ /* 0x040fe400078e02d7 */
[----:B------:R-:W-:Y:S01]  /*a2d0*/  @!P3 IMAD.MOV R99, RZ, RZ, -R99 ;  /* 0x000000ffff63b224 */ /* 0x000fe200078e0a63 */
[----:B------:R-:W-:Y:S01]  /*a2e0*/  ISETP.GT.U32.AND P3, PT, R0, R201, PT ;  /* 0x000000c90000720c */ /* 0x000fe20003f64070 */
[----:B------:R-:W-:-:S04]  /*a2f0*/  IMAD.HI.U32 R217, R138, R213, RZ ;  /* 0x000000d58ad97227 */ /* 0x000fc800078e00ff */
[--C-:B------:R-:W-:Y:S02]  /*a300*/  @!P6 IMAD.IADD R2, R2, 0x1, -R0.reuse ;  /* 0x000000010202e824 */ /* 0x100fe400078e0a00 */
[----:B------:R-:W-:Y:S01]  /*a310*/  IMAD.MOV.U32 R103, RZ, RZ, R209 ;  /* 0x000000ffff677224 */ /* 0x000fe200078e00d1 */
[----:B------:R-:W-:Y:S01]  /*a320*/  ISETP.GT.U32.AND P6, PT, R0, R211, PT ;  /* 0x000000d30000720c */ /* 0x000fe20003fc4070 */
[----:B------:R-:W-:Y:S01]  /*a330*/  @!P2 IMAD.IADD R210, R210, 0x1, -R0 ;  /* 0x00000001d2d2a824 */ /* 0x000fe200078e0a00 */
[----:B------:R-:W-:Y:S01]  /*a340*/  ISETP.GE.AND P2, PT, R107, RZ, PT ;  /* 0x000000ff6b00720c */ /* 0x000fe20003f46270 */
[----:B------:R-:W-:Y:S01]  /*a350*/  IMAD.HI.U32 R215, R138, R131, RZ ;  /* 0x000000838ad77227 */ /* 0x000fe200078e00ff */
[----:B------:R-:W-:-:S03]  /*a360*/  IABS R107, R119 ;  /* 0x00000077006b7213 */ /* 0x000fc60000000000 */
[----:B------:R-:W-:Y:S02]  /*a370*/  IMAD.MOV R217, RZ, RZ, -R217 ;  /* 0x000000ffffd97224 */ /* 0x000fe400078e0ad9 */
[----:B------:R-:W-:Y:S01]  /*a380*/  @!P0 IMAD.MOV R103, RZ, RZ, -R103 ;  /* 0x000000ffff678224 */ /* 0x000fe200078e0a67 */
[C---:B------:R-:W-:Y:S01]  /*a390*/  ISETP.GT.U32.AND P0, PT, R0.reuse, R2, PT ;  /* 0x000000020000720c */ /* 0x040fe20003f04070 */
[----:B------:R-:W-:Y:S02]  /*a3a0*/  IMAD.MOV R215, RZ, RZ, -R215 ;  /* 0x000000ffffd77224 */ /* 0x000fe400078e0ad7 */
[C---:B------:R-:W-:Y:S02]  /*a3b0*/  IMAD R209, R0.reuse, R217, R213 ;  /* 0x000000d900d17224 */ /* 0x040fe400078e02d5 */
[----:B------:R-:W-:Y:S02]  /*a3c0*/  IMAD.MOV.U32 R214, RZ, RZ, R107 ;  /* 0x000000ffffd67224 */ /* 0x000fe400078e006b */
[----:B------:R-:W-:-:S02]  /*a3d0*/  IMAD R131, R0, R215, R131 ;  /* 0x000000d700837224 */ /* 0x000fc400078e0283 */
[----:B------:R-:W-:Y:S01]  /*a3e0*/  @!P3 IMAD.IADD R201, R201, 0x1, -R0 ;  /* 0x00000001c9c9b824 */ /* 0x000fe200078e0a00 */
[----:B------:R-:W-:Y:S01]  /*a3f0*/  ISETP.GT.U32.AND P3, PT, R0, R209, PT ;  /* 0x000000d10000720c */ /* 0x000fe20003f64070 */
[----:B------:R-:W-:Y:S02]  /*a400*/  IMAD.MOV.U32 R107, RZ, RZ, R210 ;  /* 0x000000ffff6b7224 */ /* 0x000fe400078e00d2 */
[----:B------:R-:W-:-:S04]  /*a410*/  IMAD.HI.U32 R210, R138, R214, RZ ;  /* 0x000000d68ad27227 */ /* 0x000fc800078e00ff */
[----:B------:R-:W-:Y:S01]  /*a420*/  @!P6 IMAD.IADD R211, R211, 0x1, -R0 ;  /* 0x00000001d3d3e824 */ /* 0x000fe200078e0a00 */
[----:B------:R-:W-:Y:S01]  /*a430*/  ISETP.GT.U32.AND P6, PT, R0, R131, PT ;  /* 0x000000830000720c */ /* 0x000fe20003fc4070 */
[----:B------:R-:W-:Y:S02]  /*a440*/  IMAD.MOV R210, RZ, RZ, -R210 ;  /* 0x000000ffffd27224 */ /* 0x000fe400078e0ad2 */
[----:B------:R-:W-:Y:S01]  /*a450*/  @!P0 IMAD.IADD R2, R2, 0x1, -R0 ;  /* 0x0000000102028824 */ /* 0x000fe200078e0a00 */
[----:B------:R-:W-:Y:S01]  /*a460*/  ISETP.GE.AND P0, PT, R115, RZ, PT ;  /* 0x000000ff7300720c */ /* 0x000fe20003f06270 */
[----:B------:R-:W-:Y:S02]  /*a470*/  IMAD R210, R0, R210, R214 ;  /* 0x000000d200d27224 */ /* 0x000fe400078e02d6 */
[----:B------:R-:W-:Y:S01]  /*a480*/  IMAD.MOV.U32 R115, RZ, RZ, R2 ;  /* 0x000000ffff737224 */ /* 0x000fe200078e0002 */
[----:B------:R-:W-:Y:S01]  /*a490*/  IABS R217, R123 ;  /* 0x0000007b00d97213 */ /* 0x000fe20000000000 */
[----:B------:R-:W-:-:S02]  /*a4a0*/  @!P3 IMAD.IADD R209, R209, 0x1, -R0 ;  /* 0x00000001d1d1b824 */ /* 0x000fc400078e0a00 */
[----:B------:R-:W-:Y:S01]  /*a4b0*/  @!P2 IMAD.MOV R115, RZ, RZ, -R115 ;  /* 0x000000ffff73a224 */ /* 0x000fe200078e0a73 */
[C---:B------:R-:W-:Y:S01]  /*a4c0*/  ISETP.GT.U32.AND P2, PT, R0.reuse, R210, PT ;  /* 0x000000d20000720c */ /* 0x040fe20003f44070 */
[----:B------:R-:W-:Y:S01]  /*a4d0*/  @!P6 IMAD.IADD R131, R131, 0x1, -R0 ;  /* 0x000000018383e824 */ /* 0x000fe200078e0a00 */
[----:B------:R-:W-:Y:S01]  /*a4e0*/  IABS R213, R127 ;  /* 0x0000007f00d57213 */ /* 0x000fe20000000000 */
[----:B------:R-:W-:Y:S01]  /*a4f0*/  @!P4 IMAD.MOV R107, RZ, RZ, -R107 ;  /* 0x000000ffff6bc224 */ /* 0x000fe200078e0a6b */
[----:B------:R-:W-:Y:S01]  /*a500*/  ISETP.GT.U32.AND P6, PT, R0, R209, PT ;  /* 0x000000d10000720c */ /* 0x000fe20003fc4070 */
[----:B------:R-:W-:Y:S01]  /*a510*/  IMAD.HI.U32 R218, R138, R217, RZ ;  /* 0x000000d98ada7227 */ /* 0x000fe200078e00ff */
[----:B------:R-:W-:Y:S02]  /*a520*/  ISETP.GE.AND P4, PT, R111, RZ, PT ;  /* 0x000000ff6f00720c */ /* 0x000fe40003f86270 */
[----:B------:R-:W-:Y:S01]  /*a530*/  ISETP.GT.U32.AND P3, PT, R0, R211, PT ;  /* 0x000000d30000720c */ /* 0x000fe20003f64070 */
[----:B------:R-:W-:-:S02]  /*a540*/  IMAD.MOV.U32 R111, RZ, RZ, R201 ;  /* 0x000000ffff6f7224 */ /* 0x000fc400078e00c9 */
[----:B------:R-:W-:-:S04]  /*a550*/  IMAD.HI.U32 R201, R138, R213, RZ ;  /* 0x000000d58ac97227 */ /* 0x000fc800078e00ff */
[----:B------:R-:W-:Y:S02]  /*a560*/  IMAD.MOV R218, RZ, RZ, -R218 ;  /* 0x000000ffffda7224 */ /* 0x000fe400078e0ada */
[----:B------:R-:W-:Y:S02]  /*a570*/  IMAD.MOV R2, RZ, RZ, -R201 ;  /* 0x000000ffff027224 */ /* 0x000fe400078e0ac9 */
[----:B------:R-:W-:Y:S02]  /*a580*/  IMAD R201, R0, R218, R217 ;  /* 0x000000da00c97224 */ /* 0x000fe400078e02d9 */
[--C-:B------:R-:W-:Y:S02]  /*a590*/  @!P2 IMAD.IADD R210, R210, 0x1, -R0.reuse ;  /* 0x00000001d2d2a824 */ /* 0x100fe400078e0a00 */
[----:B------:R-:W-:Y:S01]  /*a5a0*/  @!P5 IMAD.MOV R111, RZ, RZ, -R111 ;  /* 0x000000ffff6fd224 */ /* 0x000fe200078e0a6f */
[C---:B------:R-:W-:Y:S01]  /*a5b0*/  ISETP.GT.U32.AND P5, PT, R0.reuse, R131, PT ;  /* 0x000000830000720c */ /* 0x040fe20003fa4070 */
[----:B------:R-:W-:Y:S01]  /*a5c0*/  @!P6 IMAD.IADD R209, R209, 0x1, -R0 ;  /* 0x00000001d1d1e824 */ /* 0x000fe200078e0a00 */
[----:B------:R-:W-:-:S02]  /*a5d0*/  ISETP.GT.U32.AND P6, PT, R0, R201, PT ;  /* 0x000000c90000720c */ /* 0x000fc40003fc4070 */
[----:B------:R-:W-:Y:S02]  /*a5e0*/  ISETP.GT.U32.AND P2, PT, R0, R210, PT ;  /* 0x000000d20000720c */ /* 0x000fe40003f44070 */
[----:B------:R-:W-:Y:S01]  /*a5f0*/  IABS R215, R139 ;  /* 0x0000008b00d77213 */ /* 0x000fe20000000000 */
[----:B------:R-:W-:Y:S01]  /*a600*/  @!P3 IMAD.IADD R211, R211, 0x1, -R0 ;  /* 0x00000001d3d3b824 */ /* 0x000fe200078e0a00 */
[----:B------:R-:W-:Y:S02]  /*a610*/  IABS R214, R141 ;  /* 0x0000008d00d67213 */ /* 0x000fe40000000000 */
[----:B------:R-:W-:Y:S01]  /*a620*/  ISETP.GE.AND P3, PT, R119, RZ, PT ;  /* 0x000000ff7700720c */ /* 0x000fe20003f66270 */
[----:B------:R-:W-:-:S04]  /*a630*/  IMAD.HI.U32 R217, R138, R215, RZ ;  /* 0x000000d78ad97227 */ /* 0x000fc800078e00ff */
[----:B------:R-:W-:Y:S02]  /*a640*/  IMAD.MOV.U32 R119, RZ, RZ, R211 ;  /* 0x000000ffff777224 */ /* 0x000fe400078e00d3 */
[----:B------:R-:W-:Y:S02]  /*a650*/  IMAD R2, R0, R2, R213 ;  /* 0x0000000200027224 */ /* 0x000fe400078e02d5 */
[----:B------:R-:W-:-:S04]  /*a660*/  IMAD.HI.U32 R213, R138, R214, RZ ;  /* 0x000000d68ad57227 */ /* 0x000fc800078e00ff */
[----:B------:R-:W-:Y:S02]  /*a670*/  IMAD.MOV R217, RZ, RZ, -R217 ;  /* 0x000000ffffd97224 */ /* 0x000fe400078e0ad9 */
[----:B------:R-:W-:Y:S01]  /*a680*/  @!P1 IMAD.MOV R119, RZ, RZ, -R119 ;  /* 0x000000ffff779224 */ /* 0x000fe200078e0a77 */
[----:B------:R-:W-:Y:S01]  /*a690*/  ISETP.GE.AND P1, PT, R123, RZ, PT ;  /* 0x000000ff7b00720c */ /* 0x000fe20003f26270 */
[--C-:B------:R-:W-:Y:S02]  /*a6a0*/  @!P5 IMAD.IADD R131, R131, 0x1, -R0.reuse ;  /* 0x000000018383d824 */ /* 0x100fe400078e0a00 */
[----:B------:R-:W-:Y:S02]  /*a6b0*/  IMAD.MOV R213, RZ, RZ, -R213 ;  /* 0x000000ffffd57224 */ /* 0x000fe400078e0ad5 */
[----:B------:R-:W-:Y:S02]  /*a6c0*/  @!P6 IMAD.IADD R201, R201, 0x1, -R0 ;  /* 0x00000001c9c9e824 */ /* 0x000fe400078e0a00 */
[----:B------:R-:W-:-:S02]  /*a6d0*/  IMAD.MOV.U32 R123, RZ, RZ, R209 ;  /* 0x000000ffff7b7224 */ /* 0x000fc400078e00d1 */
[----:B------:R-:W-:Y:S01]  /*a6e0*/  @!P2 IMAD.IADD R210, R210, 0x1, -R0 ;  /* 0x00000001d2d2a824 */ /* 0x000fe200078e0a00 */
[----:B------:R-:W-:Y:S01]  /*a6f0*/  ISETP.GE.AND P6, PT, R127, RZ, PT ;  /* 0x000000ff7f00720c */ /* 0x000fe20003fc6270 */
[C---:B------:R-:W-:Y:S02]  /*a700*/  IMAD R215, R0.reuse, R217, R215 ;  /* 0x000000d900d77224 */ /* 0x040fe400078e02d7 */
[----:B------:R-:W-:Y:S02]  /*a710*/  IMAD.MOV.U32 R127, RZ, RZ, R131 ;  /* 0x000000ffff7f7224 */ /* 0x000fe400078e0083 */
[C---:B------:R-:W-:Y:S02]  /*a720*/  IMAD R214, R0.reuse, R213, R214 ;  /* 0x000000d500d67224 */ /* 0x040fe400078e02d6 */
[----:B------:R-:W-:Y:S01]  /*a730*/  @!P4 IMAD.MOV R123, RZ, RZ, -R123 ;  /* 0x000000ffff7bc224 */ /* 0x000fe200078e0a7b */
[C---:B------:R-:W-:Y:S01]  /*a740*/  ISETP.GT.U32.AND P4, PT, R0.reuse, R201, PT ;  /* 0x000000c90000720c */ /* 0x040fe20003f84070 */
[----:B------:R-:W-:Y:S01]  /*a750*/  IMAD.MOV.U32 R131, RZ, RZ, R210 ;  /* 0x000000ffff837224 */ /* 0x000fe200078e00d2 */
[----:B------:R-:W-:-:S02]  /*a760*/  ISETP.GT.U32.AND P5, PT, R0, R2, PT ;  /* 0x000000020000720c */ /* 0x000fc40003fa4070 */
[C---:B------:R-:W-:Y:S01]  /*a770*/  ISETP.GT.U32.AND P2, PT, R0.reuse, R215, PT ;  /* 0x000000d70000720c */ /* 0x040fe20003f44070 */
[----:B------:R-:W-:Y:S01]  /*a780*/  @!P3 IMAD.MOV R131, RZ, RZ, -R131 ;  /* 0x000000ffff83b224 */ /* 0x000fe200078e0a83 */
[----:B------:R-:W-:Y:S02]  /*a790*/  IABS R211, R151 ;  /* 0x0000009700d37213 */ /* 0x000fe40000000000 */
[----:B------:R-:W-:Y:S01]  /*a7a0*/  ISETP.GT.U32.AND P3, PT, R0, R214, PT ;  /* 0x000000d60000720c */ /* 0x000fe20003f64070 */
[----:B------:R-:W-:Y:S01]  /*a7b0*/  @!P0 IMAD.MOV R127, RZ, RZ, -R127 ;  /* 0x000000ffff7f8224 */ /* 0x000fe200078e0a7f */
[----:B------:R-:W-:Y:S01]  /*a7c0*/  ISETP.GE.AND P0, PT, R139, RZ, PT ;  /* 0x000000ff8b00720c */ /* 0x000fe20003f06270 */
[----:B------:R-:W-:Y:S01]  /*a7d0*/  IMAD.HI.U32 R209, R138, R211, RZ ;  /* 0x000000d38ad17227 */ /* 0x000fe200078e00ff */
[----:B------:R-:W-:-:S03]  /*a7e0*/  IABS R139, R145 ;  /* 0x00000091008b7213 */ /* 0x000fc60000000000 */
[----:B------:R-:W-:Y:S02]  /*a7f0*/  IMAD.MOV R209, RZ, RZ, -R209 ;  /* 0x000000ffffd17224 */ /* 0x000fe400078e0ad1 */
[--C-:B------:R-:W-:Y:S02]  /*a800*/  @!P4 IMAD.IADD R201, R201, 0x1, -R0.reuse ;  /* 0x00000001c9c9c824 */ /* 0x100fe400078e0a00 */
[--C-:B------:R-:W-:Y:S02]  /*a810*/  @!P5 IMAD.IADD R2, R2, 0x1, -R0.reuse ;  /* 0x000000010202d824 */ /* 0x100fe400078e0a00 */
[----:B------:R-:W-:Y:S01]  /*a820*/  @!P2 IMAD.IADD R215, R215, 0x1, -R0 ;  /* 0x00000001d7d7a824 */ /* 0x000fe200078e0a00 */
[----:B------:R-:W-:Y:S01]  /*a830*/  ISETP.GE.AND P2, PT, R151, RZ, PT ;  /* 0x000000ff9700720c */ /* 0x000fe20003f46270 */
[----:B------:R-:W-:Y:S02]  /*a840*/  IMAD.MOV.U32 R151, RZ, RZ, R139 ;  /* 0x000000ffff977224 */ /* 0x000fe400078e008b */
[----:B------:R-:W-:Y:S01]  /*a850*/  IMAD R211, R0, R209, R211 ;  /* 0x000000d100d37224 */ /* 0x000fe200078e02d3 */
[----:B------:R-:W-:Y:S01]  /*a860*/  IABS R209, R143 ;  /* 0x0000008f00d17213 */ /* 0x000fe20000000000 */
[----:B------:R-:W-:-:S02]  /*a870*/  IMAD.MOV.U32 R139, RZ, RZ, R201 ;  /* 0x000000ffff8b7224 */ /* 0x000fc400078e00c9 */
[----:B------:R-:W-:Y:S01]  /*a880*/  @!P3 IMAD.IADD R214, R214, 0x1, -R0 ;  /* 0x00000001d6d6b824 */ /* 0x000fe200078e0a00 */
[----:B------:R-:W-:Y:S01]  /*a890*/  ISETP.GT.U32.AND P5, PT, R0, R2, PT ;  /* 0x000000020000720c */ /* 0x000fe20003fa4070 */
[----:B------:R-:W-:Y:S02]  /*a8a0*/  @!P1 IMAD.MOV R139, RZ, RZ, -R139 ;  /* 0x000000ffff8b9224 */ /* 0x000fe400078e0a8b */
[----:B------:R-:W-:Y:S01]  /*a8b0*/  IMAD.HI.U32 R210, R138, R209, RZ ;  /* 0x000000d18ad27227 */ /* 0x000fe200078e00ff */
[----:B------:R-:W-:-:S03]  /*a8c0*/  ISETP.GT.U32.AND P1, PT, R0, R214, PT ;  /* 0x000000d60000720c */ /* 0x000fc60003f24070 */
[----:B------:R-:W-:Y:S01]  /*a8d0*/  IMAD.MOV R210, RZ, RZ, -R210 ;  /* 0x000000ffffd27224 */ /* 0x000fe200078e0ad2 */
[----:B------:R-:W-:-:S03]  /*a8e0*/  IABS R213, R147 ;  /* 0x0000009300d57213 */ /* 0x000fc60000000000 */
[C---:B------:R-:W-:Y:S01]  /*a8f0*/  IMAD R201, R0.reuse, R210, R209 ;  /* 0x000000d200c97224 */ /* 0x040fe200078e02d1 */
[----:B------:R-:W-:Y:S01]  /*a900*/  ISETP.GT.U32.AND P4, PT, R0, R211, PT ;  /* 0x000000d30000720c */ /* 0x000fe20003f84070 */
[--C-:B------:R-:W-:Y:S01]  /*a910*/  @!P5 IMAD.IADD R2, R2, 0x1, -R0.reuse ;  /* 0x000000010202d824 */ /* 0x100fe200078e0a00 */
[----:B------:R-:W-:Y:S02]  /*a920*/  ISETP.GE.AND P5, PT, R141, RZ, PT ;  /* 0x000000ff8d00720c */ /* 0x000fe40003fa6270 */
[----:B------:R-:W-:Y:S01]  /*a930*/  ISETP.GT.U32.AND P3, PT, R0, R215, PT ;  /* 0x000000d70000720c */ /* 0x000fe20003f64070 */
[----:B------:R-:W-:Y:S01]  /*a940*/  @!P1 IMAD.IADD R214, R214, 0x1, -R0 ;  /* 0x00000001d6d69824 */ /* 0x000fe200078e0a00 */
[----:B------:R-:W-:Y:S01]  /*a950*/  ISETP.GT.U32.AND P1, PT, R0, R201, PT ;  /* 0x000000c90000720c */ /* 0x000fe20003f24070 */
[----:B------:R-:W-:Y:S02]  /*a960*/  IMAD.MOV.U32 R141, RZ, RZ, R2 ;  /* 0x000000ffff8d7224 */ /* 0x000fe400078e0002 */
[----:B------:R-:W-:-:S02]  /*a970*/  IMAD.MOV.U32 R2, RZ, RZ, R213 ;  /* 0x000000ffff027224 */ /* 0x000fc400078e00d5 */
[----:B------:R-:W-:Y:S01]  /*a980*/  @!P6 IMAD.MOV R141, RZ, RZ, -R141 ;  /* 0x000000ffff8de224 */ /* 0x000fe200078e0a8d */
[----:B------:R-:W-:Y:S01]  /*a990*/  ISETP.GE.AND P6, PT, R143, RZ, PT ;  /* 0x000000ff8f00720c */ /* 0x000fe20003fc6270 */
[----:B------:R-:W-:-:S04]  /*a9a0*/  IMAD.HI.U32 R213, R138, R2, RZ ;  /* 0x000000028ad57227 */ /* 0x000fc800078e00ff */
[----:B------:R-:W-:-:S04]  /*a9b0*/  IMAD.HI.U32 R143, R138, R151, RZ ;  /* 0x000000978a8f7227 */ /* 0x000fc800078e00ff */
[----:B------:R-:W-:Y:S02]  /*a9c0*/  IMAD.MOV R213, RZ, RZ, -R213 ;  /* 0x000000ffffd57224 */ /* 0x000fe400078e0ad5 */
[--C-:B------:R-:W-:Y:S02]  /*a9d0*/  @!P4 IMAD.IADD R211, R211, 0x1, -R0.reuse ;  /* 0x00000001d3d3c824 */ /* 0x100fe400078e0a00 */
[----:B------:R-:W-:Y:S02]  /*a9e0*/  IMAD.MOV R143, RZ, RZ, -R143 ;  /* 0x000000ffff8f7224 */ /* 0x000fe400078e0a8f */
[----:B------:R-:W-:Y:S02]  /*a9f0*/  @!P3 IMAD.IADD R215, R215, 0x1, -R0 ;  /* 0x00000001d7d7b824 */ /* 0x000fe400078e0a00 */
[C---:B------:R-:W-:Y:S01]  /*aa00*/  IMAD R2, R0.reuse, R213, R2 ;  /* 0x000000d500027224 */ /* 0x040fe200078e0202 */
[----:B------:R-:W-:Y:S01]  /*aa10*/  IABS R213, R149 ;  /* 0x0000009500d57213 */ /* 0x000fe20000000000 */
[----:B------:R-:W-:Y:S01]  /*aa20*/  @!P1 IMAD.IADD R201, R201, 0x1, -R0 ;  /* 0x00000001c9c99824 */ /* 0x000fe200078e0a00 */
[C---:B------:R-:W-:Y:S01]  /*aa30*/  ISETP.GT.U32.AND P4, PT, R0.reuse, R211, PT ;  /* 0x000000d30000720c */ /* 0x040fe20003f84070 */
[C---:B------:R-:W-:Y:S01]  /*aa40*/  IMAD R151, R0.reuse, R143, R151 ;  /* 0x0000008f00977224 */ /* 0x040fe200078e0297 */
[----:B------:R-:W-:Y:S01]  /*aa50*/  ISETP.GE.AND P3, PT, R145, RZ, PT ;  /* 0x000000ff9100720c */ /* 0x000fe20003f66270 */
[----:B------:R-:W-:Y:S01]  /*aa60*/  IMAD.MOV.U32 R143, RZ, RZ, R215 ;  /* 0x000000ffff8f7224 */ /* 0x000fe200078e00d7 */
[----:B------:R-:W-:Y:S01]  /*aa70*/  ISETP.GT.U32.AND P1, PT, R0, R201, PT ;  /* 0x000000c90000720c */ /* 0x000fe20003f24070 */
[----:B------:R-:W-:-:S02]  /*aa80*/  IMAD.MOV.U32 R145, RZ, RZ, R214 ;  /* 0x000000ffff917224 */ /* 0x000fc400078e00d6 */
[----:B------:R-:W-:-:S04]  /*aa90*/  IMAD.HI.U32 R218, R138, R213, RZ ;  /* 0x000000d58ada7227 */ /* 0x000fc800078e00ff */
[----:B------:R-:W-:Y:S01]  /*aaa0*/  @!P0 IMAD.MOV R143, RZ, RZ, -R143 ;  /* 0x000000ffff8f8224 */ /* 0x000fe200078e0a8f */
[C---:B------:R-:W-:Y:S01]  /*aab0*/  ISETP.GT.U32.AND P0, PT, R0.reuse, R151, PT ;  /* 0x000000970000720c */ /* 0x040fe20003f04070 */
[----:B------:R-:W-:Y:S01]  /*aac0*/  @!P5 IMAD.MOV R145, RZ, RZ, -R145 ;  /* 0x000000ffff91d224 */ /* 0x000fe200078e0a91 */
[C---:B------:R-:W-:Y:S01]  /*aad0*/  ISETP.GT.U32.AND P5, PT, R0.reuse, R2, PT ;  /* 0x000000020000720c */ /* 0x040fe20003fa4070 */
[----:B------:R-:W-:Y:S01]  /*aae0*/  IMAD.MOV R218, RZ, RZ, -R218 ;  /* 0x000000ffffda7224 */ /* 0x000fe200078e0ada */
[----:B------:R-:W-:Y:S01]  /*aaf0*/  IABS R217, R153 ;  /* 0x0000009900d97213 */ /* 0x000fe20000000000 */
[----:B------:R-:W-:Y:S02]  /*ab00*/  @!P4 IMAD.IADD R211, R211, 0x1, -R0 ;  /* 0x00000001d3d3c824 */ /* 0x000fe400078e0a00 */
[----:B------:R-:W-:Y:S01]  /*ab10*/  IMAD R213, R0, R218, R213 ;  /* 0x000000da00d57224 */ /* 0x000fe200078e02d5 */
[----:B------:R-:W-:Y:S01]  /*ab20*/  ISETP.GE.AND P4, PT, R147, RZ, PT ;  /* 0x000000ff9300720c */ /* 0x000fe20003f86270 */
[----:B------:R-:W-:-:S04]  /*ab30*/  IMAD.HI.U32 R215, R138, R217, RZ ;  /* 0x000000d98ad77227 */ /* 0x000fc800078e00ff */
[--C-:B------:R-:W-:Y:S01]  /*ab40*/  @!P1 IMAD.IADD R201, R201, 0x1, -R0.reuse ;  /* 0x00000001c9c99824 */ /* 0x100fe200078e0a00 */
[----:B------:R-:W-:Y:S01]  /*ab50*/  ISETP.GT.U32.AND P1, PT, R0, R213, PT ;  /* 0x000000d50000720c */ /* 0x000fe20003f24070 */
[----:B------:R-:W-:Y:S01]  /*ab60*/  IMAD.MOV.U32 R147, RZ, RZ, R211 ;  /* 0x000000ffff937224 */ /* 0x000fe200078e00d3 */
[----:B------:R-:W-:Y:S01]  /*ab70*/  IABS R210, R155 ;  /* 0x0000009b00d27213 */ /* 0x000fe20000000000 */
[----:B------:R-:W-:Y:S02]  /*ab80*/  IMAD.MOV R211, RZ, RZ, -R215 ;  /* 0x000000ffffd37224 */ /* 0x000fe400078e0ad7 */
[--C-:B------:R-:W-:Y:S01]  /*ab90*/  @!P0 IMAD.IADD R151, R151, 0x1, -R0.reuse ;  /* 0x0000000197978824 */ /* 0x100fe200078e0a00 */
[----:B------:R-:W-:Y:S01]  /*aba0*/  IABS R209, R157 ;  /* 0x0000009d00d17213 */ /* 0x000fe20000000000 */
[----:B------:R-:W-:Y:S02]  /*abb0*/  @!P5 IMAD.IADD R2, R2, 0x1, -R0 ;  /* 0x000000010202d824 */ /* 0x000fe400078e0a00 */
[----:B------:R-:W-:Y:S01]  /*abc0*/  @!P2 IMAD.MOV R147, RZ, RZ, -R147 ;  /* 0x000000ffff93a224 */ /* 0x000fe200078e0a93 */
[----:B------:R-:W-:Y:S01]  /*abd0*/  ISETP.GE.AND P2, PT, R149, RZ, PT ;  /* 0x000000ff9500720c */ /* 0x000fe20003f46270 */
[C---:B------:R-:W-:Y:S01]  /*abe0*/  IMAD R211, R0.reuse, R211, R217 ;  /* 0x000000d300d37224 */ /* 0x040fe200078e02d9 */
[C---:B------:R-:W-:Y:S01]  /*abf0*/  ISETP.GT.U32.AND P0, PT, R0.reuse, R151, PT ;  /* 0x000000970000720c */ /* 0x040fe20003f04070 */
[----:B------:R-:W-:Y:S01]  /*ac00*/  IMAD.MOV.U32 R149, RZ, RZ, R201 ;  /* 0x000000ffff957224 */ /* 0x000fe200078e00c9 */
[----:B------:R-:W-:Y:S01]  /*ac10*/  ISETP.GT.U32.AND P5, PT, R0, R2, PT ;  /* 0x000000020000720c */ /* 0x000fe20003fa4070 */
[----:B------:R-:W-:-:S04]  /*ac20*/  IMAD.HI.U32 R215, R138, R210, RZ ;  /* 0x000000d28ad77227 */ /* 0x000fc800078e00ff */
[----:B------:R-:W-:-:S04]  /*ac30*/  IMAD.HI.U32 R214, R138, R209, RZ ;  /* 0x000000d18ad67227 */ /* 0x000fc800078e00ff */
[----:B------:R-:W-:Y:S01]  /*ac40*/  @!P6 IMAD.MOV R149, RZ, RZ, -R149 ;  /* 0x000000ffff95e224 */ /* 0x000fe200078e0a95 */
[C---:B------:R-:W-:Y:S01]  /*ac50*/  ISETP.GT.U32.AND P6, PT, R0.reuse, R211, PT ;  /* 0x000000d30000720c */ /* 0x040fe20003fc4070 */
[----:B------:R-:W-:Y:S02]  /*ac60*/  IMAD.MOV R215, RZ, RZ, -R215 ;  /* 0x000000ffffd77224 */ /* 0x000fe400078e0ad7 */
[----:B------:R-:W-:Y:S02]  /*ac70*/  IMAD.MOV R214, RZ, RZ, -R214 ;  /* 0x000000ffffd67224 */ /* 0x000fe400078e0ad6 */
[----:B------:R-:W-:Y:S02]  /*ac80*/  @!P1 IMAD.IADD R213, R213, 0x1, -R0 ;  /* 0x00000001d5d59824 */ /* 0x000fe400078e0a00 */
[C---:B------:R-:W-:Y:S02]  /*ac90*/  IMAD R210, R0.reuse, R215, R210 ;  /* 0x000000d700d27224 */ /* 0x040fe400078e02d2 */
[C---:B------:R-:W-:Y:S01]  /*aca0*/  IMAD R209, R0.reuse, R214, R209 ;  /* 0x000000d600d17224 */ /* 0x040fe200078e02d1 */
[C---:B------:R-:W-:Y:S01]  /*acb0*/  ISETP.GT.U32.AND P1, PT, R0.reuse, R213, PT ;  /* 0x000000d50000720c */ /* 0x040fe20003f24070 */
[--C-:B------:R-:W-:Y:S01]  /*acc0*/  @!P0 IMAD.IADD R151, R151, 0x1, -R0.reuse ;  /* 0x0000000197978824 */ /* 0x100fe200078e0a00 */
[----:B------:R-:W-:Y:S01]  /*acd0*/  ISETP.GT.U32.AND P0, PT, R0, R210, PT ;  /* 0x000000d20000720c */ /* 0x000fe20003f04070 */
[--C-:B------:R-:W-:Y:S01]  /*ace0*/  @!P5 IMAD.IADD R2, R2, 0x1, -R0.reuse ;  /* 0x000000010202d824 */ /* 0x100fe200078e0a00 */
[----:B------:R-:W-:Y:S01]  /*acf0*/  ISETP.GT.U32.AND P5, PT, R0, R209, PT ;  /* 0x000000d10000720c */ /* 0x000fe20003fa4070 */
[----:B------:R-:W-:Y:S01]  /*ad00*/  @!P6 IMAD.IADD R211, R211, 0x1, -R0 ;  /* 0x00000001d3d3e824 */ /* 0x000fe200078e0a00 */
[----:B------:R-:W-:-:S02]  /*ad10*/  IABS R214, R161 ;  /* 0x000000a100d67213 */ /* 0x000fc40000000000 */
[----:B------:R-:W-:Y:S01]  /*ad20*/  IABS R201, R159 ;  /* 0x0000009f00c97213 */ /* 0x000fe20000000000 */
[----:B------:R-:W-:Y:S01]  /*ad30*/  @!P3 IMAD.MOV R151, RZ, RZ, -R151 ;  /* 0x000000ffff97b224 */ /* 0x000fe200078e0a97 */
[----:B------:R-:W-:Y:S01]  /*ad40*/  ISETP.GE.AND P3, PT, R153, RZ, PT ;  /* 0x000000ff9900720c */ /* 0x000fe20003f66270 */
[----:B------:R-:W-:Y:S01]  /*ad50*/  IMAD.HI.U32 R153, R138, R214, RZ ;  /* 0x000000d68a997227 */ /* 0x000fe200078e00ff */
[----:B------:R-:W-:-:S03]  /*ad60*/  ISETP.GT.U32.AND P6, PT, R0, R211, PT ;  /* 0x000000d30000720c */ /* 0x000fc60003fc4070 */
[----:B------:R-:W-:-:S04]  /*ad70*/  IMAD.HI.U32 R215, R138, R201, RZ ;  /* 0x000000c98ad77227 */ /* 0x000fc800078e00ff */
[--C-:B------:R-:W-:Y:S01]  /*ad80*/  @!P1 IMAD.IADD R213, R213, 0x1, -R0.reuse ;  /* 0x00000001d5d59824 */ /* 0x100fe200078e0a00 */
[----:B------:R-:W-:Y:S01]  /*ad90*/  ISETP.GE.AND P1, PT, R155, RZ, PT ;  /* 0x000000ff9b00720c */ /* 0x000fe20003f26270 */
[----:B------:R-:W-:Y:S02]  /*ada0*/  IMAD.MOV R155, RZ, RZ, -R153 ;  /* 0x000000ffff9b7224 */ /* 0x000fe400078e0a99 */
[----:B------:R-:W-:Y:S02]  /*adb0*/  IMAD.MOV R215, RZ, RZ, -R215 ;  /* 0x000000ffffd77224 */ /* 0x000fe400078e0ad7 */
[----:B------:R-:W-:Y:S02]  /*adc0*/  @!P0 IMAD.IADD R210, R210, 0x1, -R0 ;  /* 0x00000001d2d28824 */ /* 0x000fe400078e0a00 */
[----:B------:R-:W-:Y:S02]  /*add0*/  IMAD.MOV.U32 R153, RZ, RZ, R2 ;  /* 0x000000ffff997224 */ /* 0x000fe400078e0002 */
[----:B------:R-:W-:-:S02]  /*ade0*/  @!P5 IMAD.IADD R209, R209, 0x1, -R0 ;  /* 0x00000001d1d1d824 */ /* 0x000fc400078e0a00 */
[C---:B------:R-:W-:Y:S02]  /*adf0*/  IMAD R201, R0.reuse, R215, R201 ;  /* 0x000000d700c97224 */ /* 0x040fe400078e02c9 */
[----:B------:R-:W-:Y:S01]  /*ae00*/  @!P4 IMAD.MOV R153, RZ, RZ, -R153 ;  /* 0x000000ffff99c224 */ /* 0x000fe200078e0a99 */
[C---:B------:R-:W-:Y:S02]  /*ae10*/  ISETP.GT.U32.AND P4, PT, R0.reuse, R210, PT ;  /* 0x000000d20000720c */ /* 0x040fe40003f84070 */
[C---:B------:R-:W-:Y:S01]  /*ae20*/  ISETP.GT.U32.AND P5, PT, R0.reuse, R209, PT ;  /* 0x000000d10000720c */ /* 0x040fe20003fa4070 */
[----:B------:R-:W-:Y:S01]  /*ae30*/  @!P6 IMAD.IADD R211, R211, 0x1, -R0 ;  /* 0x00000001d3d3e824 */ /* 0x000fe200078e0a00 */
[C---:B------:R-:W-:Y:S01]  /*ae40*/  ISETP.GT.U32.AND P6, PT, R0.reuse, R201, PT ;  /* 0x000000c90000720c */ /* 0x040fe20003fc4070 */
[----:B------:R-:W-:Y:S02]  /*ae50*/  IMAD R2, R0, R155, R214 ;  /* 0x0000009b00027224 */ /* 0x000fe400078e02d6 */
[----:B------:R-:W-:-:S04]  /*ae60*/  IMAD.MOV.U32 R155, RZ, RZ, R213 ;  /* 0x000000ffff9b7224 */ /* 0x000fc800078e00d5 */
[----:B------:R-:W-:Y:S01]  /*ae70*/  @!P2 IMAD.MOV R155, RZ, RZ, -R155 ;  /* 0x000000ffff9ba224 */ /* 0x000fe200078e0a9b */
[----:B------:R-:W-:Y:S02]  /*ae80*/  ISETP.GE.AND P2, PT, R159, RZ, PT ;  /* 0x000000ff9f00720c */ /* 0x000fe40003f46270 */
[----:B------:R-:W-:Y:S01]  /*ae90*/  IABS R159, R169 ;  /* 0x000000a9009f7213 */ /* 0x000fe20000000000 */
[--C-:B------:R-:W-:Y:S01]  /*aea0*/  @!P4 IMAD.IADD R210, R210, 0x1, -R0.reuse ;  /* 0x00000001d2d2c824 */ /* 0x100fe200078e0a00 */
[----:B------:R-:W-:Y:S01]  /*aeb0*/  IABS R213, R165 ;  /* 0x000000a500d57213 */ /* 0x000fe20000000000 */
[--C-:B------:R-:W-:Y:S01]  /*aec0*/  @!P5 IMAD.IADD R209, R209, 0x1, -R0.reuse ;  /* 0x00000001d1d1d824 */ /* 0x100fe200078e0a00 */
[----:B------:R-:W-:Y:S01]  /*aed0*/  ISETP.GE.AND P5, PT, R165, RZ, PT ;  /* 0x000000ffa500720c */ /* 0x000fe20003fa6270 */
[----:B------:R-:W-:Y:S01]  /*aee0*/  IMAD.MOV.U32 R165, RZ, RZ, R159 ;  /* 0x000000ffffa57224 */ /* 0x000fe200078e009f */
[----:B------:R-:W-:Y:S01]  /*aef0*/  ISETP.GE.AND P0, PT, R157, RZ, PT ;  /* 0x000000ff9d00720c */ /* 0x000fe20003f06270 */
[----:B------:R-:W-:-:S02]  /*af00*/  @!P6 IMAD.IADD R201, R201, 0x1, -R0 ;  /* 0x00000001c9c9e824 */ /* 0x000fc400078e0a00 */
[----:B------:R-:W-:Y:S02]  /*af10*/  IMAD.MOV.U32 R159, RZ, RZ, R210 ;  /* 0x000000ffff9f7224 */ /* 0x000fe400078e00d2 */
[----:B------:R-:W-:Y:S02]  /*af20*/  IMAD.MOV.U32 R157, RZ, RZ, R211 ;  /* 0x000000ffff9d7224 */ /* 0x000fe400078e00d3 */
[----:B------:R-:W-:Y:S01]  /*af30*/  IMAD.MOV.U32 R211, RZ, RZ, R213 ;  /* 0x000000ffffd37224 */ /* 0x000fe200078e00d5 */
[----:B------:R-:W-:Y:S01]  /*af40*/  ISETP.GE.AND P4, PT, R161, RZ, PT ;  /* 0x000000ffa100720c */ /* 0x000fe20003f86270 */
[----:B------:R-:W-:Y:S01]  /*af50*/  @!P1 IMAD.MOV R159, RZ, RZ, -R159 ;  /* 0x000000ffff9f9224 */ /* 0x000fe200078e0a9f */
[C---:B------:R-:W-:Y:S01]  /*af60*/  ISETP.GT.U32.AND P1, PT, R0.reuse, R201, PT ;  /* 0x000000c90000720c */ /* 0x040fe20003f24070 */
[----:B------:R-:W-:Y:S01]  /*af70*/  @!P3 IMAD.MOV R157, RZ, RZ, -R157 ;  /* 0x000000ffff9db224 */ /* 0x000fe200078e0a9d */
[----:B------:R-:W-:Y:S01]  /*af80*/  ISETP.GT.U32.AND P3, PT, R0, R2, PT ;  /* 0x000000020000720c */ /* 0x000fe20003f64070 */
[----:B------:R-:W-:Y:S01]  /*af90*/  IMAD.HI.U32 R161, R138, R211, RZ ;  /* 0x000000d38aa17227 */ /* 0x000fe200078e00ff */
[----:B------:R-:W-:-:S02]  /*afa0*/  ISETP.GE.AND P6, PT, R169, RZ, PT ;  /* 0x000000ffa900720c */ /* 0x000fc40003fc6270 */
[----:B------:R-:W-:Y:S01]  /*afb0*/  IABS R169, R163 ;  /* 0x000000a300a97213 */ /* 0x000fe20000000000 */
[----:B------:R-:W-:Y:S02]  /*afc0*/  IMAD.MOV R210, RZ, RZ, -R161 ;  /* 0x000000ffffd27224 */ /* 0x000fe400078e0aa1 */
[----:B------:R-:W-:Y:S02]  /*afd0*/  IMAD.MOV.U32 R161, RZ, RZ, R209 ;  /* 0x000000ffffa17224 */ /* 0x000fe400078e00d1 */
[C---:B------:R-:W-:Y:S02]  /*afe0*/  IMAD R210, R0.reuse, R210, R211 ;  /* 0x000000d200d27224 */ /* 0x040fe400078e02d3 */
[----:B------:R-:W-:Y:S02]  /*aff0*/  IMAD.MOV.U32 R209, RZ, RZ, R169 ;  /* 0x000000ffffd17224 */ /* 0x000fe400078e00a9 */
[----:B------:R-:W-:Y:S01]  /*b000*/  @!P0 IMAD.MOV R161, RZ, RZ, -R161 ;  /* 0x000000ffffa18224 */ /* 0x000fe200078e0aa1 */
[----:B------:R-:W-:Y:S01]  /*b010*/  ISETP.GE.AND P0, PT, R163, RZ, PT ;  /* 0x000000ffa300720c */ /* 0x000fe20003f06270 */
[--C-:B------:R-:W-:Y:S01]  /*b020*/  @!P1 IMAD.IADD R201, R201, 0x1, -R0.reuse ;  /* 0x00000001c9c99824 */ /* 0x100fe200078e0a00 */
[----:B------:R-:W-:Y:S01]  /*b030*/  ISETP.GT.U32.AND P1, PT, R0, R210, PT ;  /* 0x000000d20000720c */ /* 0x000fe20003f24070 */
[----:B------:R-:W-:-:S02]  /*b040*/  @!P3 IMAD.IADD R2, R2, 0x1, -R0 ;  /* 0x000000010202b824 */ /* 0x000fc400078e0a00 */
[----:B------:R-:W-:-:S03]  /*b050*/  IMAD.HI.U32 R163, R138, R209, RZ ;  /* 0x000000d18aa37227 */ /* 0x000fc600078e00ff */
[----:B------:R-:W-:Y:S01]  /*b060*/  ISETP.GT.U32.AND P3, PT, R0, R2, PT ;  /* 0x000000020000720c */ /* 0x000fe20003f64070 */
[----:B------:R-:W-:Y:S02]  /*b070*/  IMAD.MOV R163, RZ, RZ, -R163 ;  /* 0x000000ffffa37224 */ /* 0x000fe400078e0aa3 */
[----:B------:R-:W-:-:S04]  /*b080*/  IMAD.HI.U32 R213, R138, R165, RZ ;  /* 0x000000a58ad57227 */ /* 0x000fc800078e00ff */
[----:B------:R-:W-:Y:S02]  /*b090*/  IMAD R209, R0, R163, R209 ;  /* 0x000000a300d17224 */ /* 0x000fe400078e02d1 */
[----:B------:R-:W-:Y:S02]  /*b0a0*/  IMAD.MOV R213, RZ, RZ, -R213 ;  /* 0x000000ffffd57224 */ /* 0x000fe400078e0ad5 */
[--C-:B------:R-:W-:Y:S01]  /*b0b0*/  @!P1 IMAD.IADD R210, R210, 0x1, -R0.reuse ;  /* 0x00000001d2d29824 */ /* 0x100fe200078e0a00 */
[C---:B------:R-:W-:Y:S01]  /*b0c0*/  ISETP.GT.U32.AND P1, PT, R0.reuse, R209, PT ;  /* 0x000000d10000720c */ /* 0x040fe20003f24070 */
[----:B------:R-:W-:Y:S02]  /*b0d0*/  IMAD R169, R0, R213, R165 ;  /* 0x000000d500a97224 */ /* 0x000fe400078e02a5 */
[----:B------:R-:W-:Y:S02]  /*b0e0*/  IMAD.MOV.U32 R163, RZ, RZ, R201 ;  /* 0x000000ffffa37224 */ /* 0x000fe400078e00c9 */
[----:B------:R-:W-:Y:S01]  /*b0f0*/  @!P3 IMAD.IADD R2, R2, 0x1, -R0 ;  /* 0x000000010202b824 */ /* 0x000fe200078e0a00 */
[C---:B------:R-:W-:Y:S01]  /*b100*/  ISETP.GT.U32.AND P3, PT, R0.reuse, R169, PT ;  /* 0x000000a90000720c */ /* 0x040fe20003f64070 */
[----:B------:R-:W-:Y:S01]  /*b110*/  @!P2 IMAD.MOV R163, RZ, RZ, -R163 ;  /* 0x000000ffffa3a224 */ /* 0x000fe200078e0aa3 */
[----:B------:R-:W-:-:S02]  /*b120*/  ISETP.GT.U32.AND P2, PT, R0, R210, PT ;  /* 0x000000d20000720c */ /* 0x000fc40003f44070 */
[----:B------:R-:W-:Y:S02]  /*b130*/  IABS R215, R167 ;  /* 0x000000a700d77213 */ /* 0x000fe40000000000 */
[----:B------:R-:W-:Y:S01]  /*b140*/  IABS R214, R179 ;  /* 0x000000b300d67213 */ /* 0x000fe20000000000 */
[----:B------:R-:W-:Y:S02]  /*b150*/  @!P1 IMAD.IADD R209, R209, 0x1, -R0 ;  /* 0x00000001d1d19824 */ /* 0x000fe400078e0a00 */
[----:B------:R-:W-:Y:S01]  /*b160*/  IMAD.HI.U32 R165, R138, R215, RZ ;  /* 0x000000d78aa57227 */ /* 0x000fe200078e00ff */
[----:B------:R-:W-:-:S03]  /*b170*/  IABS R211, R173 ;  /* 0x000000ad00d37213 */ /* 0x000fc60000000000 */
[----:B------:R-:W-:Y:S01]  /*b180*/  IMAD.HI.U32 R218, R138, R214, RZ ;  /* 0x000000d68ada7227 */ /* 0x000fe200078e00ff */
[----:B------:R-:W-:-:S03]  /*b190*/  ISETP.GT.U32.AND P1, PT, R0, R209, PT ;  /* 0x000000d10000720c */ /* 0x000fc60003f24070 */
[----:B------:R-:W-:Y:S02]  /*b1a0*/  IMAD.MOV R201, RZ, RZ, -R165 ;  /* 0x000000ffffc97224 */ /* 0x000fe400078e0aa5 */
[----:B------:R-:W-:Y:S01]  /*b1b0*/  IMAD.MOV.U32 R165, RZ, RZ, R2 ;  /* 0x000000ffffa57224 */ /* 0x000fe200078e0002 */
[----:B------:R-:W-:Y:S01]  /*b1c0*/  IABS R213, R171 ;  /* 0x000000ab00d57213 */ /* 0x000fe20000000000 */
[----:B------:R-:W-:-:S04]  /*b1d0*/  IMAD.HI.U32 R217, R138, R211, RZ ;  /* 0x000000d38ad97227 */ /* 0x000fc800078e00ff */
[----:B------:R-:W-:Y:S02]  /*b1e0*/  @!P3 IMAD.IADD R169, R169, 0x1, -R0 ;  /* 0x00000001a9a9b824 */ /* 0x000fe400078e0a00 */
[----:B------:R-:W-:Y:S02]  /*b1f0*/  IMAD.MOV R218, RZ, RZ, -R218 ;  /* 0x000000ffffda7224 */ /* 0x000fe400078e0ada */
[----:B------:R-:W-:Y:S02]  /*b200*/  @!P2 IMAD.IADD R210, R210, 0x1, -R0 ;  /* 0x00000001d2d2a824 */ /* 0x000fe400078e0a00 */
[----:B------:R-:W-:Y:S01]  /*b210*/  @!P4 IMAD.MOV R165, RZ, RZ, -R165 ;  /* 0x000000ffffa5c224 */ /* 0x000fe200078e0aa5 */
[----:B------:R-:W-:Y:S01]  /*b220*/  ISETP.GE.AND P4, PT, R167, RZ, PT ;  /* 0x000000ffa700720c */ /* 0x000fe20003f86270 */
[C---:B------:R-:W-:Y:S01]  /*b230*/  IMAD R201, R0.reuse, R201, R215 ;  /* 0x000000c900c97224 */ /* 0x040fe200078e02d7 */
[----:B------:R-:W-:Y:S01]  /*b240*/  ISETP.GT.U32.AND P3, PT, R0, R169, PT ;  /* 0x000000a90000720c */ /* 0x000fe20003f64070 */
[----:B------:R-:W-:-:S02]  /*b250*/  IMAD.MOV R217, RZ, RZ, -R217 ;  /* 0x000000ffffd97224 */ /* 0x000fc400078e0ad9 */
[----:B------:R-:W-:Y:S02]  /*b260*/  IMAD R214, R0, R218, R214 ;  /* 0x000000da00d67224 */ /* 0x000fe400078e02d6 */
[----:B------:R-:W-:Y:S02]  /*b270*/  IMAD.MOV.U32 R167, RZ, RZ, R210 ;  /* 0x000000ffffa77224 */ /* 0x000fe400078e00d2 */
[----:B------:R-:W-:Y:S01]  /*b280*/  IMAD.HI.U32 R219, R138, R213, RZ ;  /* 0x000000d58adb7227 */ /* 0x000fe200078e00ff */
[----:B------:R-:W-:-:S03]  /*b290*/  ISETP.GT.U32.AND P2, PT, R0, R201, PT ;  /* 0x000000c90000720c */ /* 0x000fc60003f44070 */
[C---:B------:R-:W-:Y:S02]  /*b2a0*/  IMAD R211, R0.reuse, R217, R211 ;  /* 0x000000d900d37224 */ /* 0x040fe400078e02d3 */
[----:B------:R-:W-:Y:S01]  /*b2b0*/  @!P5 IMAD.MOV R167, RZ, RZ, -R167 ;  /* 0x000000ffffa7d224 */ /* 0x000fe200078e0aa7 */
[C---:B------:R-:W-:Y:S01]  /*b2c0*/  ISETP.GT.U32.AND P5, PT, R0.reuse, R214, PT ;  /* 0x000000d60000720c */ /* 0x040fe20003fa4070 */
[----:B------:R-:W-:Y:S02]  /*b2d0*/  IMAD.MOV R219, RZ, RZ, -R219 ;  /* 0x000000ffffdb7224 */ /* 0x000fe400078e0adb */
[--C-:B------:R-:W-:Y:S01]  /*b2e0*/  @!P1 IMAD.IADD R209, R209, 0x1, -R0.reuse ;  /* 0x00000001d1d19824 */ /* 0x100fe200078e0a00 */
[C---:B------:R-:W-:Y:S01]  /*b2f0*/  ISETP.GT.U32.AND P1, PT, R0.reuse, R211, PT ;  /* 0x000000d30000720c */ /* 0x040fe20003f24070 */
[----:B------:R-:W-:Y:S02]  /*b300*/  IMAD R213, R0, R219, R213 ;  /* 0x000000db00d57224 */ /* 0x000fe400078e02d5 */
[----:B------:R-:W-:-:S03]  /*b310*/  @!P3 IMAD.IADD R169, R169, 0x1, -R0 ;  /* 0x00000001a9a9b824 */ /* 0x000fc600078e0a00 */
[----:B------:R-:W-:Y:S01]  /*b320*/  ISETP.GT.U32.AND P3, PT, R0, R213, PT ;  /* 0x000000d50000720c */ /* 0x000fe20003f64070 */
[--C-:B------:R-:W-:Y:S01]  /*b330*/  @!P2 IMAD.IADD R201, R201, 0x1, -R0.reuse ;  /* 0x00000001c9c9a824 */ /* 0x100fe200078e0a00 */
[----:B------:R-:W-:Y:S01]  /*b340*/  ISETP.GE.AND P2, PT, R179, RZ, PT ;  /* 0x000000ffb300720c */ /* 0x000fe20003f46270 */
[--C-:B------:R-:W-:Y:S01]  /*b350*/  @!P5 IMAD.IADD R214, R214, 0x1, -R0.reuse ;  /* 0x00000001d6d6d824 */ /* 0x100fe200078e0a00 */
[----:B------:R-:W-:Y:S01]  /*b360*/  IABS R179, R177 ;  /* 0x000000b100b37213 */ /* 0x000fe20000000000 */
[----:B------:R-:W-:Y:S01]  /*b370*/  @!P6 IMAD.MOV R169, RZ, RZ, -R169 ;  /* 0x000000ffffa9e224 */ /* 0x000fe200078e0aa9 */
[----:B------:R-:W-:Y:S01]  /*b380*/  ISETP.GE.AND P6, PT, R171, RZ, PT ;  /* 0x000000ffab00720c */ /* 0x000fe20003fc6270 */
[----:B------:R-:W-:Y:S01]  /*b390*/  @!P1 IMAD.IADD R211, R211, 0x1, -R0 ;  /* 0x00000001d3d39824 */ /* 0x000fe200078e0a00 */
[----:B------:R-:W-:Y:S01]  /*b3a0*/  ISETP.GT.U32.AND P1, PT, R0, R214, PT ;  /* 0x000000d60000720c */ /* 0x000fe20003f24070 */
[----:B------:R-:W-:Y:S02]  /*b3b0*/  IMAD.MOV.U32 R171, RZ, RZ, R209 ;  /* 0x000000ffffab7224 */ /* 0x000fe400078e00d1 */
[----:B------:R-:W-:Y:S01]  /*b3c0*/  IMAD.HI.U32 R209, R138, R179, RZ ;  /* 0x000000b38ad17227 */ /* 0x000fe200078e00ff */
[----:B------:R-:W-:-:S03]  /*b3d0*/  IABS R2, R175 ;  /* 0x000000af00027213 */ /* 0x000fc60000000000 */
[----:B------:R-:W-:Y:S02]  /*b3e0*/  @!P3 IMAD.IADD R213, R213, 0x1, -R0 ;  /* 0x00000001d5d5b824 */ /* 0x000fe400078e0a00 */
[----:B------:R-:W-:Y:S01]  /*b3f0*/  IMAD.MOV R209, RZ, RZ, -R209 ;  /* 0x000000ffffd17224 */ /* 0x000fe200078e0ad1 */
[----:B------:R-:W-:Y:S01]  /*b400*/  ISETP.GT.U32.AND P3, PT, R0, R201, PT ;  /* 0x000000c90000720c */ /* 0x000fe20003f64070 */
[----:B------:R-:W-:Y:S01]  /*b410*/  IMAD.HI.U32 R210, R138, R2, RZ ;  /* 0x000000028ad27227 */ /* 0x000fe200078e00ff */
[----:B------:R-:W-:-:S03]  /*b420*/  ISETP.GT.U32.AND P5, PT, R0, R213, PT ;  /* 0x000000d50000720c */ /* 0x000fc60003fa4070 */
[----:B------:R-:W-:Y:S02]  /*b430*/  IMAD R209, R0, R209, R179 ;  /* 0x000000d100d17224 */ /* 0x000fe400078e02b3 */
[----:B------:R-:W-:Y:S02]  /*b440*/  @!P1 IMAD.IADD R214, R214, 0x1, -R0 ;  /* 0x00000001d6d69824 */ /* 0x000fe400078e0a00 */
[----:B------:R-:W-:Y:S01]  /*b450*/  IMAD.MOV R210, RZ, RZ, -R210 ;  /* 0x000000ffffd27224 */ /* 0x000fe200078e0ad2 */
[C---:B------:R-:W-:Y:S01]  /*b460*/  ISETP.GT.U32.AND P1, PT, R0.reuse, R209, PT ;  /* 0x000000d10000720c */ /* 0x040fe20003f24070 */
[----:B------:R-:W-:Y:S01]  /*b470*/  @!P0 IMAD.MOV R171, RZ, RZ, -R171 ;  /* 0x000000ffffab8224 */ /* 0x000fe200078e0aab */
[C---:B------:R-:W-:Y:S01]  /*b480*/  ISETP.GT.U32.AND P0, PT, R0.reuse, R211, PT ;  /* 0x000000d30000720c */ /* 0x040fe20003f04070 */
[----:B------:R-:W-:Y:S01]  /*b490*/  IMAD R210, R0, R210, R2 ;  /* 0x000000d200d27224 */ /* 0x000fe200078e0202 */
[----:B------:R-:W-:Y:S01]  /*b4a0*/  IABS R2, R181 ;  /* 0x000000b500027213 */ /* 0x000fe20000000000 */
[----:B------:R-:W-:-:S02]  /*b4b0*/  @!P5 IMAD.IADD R213, R213, 0x1, -R0 ;  /* 0x00000001d5d5d824 */ /* 0x000fc400078e0a00 */
[----:B------:R-:W-:Y:S01]  /*b4c0*/  @!P3 IMAD.IADD R201, R201, 0x1, -R0 ;  /* 0x00000001c9c9b824 */ /* 0x000fe200078e0a00 */
[----:B------:R-:W-:Y:S02]  /*b4d0*/  ISETP.GT.U32.AND P5, PT, R0, R210, PT ;  /* 0x000000d20000720c */ /* 0x000fe40003fa4070 */
[----:B------:R-:W-:Y:S01]  /*b4e0*/  ISETP.GE.AND P3, PT, R173, RZ, PT ;  /* 0x000000ffad00720c */ /* 0x000fe20003f66270 */
[----:B------:R-:W-:Y:S01]  /*b4f0*/  IMAD.HI.U32 R173, R138, R2, RZ ;  /* 0x000000028aad7227 */ /* 0x000fe200078e00ff */
[----:B------:R-:W-:-:S03]  /*b500*/  IABS R217, R183 ;  /* 0x000000b700d97213 */ /* 0x000fc60000000000 */
[--C-:B------:R-:W-:Y:S02]  /*b510*/  @!P1 IMAD.IADD R209, R209, 0x1, -R0.reuse ;  /* 0x00000001d1d19824 */ /* 0x100fe400078e0a00 */
[----:B------:R-:W-:Y:S01]  /*b520*/  @!P0 IMAD.IADD R211, R211, 0x1, -R0 ;  /* 0x00000001d3d38824 */ /* 0x000fe200078e0a00 */
[----:B------:R-:W-:Y:S01]  /*b530*/  ISETP.GE.AND P0, PT, R175, RZ, PT ;  /* 0x000000ffaf00720c */ /* 0x000fe20003f06270 */
[----:B------:R-:W-:Y:S01]  /*b540*/  IMAD.MOV R173, RZ, RZ, -R173 ;  /* 0x000000ffffad7224 */ /* 0x000fe200078e0aad */
[----:B------:R-:W-:Y:S01]  /*b550*/  ISETP.GT.U32.AND P1, PT, R0, R209, PT ;  /* 0x000000d10000720c */ /* 0x000fe20003f24070 */
[----:B------:R-:W-:-:S04]  /*b560*/  IMAD.HI.U32 R175, R138, R217, RZ ;  /* 0x000000d98aaf7227 */ /* 0x000fc800078e00ff */
[----:B------:R-:W-:Y:S02]  /*b570*/  IMAD R2, R0, R173, R2 ;  /* 0x000000ad00027224 */ /* 0x000fe400078e0202 */
[----:B------:R-:W-:Y:S02]  /*b580*/  IMAD.MOV.U32 R173, RZ, RZ, R201 ;  /* 0x000000ffffad7224 */ /* 0x000fe400078e00c9 */
[----:B------:R-:W-:Y:S02]  /*b590*/  @!P5 IMAD.IADD R210, R210, 0x1, -R0 ;  /* 0x00000001d2d2d824 */ /* 0x000fe400078e0a00 */
[----:B------:R-:W-:Y:S02]  /*b5a0*/  IMAD.MOV R201, RZ, RZ, -R175 ;  /* 0x000000ffffc97224 */ /* 0x000fe400078e0aaf */
[----:B------:R-:W-:Y:S02]  /*b5b0*/  IMAD.MOV.U32 R175, RZ, RZ, R213 ;  /* 0x000000ffffaf7224 */ /* 0x000fe400078e00d5 */
[----:B------:R-:W-:Y:S01]  /*b5c0*/  @!P4 IMAD.MOV R173, RZ, RZ, -R173 ;  /* 0x000000ffffadc224 */ /* 0x000fe200078e0aad */
[C---:B------:R-:W-:Y:S01]  /*b5d0*/  ISETP.GT.U32.AND P4, PT, R0.reuse, R210, PT ;  /* 0x000000d20000720c */ /* 0x040fe20003f84070 */
[----:B------:R-:W-:-:S02]  /*b5e0*/  IMAD R201, R0, R201, R217 ;  /* 0x000000c900c97224 */ /* 0x000fc400078e02d9 */
[----:B------:R-:W-:Y:S01]  /*b5f0*/  @!P6 IMAD.MOV R175, RZ, RZ, -R175 ;  /* 0x000000ffffafe224 */ /* 0x000fe200078e0aaf */
[C---:B------:R-:W-:Y:S01]  /*b600*/  ISETP.GT.U32.AND P6, PT, R0.reuse, R2, PT ;  /* 0x000000020000720c */ /* 0x040fe20003fc4070 */
[----:B------:R-:W-:Y:S01]  /*b610*/  @!P1 IMAD.IADD R209, R209, 0x1, -R0 ;  /* 0x00000001d1d19824 */ /* 0x000fe200078e0a00 */
[----:B------:R-:W-:Y:S02]  /*b620*/  ISETP.GT.U32.AND P1, PT, R0, R201, PT ;  /* 0x000000c90000720c */ /* 0x000fe40003f24070 */
[----:B------:R-:W-:Y:S01]  /*b630*/  ISETP.GE.AND P5, PT, R177, RZ, PT ;  /* 0x000000ffb100720c */ /* 0x000fe20003fa6270 */
[----:B------:R-:W-:-:S04]  /*b640*/  IMAD.MOV.U32 R177, RZ, RZ, R214 ;  /* 0x000000ffffb17224 */ /* 0x000fc800078e00d6 */
[--C-:B------:R-:W-:Y:S02]  /*b650*/  @!P4 IMAD.IADD R210, R210, 0x1, -R0.reuse ;  /* 0x00000001d2d2c824 */ /* 0x100fe400078e0a00 */
[----:B------:R-:W-:Y:S01]  /*b660*/  @!P2 IMAD.MOV R177, RZ, RZ, -R177 ;  /* 0x000000ffffb1a224 */ /* 0x000fe200078e0ab1 */
[----:B------:R-:W-:Y:S01]  /*b670*/  ISETP.GE.AND P2, PT, R181, RZ, PT ;  /* 0x000000ffb500720c */ /* 0x000fe20003f46270 */
[----:B------:R-:W-:Y:S01]  /*b680*/  @!P6 IMAD.IADD R2, R2, 0x1, -R0 ;  /* 0x000000010202e824 */ /* 0x000fe200078e0a00 */
[----:B------:R-:W-:Y:S01]  /*b690*/  IABS R215, R191 ;  /* 0x000000bf00d77213 */ /* 0x000fe20000000000 */
[----:B------:R-:W-:Y:S01]  /*b6a0*/  IMAD.MOV.U32 R181, RZ, RZ, R210 ;  /* 0x000000ffffb57224 */ /* 0x000fe200078e00d2 */
[----:B------:R-:W-:Y:S01]  /*b6b0*/  ISETP.GE.AND P4, PT, R191, RZ, PT ;  /* 0x000000ffbf00720c */ /* 0x000fe20003f86270 */
[----:B------:R-:W-:Y:S01]  /*b6c0*/  @!P1 IMAD.IADD R201, R201, 0x1, -R0 ;  /* 0x00000001c9c99824 */ /* 0x000fe200078e0a00 */
[----:B------:R-:W-:Y:S01]  /*b6d0*/  IABS R191, R185 ;  /* 0x000000b900bf7213 */ /* 0x000fe20000000000 */
[----:B------:R-:W-:Y:S01]  /*b6e0*/  @!P0 IMAD.MOV R181, RZ, RZ, -R181 ;  /* 0x000000ffffb58224 */ /* 0x000fe200078e0ab5 */
[----:B------:R-:W-:Y:S01]  /*b6f0*/  ISETP.GT.U32.AND P6, PT, R0, R2, PT ;  /* 0x000000020000720c */ /* 0x000fe20003fc4070 */
[----:B------:R-:W-:Y:S01]  /*b700*/  IMAD.HI.U32 R218, R138, R215, RZ ;  /* 0x000000d78ada7227 */ /* 0x000fe200078e00ff */
[----:B------:R-:W-:-:S02]  /*b710*/  ISETP.GE.AND P0, PT, R185, RZ, PT ;  /* 0x000000ffb900720c */ /* 0x000fc40003f06270 */
[----:B------:R-:W-:Y:S01]  /*b720*/  ISETP.GT.U32.AND P1, PT, R0, R201, PT ;  /* 0x000000c90000720c */ /* 0x000fe20003f24070 */
[----:B------:R-:W-:-:S04]  /*b730*/  IMAD.HI.U32 R185, R138, R191, RZ ;  /* 0x000000bf8ab97227 */ /* 0x000fc800078e00ff */
[----:B------:R-:W-:Y:S02]  /*b740*/  IMAD.MOV R218, RZ, RZ, -R218 ;  /* 0x000000ffffda7224 */ /* 0x000fe400078e0ada */
[----:B------:R-:W-:Y:S02]  /*b750*/  IMAD.MOV R185, RZ, RZ, -R185 ;  /* 0x000000ffffb97224 */ /* 0x000fe400078e0ab9 */
[----:B------:R-:W-:Y:S02]  /*b760*/  IMAD.MOV.U32 R179, RZ, RZ, R211 ;  /* 0x000000ffffb37224 */ /* 0x000fe400078e00d3 */
[C---:B------:R-:W-:Y:S02]  /*b770*/  IMAD R211, R0.reuse, R218, R215 ;  /* 0x000000da00d37224 */ /* 0x040fe400078e02d7 */
[----:B------:R-:W-:Y:S01]  /*b780*/  IMAD R191, R0, R185, R191 ;  /* 0x000000b900bf7224 */ /* 0x000fe200078e02bf */
[----:B------:R-:W-:Y:S01]  /*b790*/  IABS R215, R193 ;  /* 0x000000c100d77213 */ /* 0x000fe20000000000 */
[--C-:B------:R-:W-:Y:S01]  /*b7a0*/  @!P6 IMAD.IADD R2, R2, 0x1, -R0.reuse ;  /* 0x000000010202e824 */ /* 0x100fe200078e0a00 */
[C---:B------:R-:W-:Y:S01]  /*b7b0*/  ISETP.GT.U32.AND P6, PT, R0.reuse, R211, PT ;  /* 0x000000d30000720c */ /* 0x040fe20003fc4070 */
[----:B------:R-:W-:Y:S01]  /*b7c0*/  @!P1 IMAD.IADD R201, R201, 0x1, -R0 ;  /* 0x00000001c9c99824 */ /* 0x000fe200078e0a00 */
[----:B------:R-:W-:Y:S01]  /*b7d0*/  ISETP.GT.U32.AND P1, PT, R0, R191, PT ;  /* 0x000000bf0000720c */ /* 0x000fe20003f24070 */
[----:B------:R-:W-:Y:S01]  /*b7e0*/  @!P3 IMAD.MOV R179, RZ, RZ, -R179 ;  /* 0x000000ffffb3b224 */ /* 0x000fe200078e0ab3 */
[----:B------:R-:W-:Y:S01]  /*b7f0*/  ISETP.GE.AND P3, PT, R183, RZ, PT ;  /* 0x000000ffb700720c */ /* 0x000fe20003f66270 */
[----:B------:R-:W-:Y:S01]  /*b800*/  IMAD.MOV.U32 R183, RZ, RZ, R209 ;  /* 0x000000ffffb77224 */ /* 0x000fe200078e00d1 */
[----:B------:R-:W-:Y:S01]  /*b810*/  IABS R214, R195 ;  /* 0x000000c300d67213 */ /* 0x000fe20000000000 */
[----:B------:R-:W-:Y:S01]  /*b820*/  IMAD.HI.U32 R185, R138, R215, RZ ;  /* 0x000000d78ab97227 */ /* 0x000fe200078e00ff */
[----:B------:R-:W-:-:S03]  /*b830*/  IABS R217, R187 ;  /* 0x000000bb00d97213 */ /* 0x000fc60000000000 */
[----:B------:R-:W-:Y:S01]  /*b840*/  @!P5 IMAD.MOV R183, RZ, RZ, -R183 ;  /* 0x000000ffffb7d224 */ /* 0x000fe200078e0ab7 */
[----:B------:R-:W-:Y:S01]  /*b850*/  ISETP.GE.AND P5, PT, R187, RZ, PT ;  /* 0x000000ffbb00720c */ /* 0x000fe20003fa6270 */
[----:B------:R-:W-:Y:S02]  /*b860*/  IMAD.MOV R185, RZ, RZ, -R185 ;  /* 0x000000ffffb97224 */ /* 0x000fe400078e0ab9 */
[----:B------:R-:W-:Y:S01]  /*b870*/  IMAD.HI.U32 R187, R138, R214, RZ ;  /* 0x000000d68abb7227 */ /* 0x000fe200078e00ff */
[----:B------:R-:W-:-:S03]  /*b880*/  IABS R218, R189 ;  /* 0x000000bd00da7213 */ /* 0x000fc60000000000 */
[----:B------:R-:W-:-:S04]  /*b890*/  IMAD.HI.U32 R210, R138, R217, RZ ;  /* 0x000000d98ad27227 */ /* 0x000fc800078e00ff */
[----:B------:R-:W-:Y:S02]  /*b8a0*/  IMAD R215, R0, R185, R215 ;  /* 0x000000b900d77224 */ /* 0x000fe400078e02d7 */
[----:B------:R-:W-:Y:S02]  /*b8b0*/  @!P6 IMAD.IADD R211, R211, 0x1, -R0 ;  /* 0x00000001d3d3e824 */ /* 0x000fe400078e0a00 */
[----:B------:R-:W-:Y:S02]  /*b8c0*/  IMAD.MOV.U32 R185, RZ, RZ, R2 ;  /* 0x000000ffffb97224 */ /* 0x000fe400078e0002 */
[----:B------:R-:W-:Y:S02]  /*b8d0*/  IMAD.MOV R187, RZ, RZ, -R187 ;  /* 0x000000ffffbb7224 */ /* 0x000fe400078e0abb */
[----:B------:R-:W-:Y:S02]  /*b8e0*/  @!P1 IMAD.IADD R191, R191, 0x1, -R0 ;  /* 0x00000001bfbf9824 */ /* 0x000fe400078e0a00 */
[----:B------:R-:W-:-:S02]  /*b8f0*/  IMAD.MOV R210, RZ, RZ, -R210 ;  /* 0x000000ffffd27224 */ /* 0x000fc400078e0ad2 */
[----:B------:R-:W-:Y:S01]  /*b900*/  @!P2 IMAD.MOV R185, RZ, RZ, -R185 ;  /* 0x000000ffffb9a224 */ /* 0x000fe200078e0ab9 */
[C---:B------:R-:W-:Y:S01]  /*b910*/  ISETP.GT.U32.AND P2, PT, R0.reuse, R211, PT ;  /* 0x000000d30000720c */ /* 0x040fe20003f44070 */
[C---:B------:R-:W-:Y:S01]  /*b920*/  IMAD R214, R0.reuse, R187, R214 ;  /* 0x000000bb00d67224 */ /* 0x040fe200078e02d6 */
[----:B------:R-:W-:Y:S01]  /*b930*/  ISETP.GT.U32.AND P1, PT, R0, R191, PT ;  /* 0x000000bf0000720c */ /* 0x000fe20003f24070 */
[----:B------:R-:W-:-:S04]  /*b940*/  IMAD.HI.U32 R209, R138, R218, RZ ;  /* 0x000000da8ad17227 */ /* 0x000fc800078e00ff */
[C---:B------:R-:W-:Y:S02]  /*b950*/  IMAD R217, R0.reuse, R210, R217 ;  /* 0x000000d200d97224 */ /* 0x040fe400078e02d9 */
[----:B------:R-:W-:Y:S01]  /*b960*/  IMAD.MOV.U32 R187, RZ, RZ, R201 ;  /* 0x000000ffffbb7224 */ /* 0x000fe200078e00c9 */
[----:B------:R-:W-:Y:S01]  /*b970*/  ISETP.GE.AND P6, PT, R189, RZ, PT ;  /* 0x000000ffbd00720c */ /* 0x000fe20003fc6270 */
[----:B------:R-:W-:Y:S01]  /*b980*/  IMAD.MOV R209, RZ, RZ, -R209 ;  /* 0x000000ffffd17224 */ /* 0x000fe200078e0ad1 */
[----:B------:R-:W-:Y:S01]  /*b990*/  IABS R189, R197 ;  /* 0x000000c500bd7213 */ /* 0x000fe20000000000 */
[----:B------:R-:W-:Y:S01]  /*b9a0*/  @!P3 IMAD.MOV R187, RZ, RZ, -R187 ;  /* 0x000000ffffbbb224 */ /* 0x000fe200078e0abb */
[C---:B------:R-:W-:Y:S01]  /*b9b0*/  ISETP.GT.U32.AND P3, PT, R0.reuse, R217, PT ;  /* 0x000000d90000720c */ /* 0x040fe20003f64070 */
[----:B------:R-:W-:Y:S02]  /*b9c0*/  IMAD R218, R0, R209, R218 ;  /* 0x000000d100da7224 */ /* 0x000fe400078e02da */
[----:B------:R-:W-:-:S02]  /*b9d0*/  IMAD.MOV.U32 R201, RZ, RZ, R189 ;  /* 0x000000ffffc97224 */ /* 0x000fc400078e00bd */
[--C-:B------:R-:W-:Y:S01]  /*b9e0*/  @!P2 IMAD.IADD R211, R211, 0x1, -R0.reuse ;  /* 0x00000001d3d3a824 */ /* 0x100fe200078e0a00 */
[C---:B------:R-:W-:Y:S01]  /*b9f0*/  ISETP.GT.U32.AND P2, PT, R0.reuse, R218, PT ;  /* 0x000000da0000720c */ /* 0x040fe20003f44070 */
[----:B------:R-:W-:Y:S01]  /*ba00*/  @!P1 IMAD.IADD R191, R191, 0x1, -R0 ;  /* 0x00000001bfbf9824 */ /* 0x000fe200078e0a00 */
[----:B------:R-:W-:Y:S01]  /*ba10*/  ISETP.GT.U32.AND P1, PT, R0, R215, PT ;  /* 0x000000d70000720c */ /* 0x000fe20003f24070 */
[----:B------:R-:W-:Y:S01]  /*ba20*/  IMAD.HI.U32 R213, R138, R201, RZ ;  /* 0x000000c98ad57227 */ /* 0x000fe200078e00ff */
[----:B------:R-:W-:-:S03]  /*ba30*/  IABS R209, R202 ;  /* 0x000000ca00d17213 */ /* 0x000fc60000000000 */
[----:B------:R-:W-:Y:S02]  /*ba40*/  IMAD.MOV R213, RZ, RZ, -R213 ;  /* 0x000000ffffd57224 */ /* 0x000fe400078e0ad5 */
[----:B------:R-:W-:Y:S01]  /*ba50*/  @!P3 IMAD.IADD R217, R217, 0x1, -R0 ;  /* 0x00000001d9d9b824 */ /* 0x000fe200078e0a00 */
[----:B------:R-:W-:Y:S01]  /*ba60*/  ISETP.GT.U32.AND P3, PT, R0, R214, PT ;  /* 0x000000d60000720c */ /* 0x000fe20003f64070 */
[----:B------:R-:W-:Y:S01]  /*ba70*/  IMAD.HI.U32 R189, R138, R209, RZ ;  /* 0x000000d18abd7227 */ /* 0x000fe200078e00ff */
[----:B------:R-:W-:-:S03]  /*ba80*/  IABS R210, R199 ;  /* 0x000000c700d27213 */ /* 0x000fc60000000000 */
[----:B------:R-:W-:Y:S02]  /*ba90*/  IMAD R201, R0, R213, R201 ;  /* 0x000000d500c97224 */ /* 0x000fe400078e02c9 */
[----:B------:R-:W-:Y:S02]  /*baa0*/  IMAD.MOV R189, RZ, RZ, -R189 ;  /* 0x000000ffffbd7224 */ /* 0x000fe400078e0abd */
[--C-:B------:R-:W-:Y:S01]  /*bab0*/  @!P2 IMAD.IADD R218, R218, 0x1, -R0.reuse ;  /* 0x00000001dadaa824 */ /* 0x100fe200078e0a00 */
[C---:B------:R-:W-:Y:S01]  /*bac0*/  ISETP.GT.U32.AND P2, PT, R0.reuse, R201, PT ;  /* 0x000000c90000720c */ /* 0x040fe20003f44070 */
[----:B------:R-:W-:Y:S01]  /*bad0*/  @!P1 IMAD.IADD R215, R215, 0x1, -R0 ;  /* 0x00000001d7d79824 */ /* 0x000fe200078e0a00 */
[C---:B------:R-:W-:Y:S01]  /*bae0*/  ISETP.GT.U32.AND P1, PT, R0.reuse, R217, PT ;  /* 0x000000d90000720c */ /* 0x040fe20003f24070 */
[----:B------:R-:W-:Y:S02]  /*baf0*/  IMAD R209, R0, R189, R209 ;  /* 0x000000bd00d17224 */ /* 0x000fe400078e02d1 */
[----:B------:R-:W-:-:S04]  /*bb00*/  IMAD.HI.U32 R219, R138, R210, RZ ;  /* 0x000000d28adb7227 */ /* 0x000fc800078e00ff */
[----:B------:R-:W-:Y:S01]  /*bb10*/  IMAD.MOV.U32 R189, RZ, RZ, R211 ;  /* 0x000000ffffbd7224 */ /* 0x000fe200078e00d3 */
[----:B------:R-:W-:Y:S01]  /*bb20*/  IABS R2, R203 ;  /* 0x000000cb00027213 */ /* 0x000fe20000000000 */
[----:B------:R-:W-:Y:S02]  /*bb30*/  @!P3 IMAD.IADD R214, R214, 0x1, -R0 ;  /* 0x00000001d6d6b824 */ /* 0x000fe400078e0a00 */
[----:B------:R-:W-:Y:S02]  /*bb40*/  IMAD.MOV R219, RZ, RZ, -R219 ;  /* 0x000000ffffdb7224 */ /* 0x000fe400078e0adb */
[----:B------:R-:W-:Y:S01]  /*bb50*/  @!P4 IMAD.MOV R189, RZ, RZ, -R189 ;  /* 0x000000ffffbdc224 */ /* 0x000fe200078e0abd */
[C---:B------:R-:W-:Y:S01]  /*bb60*/  ISETP.GT.U32.AND P4, PT, R0.reuse, R218, PT ;  /* 0x000000da0000720c */ /* 0x040fe20003f84070 */
[----:B------:R-:W-:Y:S01]  /*bb70*/  @!P0 IMAD.MOV R191, RZ, RZ, -R191 ;  /* 0x000000ffffbf8224 */ /* 0x000fe200078e0abf */
[C---:B------:R-:W-:Y:S01]  /*bb80*/  ISETP.GT.U32.AND P3, PT, R0.reuse, R215, PT ;  /* 0x000000d70000720c */ /* 0x040fe20003f64070 */
[C---:B------:R-:W-:Y:S01]  /*bb90*/  IMAD R210, R0.reuse, R219, R210 ;  /* 0x000000db00d27224 */ /* 0x040fe200078e02d2 */
[----:B------:R-:W-:Y:S01]  /*bba0*/  ISETP.GT.U32.AND P0, PT, R0, R214, PT ;  /* 0x000000d60000720c */ /* 0x000fe20003f04070 */
[----:B------:R-:W-:-:S04]  /*bbb0*/  IMAD.HI.U32 R213, R138, R2, RZ ;  /* 0x000000028ad57227 */ /* 0x000fc800078e00ff */
[--C-:B------:R-:W-:Y:S02]  /*bbc0*/  @!P2 IMAD.IADD R201, R201, 0x1, -R0.reuse ;  /* 0x00000001c9c9a824 */ /* 0x100fe400078e0a00 */
[--C-:B------:R-:W-:Y:S01]  /*bbd0*/  @!P1 IMAD.IADD R217, R217, 0x1, -R0.reuse ;  /* 0x00000001d9d99824 */ /* 0x100fe200078e0a00 */
[C---:B------:R-:W-:Y:S01]  /*bbe0*/  ISETP.GT.U32.AND P1, PT, R0.reuse, R210, PT ;  /* 0x000000d20000720c */ /* 0x040fe20003f24070 */
[----:B------:R-:W-:Y:S01]  /*bbf0*/  IMAD.MOV R213, RZ, RZ, -R213 ;  /* 0x000000ffffd57224 */ /* 0x000fe200078e0ad5 */
[----:B------:R-:W-:Y:S01]  /*bc00*/  ISETP.GT.U32.AND P2, PT, R0, R201, PT ;  /* 0x000000c90000720c */ /* 0x000fe20003f44070 */
[----:B------:R-:W-:Y:S01]  /*bc10*/  @!P4 IMAD.IADD R218, R218, 0x1, -R0 ;  /* 0x00000001dadac824 */ /* 0x000fe200078e0a00 */
[----:B------:R-:W-:Y:S01]  /*bc20*/  IABS R211, R206 ;  /* 0x000000ce00d37213 */ /* 0x000fe20000000000 */
[C---:B------:R-:W-:Y:S01]  /*bc30*/  IMAD R2, R0.reuse, R213, R2 ;  /* 0x000000d500027224 */ /* 0x040fe200078e0202 */
[----:B------:R-:W-:Y:S01]  /*bc40*/  ISETP.GT.U32.AND P4, PT, R0, R209, PT ;  /* 0x000000d10000720c */ /* 0x000fe20003f84070 */
        /* <DEDUP_REMOVED lines=8> */
[----:B------:R-:W-:Y:S02]  /*bcd0*/  IMAD.MOV R193, RZ, RZ, -R193 ;  /* 0x000000ffffc17224 */ /* 0x000fe400078e0ac1 */
[----:B------:R-:W-:-:S04]  /*bce0*/  IMAD.HI.U32 R219, R138, R213, RZ ;  /* 0x000000d58adb7227 */ /* 0x000fc800078e00ff */
[--C-:B------:R-:W-:Y:S01]  /*bcf0*/  @!P2 IMAD.IADD R201, R201, 0x1, -R0.reuse ;  /* 0x00000001c9c9a824 */ /* 0x100fe200078e0a00 */
[----:B------:R-:W-:Y:S01]  /*bd00*/  ISETP.GE.AND P2, PT, R195, RZ, PT ;  /* 0x000000ffc300720c */ /* 0x000fe20003f46270 */
[----:B------:R-:W-:Y:S01]  /*bd10*/  IMAD R211, R0, R193, R211 ;  /* 0x000000c100d37224 */ /* 0x000fe200078e02d3 */
[----:B------:R-:W-:Y:S01]  /*bd20*/  IABS R195, R207 ;  /* 0x000000cf00c37213 */ /* 0x000fe20000000000 */
[--C-:B------:R-:W-:Y:S02]  /*bd30*/  @!P4 IMAD.IADD R209, R209, 0x1, -R0.reuse ;  /* 0x00000001d1d1c824 */ /* 0x100fe400078e0a00 */
[----:B------:R-:W-:Y:S02]  /*bd40*/  IMAD.MOV.U32 R193, RZ, RZ, R217 ;  /* 0x000000ffffc17224 */ /* 0x000fe400078e00d9 */
[----:B------:R-:W-:Y:S02]  /*bd50*/  IMAD.MOV R219, RZ, RZ, -R219 ;  /* 0x000000ffffdb7224 */ /* 0x000fe400078e0adb */
[----:B------:R-:W-:Y:S01]  /*bd60*/  @!P0 IMAD.IADD R2, R2, 0x1, -R0 ;  /* 0x0000000102028824 */ /* 0x000fe200078e0a00 */
[----:B------:R-:W-:Y:S01]  /*bd70*/  ISETP.GT.U32.AND P0, PT, R0, R210, PT ;  /* 0x000000d20000720c */ /* 0x000fe20003f04070 */
[----:B------:R-:W-:-:S02]  /*bd80*/  IMAD.MOV.U32 R217, RZ, RZ, R195 ;  /* 0x000000ffffd97224 */ /* 0x000fc400078e00c3 */
[----:B------:R-:W-:Y:S01]  /*bd90*/  @!P5 IMAD.MOV R193, RZ, RZ, -R193 ;  /* 0x000000ffffc1d224 */ /* 0x000fe200078e0ac1 */
[C---:B------:R-:W-:Y:S01]  /*bda0*/  ISETP.GT.U32.AND P5, PT, R0.reuse, R209, PT ;  /* 0x000000d10000720c */ /* 0x040fe20003fa4070 */
[C---:B------:R-:W-:Y:S02]  /*bdb0*/  IMAD R213, R0.reuse, R219, R213 ;  /* 0x000000db00d57224 */ /* 0x040fe400078e02d5 */
[----:B------:R-:W-:Y:S02]  /*bdc0*/  IMAD.MOV.U32 R195, RZ, RZ, R218 ;  /* 0x000000ffffc37224 */ /* 0x000fe400078e00da */
[----:B------:R-:W-:Y:S01]  /*bdd0*/  IMAD.MOV.U32 R197, RZ, RZ, R215 ;  /* 0x000000ffffc57224 */ /* 0x000fe200078e00d7 */
[----:B------:R-:W-:Y:S01]  /*bde0*/  ISETP.GE.AND P4, PT, R199, RZ, PT ;  /* 0x000000ffc700720c */ /* 0x000fe20003f86270 */
[----:B------:R-:W-:Y:S02]  /*bdf0*/  IMAD.MOV.U32 R199, RZ, RZ, R214 ;  /* 0x000000ffffc77224 */ /* 0x000fe400078e00d6 */
[----:B------:R-:W-:Y:S01]  /*be00*/  @!P1 IMAD.MOV R201, RZ, RZ, -R201 ;  /* 0x000000ffffc99224 */ /* 0x000fe200078e0ac9 */
[C---:B------:R-:W-:Y:S01]  /*be10*/  ISETP.GT.U32.AND P1, PT, R0.reuse, R211, PT ;  /* 0x000000d30000720c */ /* 0x040fe20003f24070 */
[----:B------:R-:W-:Y:S01]  /*be20*/  @!P6 IMAD.MOV R195, RZ, RZ, -R195 ;  /* 0x000000ffffc3e224 */ /* 0x000fe200078e0ac3 */
[C---:B------:R-:W-:Y:S01]  /*be30*/  ISETP.GT.U32.AND P6, PT, R0.reuse, R2, PT ;  /* 0x000000020000720c */ /* 0x040fe20003fc4070 */
[----:B------:R-:W-:Y:S01]  /*be40*/  @!P3 IMAD.MOV R197, RZ, RZ, -R197 ;  /* 0x000000ffffc5b224 */ /* 0x000fe200078e0ac5 */
[----:B------:R-:W-:Y:S01]  /*be50*/  ISETP.GT.U32.AND P3, PT, R0, R213, PT ;  /* 0x000000d50000720c */ /* 0x000fe20003f64070 */
[----:B------:R-:W-:Y:S01]  /*be60*/  @!P2 IMAD.MOV R199, RZ, RZ, -R199 ;  /* 0x000000ffffc7a224 */ /* 0x000fe200078e0ac7 */
[----:B------:R-:W-:Y:S01]  /*be70*/  ISETP.GE.AND P2, PT, R202, RZ, PT ;  /* 0x000000ffca00720c */ /* 0x000fe20003f46270 */
[--C-:B------:R-:W-:Y:S01]  /*be80*/  @!P0 IMAD.IADD R210, R210, 0x1, -R0.reuse ;  /* 0x00000001d2d28824 */ /* 0x100fe200078e0a00 */
[----:B------:R-:W-:Y:S01]  /*be90*/  ISETP.GE.AND P0, PT, R203, RZ, PT ;  /* 0x000000ffcb00720c */ /* 0x000fe20003f06270 */
[----:B------:R-:W-:-:S02]  /*bea0*/  @!P5 IMAD.IADD R209, R209, 0x1, -R0 ;  /* 0x00000001d1d1d824 */ /* 0x000fc400078e0a00 */
[----:B------:R-:W-:Y:S01]  /*beb0*/  IMAD.HI.U32 R202, R138, R217, RZ ;  /* 0x000000d98aca7227 */ /* 0x000fe200078e00ff */
[----:B------:R-:W-:-:S03]  /*bec0*/  ISETP.GE.AND P5, PT, R205, RZ, PT ;  /* 0x000000ffcd00720c */ /* 0x000fc60003fa6270 */
[----:B------:R-:W-:Y:S02]  /*bed0*/  IMAD.MOV.U32 R205, RZ, RZ, R209 ;  /* 0x000000ffffcd7224 */ /* 0x000fe400078e00d1 */
[----:B------:R-:W-:Y:S02]  /*bee0*/  @!P1 IMAD.IADD R211, R211, 0x1, -R0 ;  /* 0x00000001d3d39824 */ /* 0x000fe400078e0a00 */
[----:B------:R-:W-:Y:S02]  /*bef0*/  IMAD.MOV R202, RZ, RZ, -R202 ;  /* 0x000000ffffca7224 */ /* 0x000fe400078e0aca */
[--C-:B------:R-:W-:Y:S02]  /*bf00*/  @!P6 IMAD.IADD R2, R2, 0x1, -R0.reuse ;  /* 0x000000010202e824 */ /* 0x100fe400078e0a00 */
[----:B------:R-:W-:Y:S01]  /*bf10*/  @!P3 IMAD.IADD R213, R213, 0x1, -R0 ;  /* 0x00000001d5d5b824 */ /* 0x000fe200078e0a00 */
[----:B------:R-:W-:Y:S01]  /*bf20*/  ISETP.GE.AND P3, PT, R207, RZ, PT ;  /* 0x000000ffcf00720c */ /* 0x000fe20003f66270 */
[----:B------:R-:W-:Y:S01]  /*bf30*/  @!P2 IMAD.MOV R205, RZ, RZ, -R205 ;  /* 0x000000ffffcda224 */ /* 0x000fe200078e0acd */
[C---:B------:R-:W-:Y:S01]  /*bf40*/  ISETP.GT.U32.AND P2, PT, R0.reuse, R211, PT ;  /* 0x000000d30000720c */ /* 0x040fe20003f44070 */
[C---:B------:R-:W-:Y:S01]  /*bf50*/  IMAD R202, R0.reuse, R202, R217 ;  /* 0x000000ca00ca7224 */ /* 0x040fe200078e02d9 */
[----:B------:R-:W-:Y:S01]  /*bf60*/  ISETP.GT.U32.AND P1, PT, R0, R213, PT ;  /* 0x000000d50000720c */ /* 0x000fe20003f24070 */
[----:B------:R-:W-:Y:S01]  /*bf70*/  IMAD.MOV.U32 R207, RZ, RZ, R2 ;  /* 0x000000ffffcf7224 */ /* 0x000fe200078e0002 */
[----:B------:R-:W-:-:S03]  /*bf80*/  IABS R215, R198 ;  /* 0x000000c600d77213 */ /* 0x000fc60000000000 */
[----:B------:R-:W-:Y:S01]  /*bf90*/  @!P0 IMAD.MOV R207, RZ, RZ, -R207 ;  /* 0x000000ffffcf8224 */ /* 0x000fe200078e0acf */
[----:B------:R-:W-:Y:S01]  /*bfa0*/  ISETP.GT.U32.AND P0, PT, R0, R202, PT ;  /* 0x000000ca0000720c */ /* 0x000fe20003f04070 */
[----:B------:R-:W-:Y:S01]  /*bfb0*/  IMAD.HI.U32 R2, R138, R215, RZ ;  /* 0x000000d78a027227 */ /* 0x000fe200078e00ff */
[----:B------:R-:W-:-:S03]  /*bfc0*/  IABS R219, R194 ;  /* 0x000000c200db7213 */ /* 0x000fc60000000000 */
[--C-:B------:R-:W-:Y:S01]  /*bfd0*/  @!P2 IMAD.IADD R211, R211, 0x1, -R0.reuse ;  /* 0x00000001d3d3a824 */ /* 0x100fe200078e0a00 */
[----:B------:R-:W-:Y:S01]  /*bfe0*/  ISETP.GE.AND P2, PT, R194, RZ, PT ;  /* 0x000000ffc200720c */ /* 0x000fe20003f46270 */
[----:B------:R-:W-:Y:S01]  /*bff0*/  @!P1 IMAD.IADD R213, R213, 0x1, -R0 ;  /* 0x00000001d5d59824 */ /* 0x000fe200078e0a00 */
[----:B------:R-:W-:Y:S01]  /*c000*/  IABS R217, R190 ;  /* 0x000000be00d97213 */ /* 0x000fe20000000000 */
[----:B------:R-:W-:Y:S02]  /*c010*/  IMAD.MOV R2, RZ, RZ, -R2 ;  /* 0x000000ffff027224 */ /* 0x000fe400078e0a02 */
[----:B------:R-:W-:Y:S01]  /*c020*/  IMAD.HI.U32 R194, R138, R219, RZ ;  /* 0x000000db8ac27227 */ /* 0x000fe200078e00ff */
[----:B------:R-:W-:Y:S02]  /*c030*/  ISETP.GE.AND P6, PT, R206, RZ, PT ;  /* 0x000000ffce00720c */ /* 0x000fe40003fc6270 */
[----:B------:R-:W-:Y:S01]  /*c040*/  ISETP.GE.AND P1, PT, R190, RZ, PT ;  /* 0x000000ffbe00720c */ /* 0x000fe20003f26270 */
[----:B------:R-:W-:Y:S01]  /*c050*/  IMAD R215, R0, R2, R215 ;  /* 0x0000000200d77224 */ /* 0x000fe200078e02d7 */
[----:B------:R-:W-:Y:S01]  /*c060*/  IABS R221, R178 ;  /* 0x000000b200dd7213 */ /* 0x000fe20000000000 */
[----:B------:R-:W-:-:S02]  /*c070*/  @!P0 IMAD.IADD R202, R202, 0x1, -R0 ;  /* 0x00000001caca8824 */ /* 0x000fc400078e0a00 */
[----:B------:R-:W-:Y:S02]  /*c080*/  IMAD.MOV.U32 R209, RZ, RZ, R213 ;  /* 0x000000ffffd17224 */ /* 0x000fe400078e00d5 */
[----:B------:R-:W-:Y:S02]  /*c090*/  IMAD.MOV R2, RZ, RZ, -R194 ;  /* 0x000000ffff027224 */ /* 0x000fe400078e0ac2 */
[----:B------:R-:W-:Y:S01]  /*c0a0*/  IMAD.HI.U32 R190, R138, R217, RZ ;  /* 0x000000d98abe7227 */ /* 0x000fe200078e00ff */
[----:B------:R-:W-:-:S03]  /*c0b0*/  ISETP.GT.U32.AND P0, PT, R0, R202, PT ;  /* 0x000000ca0000720c */ /* 0x000fc60003f04070 */
[----:B------:R-:W-:Y:S01]  /*c0c0*/  @!P5 IMAD.MOV R209, RZ, RZ, -R209 ;  /* 0x000000ffffd1d224 */ /* 0x000fe200078e0ad1 */
[C---:B------:R-:W-:Y:S01]  /*c0d0*/  ISETP.GT.U32.AND P5, PT, R0.reuse, R215, PT ;  /* 0x000000d70000720c */ /* 0x040fe20003fa4070 */
[----:B------:R-:W-:Y:S02]  /*c0e0*/  IMAD R219, R0, R2, R219 ;  /* 0x0000000200db7224 */ /* 0x000fe400078e02db */
[----:B------:R-:W-:Y:S02]  /*c0f0*/  IMAD.MOV R190, RZ, RZ, -R190 ;  /* 0x000000ffffbe7224 */ /* 0x000fe400078e0abe */
[----:B------:R-:W-:-:S04]  /*c100*/  IMAD.HI.U32 R2, R138, R221, RZ ;  /* 0x000000dd8a027227 */ /* 0x000fc800078e00ff */
[C---:B------:R-:W-:Y:S02]  /*c110*/  IMAD R217, R0.reuse, R190, R217 ;  /* 0x000000be00d97224 */ /* 0x040fe400078e02d9 */
[----:B------:R-:W-:Y:S02]  /*c120*/  IMAD.MOV R2, RZ, RZ, -R2 ;  /* 0x000000ffff027224 */ /* 0x000fe400078e0a02 */
[----:B------:R-:W-:Y:S01]  /*c130*/  @!P6 IMAD.MOV R211, RZ, RZ, -R211 ;  /* 0x000000ffffd3e224 */ /* 0x000fe200078e0ad3 */
[C---:B------:R-:W-:Y:S01]  /*c140*/  ISETP.GT.U32.AND P6, PT, R0.reuse, R217, PT ;  /* 0x000000d90000720c */ /* 0x040fe20003fc4070 */
[----:B------:R-:W-:Y:S02]  /*c150*/  IMAD R221, R0, R2, R221 ;  /* 0x0000000200dd7224 */ /* 0x000fe400078e02dd */
[--C-:B------:R-:W-:Y:S01]  /*c160*/  @!P0 IMAD.IADD R202, R202, 0x1, -R0.reuse ;  /* 0x00000001caca8824 */ /* 0x100fe200078e0a00 */
[C---:B------:R-:W-:Y:S01]  /*c170*/  ISETP.GT.U32.AND P0, PT, R0.reuse, R219, PT ;  /* 0x000000db0000720c */ /* 0x040fe20003f04070 */
[----:B------:R-:W-:Y:S01]  /*c180*/  @!P5 IMAD.IADD R215, R215, 0x1, -R0 ;  /* 0x00000001d7d7d824 */ /* 0x000fe200078e0a00 */
[----:B------:R-:W-:-:S02]  /*c190*/  ISETP.GT.U32.AND P5, PT, R0, R221, PT ;  /* 0x000000dd0000720c */ /* 0x000fc40003fa4070 */
[----:B------:R-:W-:Y:S02]  /*c1a0*/  IABS R223, R182 ;  /* 0x000000b600df7213 */ /* 0x000fe40000000000 */
[----:B------:R-:W-:-:S03]  /*c1b0*/  IABS R225, R186 ;  /* 0x000000ba00e17213 */ /* 0x000fc60000000000 */
[----:B------:R-:W-:Y:S02]  /*c1c0*/  @!P6 IMAD.IADD R217, R217, 0x1, -R0 ;  /* 0x00000001d9d9e824 */ /* 0x000fe400078e0a00 */
[----:B------:R-:W-:Y:S01]  /*c1d0*/  IMAD.HI.U32 R2, R138, R223, RZ ;  /* 0x000000df8a027227 */ /* 0x000fe200078e00ff */
[----:B------:R-:W-:-:S03]  /*c1e0*/  IABS R227, R166 ;  /* 0x000000a600e37213 */ /* 0x000fc60000000000 */
[--C-:B------:R-:W-:Y:S01]  /*c1f0*/  @!P0 IMAD.IADD R219, R219, 0x1, -R0.reuse ;  /* 0x00000001dbdb8824 */ /* 0x100fe200078e0a00 */
[----:B------:R-:W-:Y:S01]  /*c200*/  ISETP.GT.U32.AND P0, PT, R0, R217, PT ;  /* 0x000000d90000720c */ /* 0x000fe20003f04070 */
[----:B------:R-:W-:Y:S02]  /*c210*/  @!P5 IMAD.IADD R221, R221, 0x1, -R0 ;  /* 0x00000001ddddd824 */ /* 0x000fe400078e0a00 */
[----:B------:R-:W-:Y:S02]  /*c220*/  IMAD.MOV R2, RZ, RZ, -R2 ;  /* 0x000000ffff027224 */ /* 0x000fe400078e0a02 */
[----:B------:R-:W-:Y:S01]  /*c230*/  IMAD.HI.U32 R190, R138, R225, RZ ;  /* 0x000000e18abe7227 */ /* 0x000fe200078e00ff */
[----:B------:R-:W-:-:S03]  /*c240*/  ISETP.GT.U32.AND P5, PT, R0, R221, PT ;  /* 0x000000dd0000720c */ /* 0x000fc60003fa4070 */
[----:B------:R-:W-:Y:S02]  /*c250*/  IMAD.MOV.U32 R213, RZ, RZ, R202 ;  /* 0x000000ffffd57224 */ /* 0x000fe400078e00ca */
[----:B------:R-:W-:Y:S02]  /*c260*/  IMAD R223, R0, R2, R223 ;  /* 0x0000000200df7224 */ /* 0x000fe400078e02df */
[----:B------:R-:W-:Y:S02]  /*c270*/  IMAD.MOV R190, RZ, RZ, -R190 ;  /* 0x000000ffffbe7224 */ /* 0x000fe400078e0abe */
[----:B------:R-:W-:-:S04]  /*c280*/  IMAD.HI.U32 R2, R138, R227, RZ ;  /* 0x000000e38a027227 */ /* 0x000fc800078e00ff */
[----:B------:R-:W-:Y:S01]  /*c290*/  @!P3 IMAD.MOV R213, RZ, RZ, -R213 ;  /* 0x000000ffffd5b224 */ /* 0x000fe200078e0ad5 */
[C---:B------:R-:W-:Y:S01]  /*c2a0*/  ISETP.GT.U32.AND P3, PT, R0.reuse, R219, PT ;  /* 0x000000db0000720c */ /* 0x040fe20003f64070 */
[C---:B------:R-:W-:Y:S02]  /*c2b0*/  IMAD R225, R0.reuse, R190, R225 ;  /* 0x000000be00e17224 */ /* 0x040fe400078e02e1 */
[----:B------:R-:W-:Y:S02]  /*c2c0*/  IMAD.MOV R2, RZ, RZ, -R2 ;  /* 0x000000ffff027224 */ /* 0x000fe400078e0a02 */
[--C-:B------:R-:W-:Y:S01]  /*c2d0*/  @!P0 IMAD.IADD R217, R217, 0x1, -R0.reuse ;  /* 0x00000001d9d98824 */ /* 0x100fe200078e0a00 */
[C---:B------:R-:W-:Y:S01]  /*c2e0*/  ISETP.GT.U32.AND P0, PT, R0.reuse, R225, PT ;  /* 0x000000e10000720c */ /* 0x040fe20003f04070 */
[C---:B------:R-:W-:Y:S01]  /*c2f0*/  IMAD R227, R0.reuse, R2, R227 ;  /* 0x0000000200e37224 */ /* 0x040fe200078e02e3 */
[----:B------:R-:W-:Y:S01]  /*c300*/  ISETP.GT.U32.AND P6, PT, R0, R215, PT ;  /* 0x000000d70000720c */ /* 0x000fe20003fc4070 */
[----:B------:R-:W-:Y:S01]  /*c310*/  @!P5 IMAD.IADD R221, R221, 0x1, -R0 ;  /* 0x00000001ddddd824 */ /* 0x000fe200078e0a00 */
[----:B------:R-:W-:-:S02]  /*c320*/  IABS R229, R170 ;  /* 0x000000aa00e57213 */ /* 0x000fc40000000000 */
[----:B------:R-:W-:Y:S01]  /*c330*/  ISETP.GT.U32.AND P5, PT, R0, R227, PT ;  /* 0x000000e30000720c */ /* 0x000fe20003fa4070 */
[----:B------:R-:W-:Y:S01]  /*c340*/  @!P3 IMAD.IADD R219, R219, 0x1, -R0 ;  /* 0x00000001dbdbb824 */ /* 0x000fe200078e0a00 */
[----:B------:R-:W-:Y:S01]  /*c350*/  ISETP.GE.AND P3, PT, R178, RZ, PT ;  /* 0x000000ffb200720c */ /* 0x000fe20003f66270 */
[----:B------:R-:W-:Y:S01]  /*c360*/  IMAD.HI.U32 R2, R138, R229, RZ ;  /* 0x000000e58a027227 */ /* 0x000fe200078e00ff */
[----:B------:R-:W-:-:S03]  /*c370*/  IABS R231, R174 ;  /* 0x000000ae00e77213 */ /* 0x000fc60000000000 */
[----:B------:R-:W-:Y:S02]  /*c380*/  IMAD.MOV R2, RZ, RZ, -R2 ;  /* 0x000000ffff027224 */ /* 0x000fe400078e0a02 */
[----:B------:R-:W-:Y:S01]  /*c390*/  @!P0 IMAD.IADD R225, R225, 0x1, -R0 ;  /* 0x00000001e1e18824 */ /* 0x000fe200078e0a00 */
[----:B------:R-:W-:Y:S01]  /*c3a0*/  IABS R233, R162 ;  /* 0x000000a200e97213 */ /* 0x000fe20000000000 */
[----:B------:R-:W-:Y:S02]  /*c3b0*/  IMAD.MOV.U32 R203, RZ, RZ, R210 ;  /* 0x000000ffffcb7224 */ /* 0x000fe400078e00d2 */
[--C-:B------:R-:W-:Y:S01]  /*c3c0*/  @!P6 IMAD.IADD R215, R215, 0x1, -R0.reuse ;  /* 0x00000001d7d7e824 */ /* 0x100fe200078e0a00 */
[C---:B------:R-:W-:Y:S01]  /*c3d0*/  ISETP.GT.U32.AND P6, PT, R0.reuse, R223, PT ;  /* 0x000000df0000720c */ /* 0x040fe20003fc4070 */
[C---:B------:R-:W-:Y:S02]  /*c3e0*/  IMAD R229, R0.reuse, R2, R229 ;  /* 0x0000000200e57224 */ /* 0x040fe400078e02e5 */
[----:B------:R-:W-:Y:S01]  /*c3f0*/  @!P5 IMAD.IADD R227, R227, 0x1, -R0 ;  /* 0x00000001e3e3d824 */ /* 0x000fe200078e0a00 */
[----:B------:R-:W-:Y:S01]  /*c400*/  ISETP.GT.U32.AND P5, PT, R0, R225, PT ;  /* 0x000000e10000720c */ /* 0x000fe20003fa4070 */
[----:B------:R-:W-:-:S04]  /*c410*/  IMAD.HI.U32 R2, R138, R231, RZ ;  /* 0x000000e78a027227 */ /* 0x000fc800078e00ff */
[----:B------:R-:W-:Y:S01]  /*c420*/  @!P4 IMAD.MOV R203, RZ, RZ, -R203 ;  /* 0x000000ffffcbc224 */ /* 0x000fe200078e0acb */
[----:B------:R-:W-:Y:S01]  /*c430*/  ISETP.GE.AND P4, PT, R198, RZ, PT ;  /* 0x000000ffc600720c */ /* 0x000fe20003f86270 */
[----:B------:R-:W-:Y:S01]  /*c440*/  @!P3 IMAD.MOV R221, RZ, RZ, -R221 ;  /* 0x000000ffffddb224 */ /* 0x000fe200078e0add */
[----:B------:R-:W-:Y:S01]  /*c450*/  ISETP.GT.U32.AND P3, PT, R0, R229, PT ;  /* 0x000000e50000720c */ /* 0x000fe20003f64070 */
[----:B------:R-:W-:-:S04]  /*c460*/  IMAD.HI.U32 R178, R138, R233, RZ ;  /* 0x000000e98ab27227 */ /* 0x000fc800078e00ff */
[----:B------:R-:W-:Y:S02]  /*c470*/  IMAD.MOV R2, RZ, RZ, -R2 ;  /* 0x000000ffff027224 */ /* 0x000fe400078e0a02 */
[----:B------:R-:W-:Y:S02]  /*c480*/  IMAD.MOV R178, RZ, RZ, -R178 ;  /* 0x000000ffffb27224 */ /* 0x000fe400078e0ab2 */
[C---:B------:R-:W-:Y:S02]  /*c490*/  IMAD R231, R0.reuse, R2, R231 ;  /* 0x0000000200e77224 */ /* 0x040fe400078e02e7 */
[--C-:B------:R-:W-:Y:S02]  /*c4a0*/  @!P6 IMAD.IADD R223, R223, 0x1, -R0.reuse ;  /* 0x00000001dfdfe824 */ /* 0x100fe400078e0a00 */
[C---:B------:R-:W-:Y:S02]  /*c4b0*/  IMAD R233, R0.reuse, R178, R233 ;  /* 0x000000b200e97224 */ /* 0x040fe400078e02e9 */
[--C-:B------:R-:W-:Y:S01]  /*c4c0*/  @!P5 IMAD.IADD R225, R225, 0x1, -R0.reuse ;  /* 0x00000001e1e1d824 */ /* 0x100fe200078e0a00 */
[C---:B------:R-:W-:Y:S01]  /*c4d0*/  ISETP.GT.U32.AND P5, PT, R0.reuse, R231, PT ;  /* 0x000000e70000720c */ /* 0x040fe20003fa4070 */
[----:B------:R-:W-:Y:S01]  /*c4e0*/  @!P4 IMAD.MOV R215, RZ, RZ, -R215 ;  /* 0x000000ffffd7c224 */ /* 0x000fe200078e0ad7 */
[C---:B------:R-:W-:Y:S01]  /*c4f0*/  ISETP.GT.U32.AND P4, PT, R0.reuse, R223, PT ;  /* 0x000000df0000720c */ /* 0x040fe20003f84070 */
[----:B------:R-:W-:Y:S01]  /*c500*/  @!P3 IMAD.IADD R229, R229, 0x1, -R0 ;  /* 0x00000001e5e5b824 */ /* 0x000fe200078e0a00 */
[----:B------:R-:W-:-:S02]  /*c510*/  ISETP.GT.U32.AND P3, PT, R0, R233, PT ;  /* 0x000000e90000720c */ /* 0x000fc40003f64070 */
[----:B------:R-:W-:Y:S02]  /*c520*/  ISETP.GE.AND P6, PT, R182, RZ, PT ;  /* 0x000000ffb600720c */ /* 0x000fe40003fc6270 */
[----:B------:R-:W-:Y:S01]  /*c530*/  IABS R238, R137 ;  /* 0x0000008900ee7213 */ /* 0x000fe20000000000 */
[----:B------:R-:W-:-:S04]  /*c540*/  @!P2 IMAD.MOV R219, RZ, RZ, -R219 ;  /* 0x000000ffffdba224 */ /* 0x000fc800078e0adb */
[--C-:B------:R-:W-:Y:S01]  /*c550*/  @!P5 IMAD.IADD R231, R231, 0x1, -R0.reuse ;  /* 0x00000001e7e7d824 */ /* 0x100fe200078e0a00 */
[----:B------:R-:W-:Y:S01]  /*c560*/  ISETP.GE.AND P2, PT, R166, RZ, PT ;  /* 0x000000ffa600720c */ /* 0x000fe20003f46270 */
[--C-:B------:R-:W-:Y:S01]  /*c570*/  @!P4 IMAD.IADD R223, R223, 0x1, -R0.reuse ;  /* 0x00000001dfdfc824 */ /* 0x100fe200078e0a00 */
[----:B------:R-:W-:Y:S01]  /*c580*/  IABS R235, R135 ;  /* 0x0000008700eb7213 */ /* 0x000fe20000000000 */
[----:B------:R-:W-:Y:S01]  /*c590*/  @!P3 IMAD.IADD R233, R233, 0x1, -R0 ;  /* 0x00000001e9e9b824 */ /* 0x000fe200078e0a00 */
[----:B------:R-:W-:Y:S01]  /*c5a0*/  ISETP.GT.U32.AND P3, PT, R0, R231, PT ;  /* 0x000000e70000720c */ /* 0x000fe20003f64070 */
[----:B------:R-:W-:-:S04]  /*c5b0*/  IMAD.HI.U32 R166, R138, R238, RZ ;  /* 0x000000ee8aa67227 */ /* 0x000fc800078e00ff */
[----:B------:R-:W-:Y:S01]  /*c5c0*/  @!P6 IMAD.MOV R223, RZ, RZ, -R223 ;  /* 0x000000ffffdfe224 */ /* 0x000fe200078e0adf */
[----:B------:R-:W-:Y:S01]  /*c5d0*/  ISETP.GT.U32.AND P6, PT, R0, R229, PT ;  /* 0x000000e50000720c */ /* 0x000fe20003fc4070 */
[----:B------:R-:W-:Y:S01]  /*c5e0*/  IMAD.HI.U32 R2, R138, R235, RZ ;  /* 0x000000eb8a027227 */ /* 0x000fe200078e00ff */
[----:B------:R-:W-:-:S03]  /*c5f0*/  ISETP.GE.AND P0, PT, R186, RZ, PT ;  /* 0x000000ffba00720c */ /* 0x000fc60003f06270 */
[----:B------:R-:W-:Y:S02]  /*c600*/  IMAD.MOV R166, RZ, RZ, -R166 ;  /* 0x000000ffffa67224 */ /* 0x000fe400078e0aa6 */
[----:B------:R-:W-:Y:S01]  /*c610*/  @!P1 IMAD.MOV R217, RZ, RZ, -R217 ;  /* 0x000000ffffd99224 */ /* 0x000fe200078e0ad9 */
[C---:B------:R-:W-:Y:S01]  /*c620*/  ISETP.GT.U32.AND P1, PT, R0.reuse, R227, PT ;  /* 0x000000e30000720c */ /* 0x040fe20003f24070 */
[----:B------:R-:W-:Y:S02]  /*c630*/  IMAD.MOV R2, RZ, RZ, -R2 ;  /* 0x000000ffff027224 */ /* 0x000fe400078e0a02 */
[C---:B------:R-:W-:Y:S02]  /*c640*/  IMAD R238, R0.reuse, R166, R238 ;  /* 0x000000a600ee7224 */ /* 0x040fe400078e02ee */
[C---:B------:R-:W-:Y:S02]  /*c650*/  IMAD R235, R0.reuse, R2, R235 ;  /* 0x0000000200eb7224 */ /* 0x040fe400078e02eb */
[--C-:B------:R-:W-:Y:S01]  /*c660*/  @!P3 IMAD.IADD R231, R231, 0x1, -R0.reuse ;  /* 0x00000001e7e7b824 */ /* 0x100fe200078e0a00 */
[----:B------:R-:W-:Y:S01]  /*c670*/  ISETP.GT.U32.AND P3, PT, R0, R238, PT ;  /* 0x000000ee0000720c */ /* 0x000fe20003f64070 */
[----:B------:R-:W-:Y:S01]  /*c680*/  @!P6 IMAD.IADD R229, R229, 0x1, -R0 ;  /* 0x00000001e5e5e824 */ /* 0x000fe200078e0a00 */
[----:B------:R-:W-:-:S02]  /*c690*/  IABS R240, R132 ;  /* 0x0000008400f07213 */ /* 0x000fc40000000000 */
[----:B------:R-:W-:Y:S01]  /*c6a0*/  ISETP.GT.U32.AND P6, PT, R0, R235, PT ;  /* 0x000000eb0000720c */ /* 0x000fe20003fc4070 */
[----:B------:R-:W-:Y:S01]  /*c6b0*/  @!P1 IMAD.IADD R227, R227, 0x1, -R0 ;  /* 0x00000001e3e39824 */ /* 0x000fe200078e0a00 */
[----:B------:R-:W-:Y:S01]  /*c6c0*/  ISETP.GE.AND P1, PT, R174, RZ, PT ;  /* 0x000000ffae00720c */ /* 0x000fe20003f26270 */
[----:B------:R-:W-:Y:S01]  /*c6d0*/  @!P0 IMAD.MOV R225, RZ, RZ, -R225 ;  /* 0x000000ffffe18224 */ /* 0x000fe200078e0ae1 */
[----:B------:R-:W-:Y:S01]  /*c6e0*/  ISETP.GT.U32.AND P0, PT, R0, R233, PT ;  /* 0x000000e90000720c */ /* 0x000fe20003f04070 */
[----:B------:R-:W-:Y:S01]  /*c6f0*/  IMAD.HI.U32 R2, R138, R240, RZ ;  /* 0x000000f08a027227 */ /* 0x000fe200078e00ff */
[----:B------:R-:W-:-:S03]  /*c700*/  IABS R242, R133 ;  /* 0x0000008500f27213 */ /* 0x000fc60000000000 */
[----:B------:R-:W-:Y:S02]  /*c710*/  IMAD.MOV R2, RZ, RZ, -R2 ;  /* 0x000000ffff027224 */ /* 0x000fe400078e0a02 */
[----:B------:R-:W-:Y:S02]  /*c720*/  @!P3 IMAD.IADD R238, R238, 0x1, -R0 ;  /* 0x00000001eeeeb824 */ /* 0x000fe400078e0a00 */
[----:B------:R-:W-:Y:S02]  /*c730*/  IMAD R240, R0, R2, R240 ;  /* 0x0000000200f07224 */ /* 0x000fe400078e02f0 */
[----:B------:R-:W-:Y:S01]  /*c740*/  @!P6 IMAD.IADD R235, R235, 0x1, -R0 ;  /* 0x00000001ebebe824 */ /* 0x000fe200078e0a00 */
[----:B------:R-:W-:Y:S01]  /*c750*/  ISETP.GE.AND P6, PT, R132, RZ, PT ;  /* 0x000000ff8400720c */ /* 0x000fe20003fc6270 */
[----:B------:R-:W-:Y:S01]  /*c760*/  IMAD.HI.U32 R132, R138, R242, RZ ;  /* 0x000000f28a847227 */ /* 0x000fe200078e00ff */
[----:B------:R-:W-:-:S03]  /*c770*/  ISETP.GT.U32.AND P3, PT, R0, R238, PT ;  /* 0x000000ee0000720c */ /* 0x000fc60003f64070 */
[----:B------:R-:W-:Y:S01]  /*c780*/  @!P0 IMAD.IADD R233, R233, 0x1, -R0 ;  /* 0x00000001e9e98824 */ /* 0x000fe200078e0a00 */
[C---:B------:R-:W-:Y:S01]  /*c790*/  ISETP.GT.U32.AND P0, PT, R0.reuse, R240, PT ;  /* 0x000000f00000720c */ /* 0x040fe20003f04070 */
[----:B------:R-:W-:Y:S01]  /*c7a0*/  @!P1 IMAD.MOV R231, RZ, RZ, -R231 ;  /* 0x000000ffffe79224 */ /* 0x000fe200078e0ae7 */
[C---:B------:R-:W-:Y:S01]  /*c7b0*/  ISETP.GT.U32.AND P1, PT, R0.reuse, R235, PT ;  /* 0x000000eb0000720c */ /* 0x040fe20003f24070 */
[----:B------:R-:W-:Y:S01]  /*c7c0*/  IMAD.MOV R132, RZ, RZ, -R132 ;  /* 0x000000ffff847224 */ /* 0x000fe200078e0a84 */
[----:B------:R-:W-:Y:S02]  /*c7d0*/  IABS R245, R134 ;  /* 0x0000008600f57213 */ /* 0x000fe40000000000 */
[----:B------:R-:W-:Y:S01]  /*c7e0*/  IABS R166, R5 ;  /* 0x0000000500a67213 */ /* 0x000fe20000000000 */
[----:B------:R-:W-:Y:S01]  /*c7f0*/  IMAD R242, R0, R132, R242 ;  /* 0x0000008400f27224 */ /* 0x000fe200078e02f2 */
[----:B------:R-:W-:Y:S01]  /*c800*/  ISETP.GE.AND P5, PT, R162, RZ, PT ;  /* 0x000000ffa200720c */ /* 0x000fe20003fa6270 */
[----:B------:R-:W-:Y:S01]  /*c810*/  @!P3 IMAD.IADD R238, R238, 0x1, -R0 ;  /* 0x00000001eeeeb824 */ /* 0x000fe200078e0a00 */
[----:B------:R-:W-:Y:S01]  /*c820*/  IABS R162, R7 ;  /* 0x0000000700a27213 */ /* 0x000fe20000000000 */
[----:B------:R-:W-:Y:S01]  /*c830*/  IMAD.HI.U32 R2, R138, R245, RZ ;  /* 0x000000f58a027227 */ /* 0x000fe200078e00ff */
[----:B------:R-:W-:-:S03]  /*c840*/  ISETP.GT.U32.AND P3, PT, R0, R242, PT ;  /* 0x000000f20000720c */ /* 0x000fc60003f64070 */
[----:B------:R-:W-:-:S04]  /*c850*/  IMAD.HI.U32 R132, R138, R166, RZ ;  /* 0x000000a68a847227 */ /* 0x000fc800078e00ff */
[--C-:B------:R-:W-:Y:S02]  /*c860*/  @!P0 IMAD.IADD R240, R240, 0x1, -R0.reuse ;  /* 0x00000001f0f08824 */ /* 0x100fe400078e0a00 */
[----:B------:R-:W-:Y:S01]  /*c870*/  @!P1 IMAD.IADD R235, R235, 0x1, -R0 ;  /* 0x00000001ebeb9824 */ /* 0x000fe200078e0a00 */
[----:B------:R-:W-:Y:S01]  /*c880*/  ISETP.GE.AND P1, PT, R133, RZ, PT ;  /* 0x000000ff8500720c */ /* 0x000fe20003f26270 */
[----:B------:R-:W-:Y:S02]  /*c890*/  IMAD.MOV R133, RZ, RZ, -R2 ;  /* 0x000000ffff857224 */ /* 0x000fe400078e0a02 */
[----:B------:R-:W-:Y:S02]  /*c8a0*/  IMAD.MOV R132, RZ, RZ, -R132 ;  /* 0x000000ffff847224 */ /* 0x000fe400078e0a84 */
[----:B------:R-:W-:Y:S01]  /*c8b0*/  IMAD.HI.U32 R2, R138, R162, RZ ;  /* 0x000000a28a027227 */ /* 0x000fe200078e00ff */
[----:B------:R-:W-:-:S03]  /*c8c0*/  ISETP.GT.U32.AND P0, PT, R0, R240, PT ;  /* 0x000000f00000720c */ /* 0x000fc60003f04070 */
[----:B------:R-:W-:Y:S01]  /*c8d0*/  @!P2 IMAD.MOV R227, RZ, RZ, -R227 ;  /* 0x000000ffffe3a224 */ /* 0x000fe200078e0ae3 */
[----:B------:R-:W-:Y:S01]  /*c8e0*/  ISETP.GE.AND P2, PT, R135, RZ, PT ;  /* 0x000000ff8700720c */ /* 0x000fe20003f46270 */
[----:B------:R-:W-:Y:S01]  /*c8f0*/  IMAD R166, R0, R132, R166 ;  /* 0x0000008400a67224 */ /* 0x000fe200078e02a6 */
[----:B------:R-:W-:Y:S01]  /*c900*/  IABS R135, R9 ;  /* 0x0000000900877213 */ /* 0x000fe20000000000 */
[----:B------:R-:W-:Y:S02]  /*c910*/  IMAD.MOV R2, RZ, RZ, -R2 ;  /* 0x000000ffff027224 */ /* 0x000fe400078e0a02 */
[----:B------:R-:W-:Y:S01]  /*c920*/  @!P3 IMAD.IADD R242, R242, 0x1, -R0 ;  /* 0x00000001f2f2b824 */ /* 0x000fe200078e0a00 */
[C---:B------:R-:W-:Y:S01]  /*c930*/  ISETP.GT.U32.AND P3, PT, R0.reuse, R166, PT ;  /* 0x000000a60000720c */ /* 0x040fe20003f64070 */
[----:B------:R-:W-:Y:S02]  /*c940*/  IMAD R162, R0, R2, R162 ;  /* 0x0000000200a27224 */ /* 0x000fe400078e02a2 */
[----:B------:R-:W-:-:S04]  /*c950*/  IMAD.HI.U32 R2, R138, R135, RZ ;  /* 0x000000878a027227 */ /* 0x000fc800078e00ff */
[----:B------:R-:W-:Y:S02]  /*c960*/  IMAD R245, R0, R133, R245 ;  /* 0x0000008500f57224 */ /* 0x000fe400078e02f5 */
[----:B------:R-:W-:Y:S02]  /*c970*/  IMAD.MOV R2, RZ, RZ, -R2 ;  /* 0x000000ffff027224 */ /* 0x000fe400078e0a02 */
[--C-:B------:R-:W-:Y:S01]  /*c980*/  @!P0 IMAD.IADD R240, R240, 0x1, -R0.reuse ;  /* 0x00000001f0f08824 */ /* 0x100fe200078e0a00 */
[C---:B------:R-:W-:Y:S01]  /*c990*/  ISETP.GT.U32.AND P0, PT, R0.reuse, R245, PT ;  /* 0x000000f50000720c */ /* 0x040fe20003f04070 */
[----:B------:R-:W-:Y:S01]  /*c9a0*/  IMAD R135, R0, R2, R135 ;  /* 0x0000000200877224 */ /* 0x000fe200078e0287 */
[----:B------:R-:W-:Y:S01]  /*c9b0*/  ISETP.GE.AND P4, PT, R170, RZ, PT ;  /* 0x000000ffaa00720c */ /* 0x000fe20003f86270 */
[----:B------:R-:W-:-:S03]  /*c9c0*/  @!P3 IMAD.IADD R166, R166, 0x1, -R0 ;  /* 0x00000001a6a6b824 */ /* 0x000fc600078e0a00 */
[----:B------:R-:W-:Y:S02]  /*c9d0*/  ISETP.GT.U32.AND P3, PT, R0, R135, PT ;  /* 0x000000870000720c */ /* 0x000fe40003f64070 */
[----:B------:R-:W-:-:S05]  /*c9e0*/  IABS R178, R130 ;  /* 0x0000008200b27213 */ /* 0x000fca0000000000 */
[----:B------:R-:W-:Y:S01]  /*c9f0*/  @!P0 IMAD.IADD R245, R245, 0x1, -R0 ;  /* 0x00000001f5f58824 */ /* 0x000fe200078e0a00 */
[----:B------:R-:W-:Y:S01]  /*ca00*/  ISETP.GT.U32.AND P0, PT, R0, R162, PT ;  /* 0x000000a20000720c */ /* 0x000fe20003f04070 */
[----:B------:R-:W-:Y:S01]  /*ca10*/  @!P4 IMAD.MOV R229, RZ, RZ, -R229 ;  /* 0x000000ffffe5c224 */ /* 0x000fe200078e0ae5 */
[----:B------:R-:W-:Y:S01]  /*ca20*/  ISETP.GE.AND P4, PT, R137, RZ, PT ;  /* 0x000000ff8900720c */ /* 0x000fe20003f86270 */
[----:B------:R-:W-:-:S04]  /*ca30*/  IMAD.HI.U32 R182, R138, R178, RZ ;  /* 0x000000b28ab67227 */ /* 0x000fc800078e00ff */
[----:B------:R-:W-:Y:S01]  /*ca40*/  @!P3 IMAD.IADD R135, R135, 0x1, -R0 ;  /* 0x000000018787b824 */ /* 0x000fe200078e0a00 */
[C---:B------:R-:W-:Y:S02]  /*ca50*/  ISETP.GT.U32.AND P3, PT, R0.reuse, R242, PT ;  /* 0x000000f20000720c */ /* 0x040fe40003f64070 */
[----:B------:R-:W-:Y:S01]  /*ca60*/  IABS R133, R12 ;  /* 0x0000000c00857213 */ /* 0x000fe20000000000 */
[----:B------:R-:W-:Y:S02]  /*ca70*/  IMAD.MOV R182, RZ, RZ, -R182 ;  /* 0x000000ffffb67224 */ /* 0x000fe400078e0ab6 */
[----:B------:R-:W-:Y:S01]  /*ca80*/  @!P2 IMAD.MOV R235, RZ, RZ, -R235 ;  /* 0x000000ffffeba224 */ /* 0x000fe200078e0aeb */
[----:B------:R-:W-:Y:S01]  /*ca90*/  ISETP.GT.U32.AND P2, PT, R0, R245, PT ;  /* 0x000000f50000720c */ /* 0x000fe20003f44070 */
[----:B------:R-:W-:Y:S01]  /*caa0*/  @!P0 IMAD.IADD R162, R162, 0x1, -R0 ;  /* 0x00000001a2a28824 */ /* 0x000fe200078e0a00 */
[----:B------:R-:W-:Y:S01]  /*cab0*/  IABS R132, R18 ;  /* 0x0000001200847213 */ /* 0x000fe20000000000 */
[----:B------:R-:W-:Y:S01]  /*cac0*/  IMAD.HI.U32 R174, R138, R133, RZ ;  /* 0x000000858aae7227 */ /* 0x000fe200078e00ff */
[----:B------:R-:W-:-:S02]  /*cad0*/  ISETP.GE.AND P0, PT, R134, RZ, PT ;  /* 0x000000ff8600720c */ /* 0x000fc40003f06270 */
[----:B------:R-:W-:Y:S01]  /*cae0*/  IABS R2, R20 ;  /* 0x0000001400027213 */ /* 0x000fe20000000000 */
[C---:B------:R-:W-:Y:S02]  /*caf0*/  IMAD R134, R0.reuse, R182, R178 ;  /* 0x000000b600867224 */ /* 0x040fe400078e02b2 */
[----:B------:R-:W-:Y:S01]  /*cb00*/  @!P4 IMAD.MOV R238, RZ, RZ, -R238 ;  /* 0x000000ffffeec224 */ /* 0x000fe200078e0aee */
[----:B------:R-:W-:Y:S01]  /*cb10*/  ISETP.GT.U32.AND P4, PT, R0, R166, PT ;  /* 0x000000a60000720c */ /* 0x000fe20003f84070 */
[----:B------:R-:W-:Y:S02]  /*cb20*/  IMAD.MOV R174, RZ, RZ, -R174 ;  /* 0x000000ffffae7224 */ /* 0x000fe400078e0aae */
[----:B------:R-:W-:-:S04]  /*cb30*/  IMAD.HI.U32 R170, R138, R132, RZ ;  /* 0x000000848aaa7227 */ /* 0x000fc800078e00ff */
[----:B------:R-:W-:Y:S01]  /*cb40*/  @!P3 IMAD.IADD R242, R242, 0x1, -R0 ;  /* 0x00000001f2f2b824 */ /* 0x000fe200078e0a00 */
[----:B------:R-:W-:Y:S01]  /*cb50*/  ISETP.GT.U32.AND P3, PT, R0, R134, PT ;  /* 0x000000860000720c */ /* 0x000fe20003f64070 */
[----:B------:R-:W-:-:S04]  /*cb60*/  IMAD.HI.U32 R137, R138, R2, RZ ;  /* 0x000000028a897227 */ /* 0x000fc800078e00ff */
[C---:B------:R-:W-:Y:S02]  /*cb70*/  IMAD R133, R0.reuse, R174, R133 ;  /* 0x000000ae00857224 */ /* 0x040fe400078e0285 */
[----:B------:R-:W-:Y:S02]  /*cb80*/  IMAD.MOV R170, RZ, RZ, -R170 ;  /* 0x000000ffffaa7224 */ /* 0x000fe400078e0aaa */
[----:B------:R-:W-:Y:S01]  /*cb90*/  @!P5 IMAD.MOV R233, RZ, RZ, -R233 ;  /* 0x000000ffffe9d224 */ /* 0x000fe200078e0ae9 */
[C---:B------:R-:W-:Y:S01]  /*cba0*/  ISETP.GT.U32.AND P5, PT, R0.reuse, R162, PT ;  /* 0x000000a20000720c */ /* 0x040fe20003fa4070 */
[----:B------:R-:W-:Y:S02]  /*cbb0*/  IMAD.MOV R137, RZ, RZ, -R137 ;  /* 0x000000ffff897224 */ /* 0x000fe400078e0a89 */
[----:B------:R-:W-:Y:S01]  /*cbc0*/  @!P6 IMAD.MOV R240, RZ, RZ, -R240 ;  /* 0x000000fffff0e224 */ /* 0x000fe200078e0af0 */
[C---:B------:R-:W-:Y:S01]  /*cbd0*/  ISETP.GT.U32.AND P6, PT, R0.reuse, R135, PT ;  /* 0x000000870000720c */ /* 0x040fe20003fc4070 */
[----:B------:R-:W-:Y:S01]  /*cbe0*/  @!P2 IMAD.IADD R245, R245, 0x1, -R0 ;  /* 0x00000001f5f5a824 */ /* 0x000fe200078e0a00 */
[C---:B------:R-:W-:Y:S01]  /*cbf0*/  ISETP.GT.U32.AND P2, PT, R0.reuse, R133, PT ;  /* 0x000000850000720c */ /* 0x040fe20003f44070 */
[----:B------:R-:W-:-:S02]  /*cc00*/  IMAD R132, R0, R170, R132 ;  /* 0x000000aa00847224 */ /* 0x000fc400078e0284 */
[----:B------:R-:W-:Y:S01]  /*cc10*/  IMAD R2, R0, R137, R2 ;  /* 0x0000008900027224 */ /* 0x000fe200078e0202 */
[----:B------:R-:W-:Y:S01]  /*cc20*/  IABS R137, R22 ;  /* 0x0000001600897213 */ /* 0x000fe20000000000 */
[--C-:B------:R-:W-:Y:S01]  /*cc30*/  @!P4 IMAD.IADD R166, R166, 0x1, -R0.reuse ;  /* 0x00000001a6a6c824 */ /* 0x100fe200078e0a00 */
[----:B------:R-:W-:Y:S01]  /*cc40*/  ISETP.GT.U32.AND P4, PT, R0, R132, PT ;  /* 0x000000840000720c */ /* 0x000fe20003f84070 */
[----:B------:R-:W-:Y:S01]  /*cc50*/  @!P3 IMAD.IADD R134, R134, 0x1, -R0 ;  /* 0x000000018686b824 */ /* 0x000fe200078e0a00 */
[----:B------:R-:W-:Y:S01]  /*cc60*/  IABS R170, R86 ;  /* 0x0000005600aa7213 */ /* 0x000fe20000000000 */
[----:B------:R-:W-:Y:S01]  /*cc70*/  IMAD.HI.U32 R174, R138, R137, RZ ;  /* 0x000000898aae7227 */ /* 0x000fe200078e00ff */
[----:B------:R-:W-:-:S03]  /*cc80*/  ISETP.GE.AND P3, PT, R7, RZ, PT ;  /* 0x000000ff0700720c */ /* 0x000fc60003f66270 */
[----:B------:R-:W-:Y:S01]  /*cc90*/  @!P5 IMAD.IADD R162, R162, 0x1, -R0 ;  /* 0x00000001a2a2d824 */ /* 0x000fe200078e0a00 */
[----:B------:R-:W-:Y:S01]  /*cca0*/  ISETP.GE.AND P5, PT, R5, RZ, PT ;  /* 0x000000ff0500720c */ /* 0x000fe20003fa6270 */
[----:B------:R-:W-:Y:S01]  /*ccb0*/  @!P1 IMAD.MOV R242, RZ, RZ, -R242 ;  /* 0x000000fffff29224 */ /* 0x000fe200078e0af2 */
[----:B------:R-:W-:Y:S01]  /*ccc0*/  ISETP.GT.U32.AND P1, PT, R0, R134, PT ;  /* 0x000000860000720c */ /* 0x000fe20003f24070 */
[----:B------:R-:W-:-:S04]  /*ccd0*/  IMAD.HI.U32 R5, R138, R170, RZ ;  /* 0x000000aa8a057227 */ /* 0x000fc800078e00ff */
[----:B------:R-:W-:Y:S01]  /*cce0*/  @!P6 IMAD.IADD R135, R135, 0x1, -R0 ;  /* 0x000000018787e824 */ /* 0x000fe200078e0a00 */
[C---:B------:R-:W-:Y:S01]  /*ccf0*/  ISETP.GT.U32.AND P6, PT, R0.reuse, R2, PT ;  /* 0x000000020000720c */ /* 0x040fe20003fc4070 */
[----:B------:R-:W-:Y:S02]  /*cd00*/  IMAD.MOV R174, RZ, RZ, -R174 ;  /* 0x000000ffffae7224 */ /* 0x000fe400078e0aae */
[----:B------:R-:W-:Y:S01]  /*cd10*/  @!P2 IMAD.IADD R133, R133, 0x1, -R0 ;  /* 0x000000018585a824 */ /* 0x000fe200078e0a00 */
[----:B------:R-:W-:Y:S01]  /*cd20*/  ISETP.GE.AND P2, PT, R9, RZ, PT ;  /* 0x000000ff0900720c */ /* 0x000fe20003f46270 */
[----:B------:R-:W-:Y:S01]  /*cd30*/  IMAD.MOV R5, RZ, RZ, -R5 ;  /* 0x000000ffff057224 */ /* 0x000fe200078e0a05 */
[----:B------:R-:W-:Y:S01]  /*cd40*/  IABS R9, R24 ;  /* 0x0000001800097213 */ /* 0x000fe20000000000 */
[----:B------:R-:W-:Y:S02]  /*cd50*/  IMAD R137, R0, R174, R137 ;  /* 0x000000ae00897224 */ /* 0x000fe400078e0289 */
[----:B------:R-:W-:-:S02]  /*cd60*/  IMAD.MOV.U32 R7, RZ, RZ, R162 ;  /* 0x000000ffff077224 */ /* 0x000fc400078e00a2 */
[----:B------:R-:W-:Y:S01]  /*cd70*/  @!P4 IMAD.IADD R132, R132, 0x1, -R0 ;  /* 0x000000018484c824 */ /* 0x000fe200078e0a00 */
[----:B------:R-:W-:Y:S01]  /*cd80*/  ISETP.GE.AND P4, PT, R130, RZ, PT ;  /* 0x000000ff8200720c */ /* 0x000fe20003f86270 */
[C---:B------:R-:W-:Y:S02]  /*cd90*/  IMAD R130, R0.reuse, R5, R170 ;  /* 0x0000000500827224 */ /* 0x040fe400078e02aa */
[----:B------:R-:W-:Y:S01]  /*cda0*/  @!P3 IMAD.MOV R7, RZ, RZ, -R7 ;  /* 0x000000ffff07b224 */ /* 0x000fe200078e0a07 */
[C---:B------:R-:W-:Y:S01]  /*cdb0*/  ISETP.GT.U32.AND P3, PT, R0.reuse, R137, PT ;  /* 0x000000890000720c */ /* 0x040fe20003f64070 */
[----:B------:R-:W-:Y:S02]  /*cdc0*/  IMAD.MOV.U32 R162, RZ, RZ, R9 ;  /* 0x000000ffffa27224 */ /* 0x000fe400078e0009 */
[----:B------:R-:W-:Y:S01]  /*cdd0*/  @!P0 IMAD.MOV R245, RZ, RZ, -R245 ;  /* 0x000000fffff58224 */ /* 0x000fe200078e0af5 */
[----:B------:R-:W-:Y:S01]  /*cde0*/  ISETP.GT.U32.AND P0, PT, R0, R133, PT ;  /* 0x000000850000720c */ /* 0x000fe20003f04070 */
[----:B------:R-:W-:-:S02]  /*cdf0*/  IMAD.MOV.U32 R9, RZ, RZ, R135 ;  /* 0x000000ffff097224 */ /* 0x000fc400078e0087 */
[--C-:B------:R-:W-:Y:S01]  /*ce00*/  @!P1 IMAD.IADD R134, R134, 0x1, -R0.reuse ;  /* 0x0000000186869824 */ /* 0x100fe200078e0a00 */
[----:B------:R-:W-:Y:S01]  /*ce10*/  ISETP.GT.U32.AND P1, PT, R0, R130, PT ;  /* 0x000000820000720c */ /* 0x000fe20003f24070 */
[----:B------:R-:W-:Y:S01]  /*ce20*/  @!P6 IMAD.IADD R2, R2, 0x1, -R0 ;  /* 0x000000010202e824 */ /* 0x000fe200078e0a00 */
[----:B------:R-:W-:Y:S01]  /*ce30*/  ISETP.GT.U32.AND P6, PT, R0, R132, PT ;  /* 0x000000840000720c */ /* 0x000fe20003fc4070 */
[----:B------:R-:W-:Y:S01]  /*ce40*/  @!P2 IMAD.MOV R9, RZ, RZ, -R9 ;  /* 0x000000ffff09a224 */ /* 0x000fe200078e0a09 */
[----:B------:R-:W-:Y:S01]  /*ce50*/  ISETP.GE.AND P2, PT, R12, RZ, PT ;  /* 0x000000ff0c00720c */ /* 0x000fe20003f46270 */
[----:B------:R-:W-:Y:S02]  /*ce60*/  IMAD.MOV.U32 R5, RZ, RZ, R166 ;  /* 0x000000ffff057224 */ /* 0x000fe400078e00a6 */
[----:B------:R-:W-:-:S04]  /*ce70*/  IMAD.HI.U32 R12, R138, R162, RZ ;  /* 0x000000a28a0c7227 */ /* 0x000fc800078e00ff */
[----:B------:R-:W-:Y:S01]  /*ce80*/  @!P5 IMAD.MOV R5, RZ, RZ, -R5 ;  /* 0x000000ffff05d224 */ /* 0x000fe200078e0a05 */
[----:B------:R-:W-:Y:S01]  /*ce90*/  ISETP.GT.U32.AND P5, PT, R0, R2, PT ;  /* 0x000000020000720c */ /* 0x000fe20003fa4070 */
[----:B------:R-:W-:Y:S02]  /*cea0*/  IMAD.MOV R12, RZ, RZ, -R12 ;  /* 0x000000ffff0c7224 */ /* 0x000fe400078e0a0c */
[--C-:B------:R-:W-:Y:S01]  /*ceb0*/  @!P3 IMAD.IADD R137, R137, 0x1, -R0.reuse ;  /* 0x000000018989b824 */ /* 0x100fe200078e0a00 */
[----:B------:R-:W-:Y:S01]  /*cec0*/  ISETP.GE.AND P3, PT, R86, RZ, PT ;  /* 0x000000ff5600720c */ /* 0x000fe20003f66270 */
[----:B------:R-:W-:Y:S01]  /*ced0*/  @!P0 IMAD.IADD R133, R133, 0x1, -R0 ;  /* 0x0000000185858824 */ /* 0x000fe200078e0a00 */
[----:B------:R-:W-:Y:S01]  /*cee0*/  ISETP.GE.AND P0, PT, R18, RZ, PT ;  /* 0x000000ff1200720c */ /* 0x000fe20003f06270 */
[----:B------:R-:W-:Y:S01]  /*cef0*/  IMAD R86, R0, R12, R162 ;  /* 0x0000000c00567224 */ /* 0x000fe200078e02a2 */
[----:B------:R-:W-:Y:S01]  /*cf00*/  IABS R18, R30 ;  /* 0x0000001e00127213 */ /* 0x000fe20000000000 */
[----:B------:R-:W-:-:S02]  /*cf10*/  IMAD.MOV.U32 R12, RZ, RZ, R134 ;  /* 0x000000ffff0c7224 */ /* 0x000fc400078e0086 */
[--C-:B------:R-:W-:Y:S01]  /*cf20*/  @!P1 IMAD.IADD R130, R130, 0x1, -R0.reuse ;  /* 0x0000000182829824 */ /* 0x100fe200078e0a00 */
[----:B------:R-:W-:Y:S01]  /*cf30*/  ISETP.GT.U32.AND P1, PT, R0, R137, PT ;  /* 0x000000890000720c */ /* 0x000fe20003f24070 */
[----:B------:R-:W-:Y:S01]  /*cf40*/  @!P6 IMAD.IADD R132, R132, 0x1, -R0 ;  /* 0x000000018484e824 */ /* 0x000fe200078e0a00 */
[----:B------:R-:W-:Y:S01]  /*cf50*/  ISETP.GE.AND P6, PT, R20, RZ, PT ;  /* 0x000000ff1400720c */ /* 0x000fe20003fc6270 */
[----:B------:R-:W-:Y:S01]  /*cf60*/  @!P4 IMAD.MOV R12, RZ, RZ, -R12 ;  /* 0x000000ffff0cc224 */ /* 0x000fe200078e0a0c */
[----:B------:R-:W-:Y:S01]  /*cf70*/  ISETP.GT.U32.AND P4, PT, R0, R86, PT ;  /* 0x000000560000720c */ /* 0x000fe20003f84070 */
[----:B------:R-:W-:Y:S02]  /*cf80*/  IMAD.MOV.U32 R134, RZ, RZ, R18 ;  /* 0x000000ffff867224 */ /* 0x000fe400078e0012 */
[----:B------:R-:W-:Y:S01]  /*cf90*/  @!P5 IMAD.IADD R2, R2, 0x1, -R0 ;  /* 0x000000010202d824 */ /* 0x000fe200078e0a00 */
[----:B------:R-:W-:Y:S01]  /*cfa0*/  ISETP.GE.AND P5, PT, R22, RZ, PT ;  /* 0x000000ff1600720c */ /* 0x000fe20003fa6270 */
[----:B------:R-:W-:-:S02]  /*cfb0*/  IMAD.MOV.U32 R18, RZ, RZ, R133 ;  /* 0x000000ffff127224 */ /* 0x000fc400078e0085 */
[----:B------:R-:W-:-:S04]  /*cfc0*/  IMAD.HI.U32 R133, R138, R134, RZ ;  /* 0x000000868a857227 */ /* 0x000fc800078e00ff */
[----:B------:R-:W-:Y:S02]  /*cfd0*/  IMAD.MOV.U32 R20, RZ, RZ, R132 ;  /* 0x000000ffff147224 */ /* 0x000fe400078e0084 */
[----:B------:R-:W-:Y:S02]  /*cfe0*/  IMAD.MOV.U32 R22, RZ, RZ, R2 ;  /* 0x000000ffff167224 */ /* 0x000fe400078e0002 */
[----:B------:R-:W-:Y:S02]  /*cff0*/  IMAD.MOV R133, RZ, RZ, -R133 ;  /* 0x000000ffff857224 */ /* 0x000fe400078e0a85 */
[----:B------:R-:W-:Y:S02]  /*d000*/  @!P1 IMAD.IADD R137, R137, 0x1, -R0 ;  /* 0x0000000189899824 */ /* 0x000fe400078e0a00 */
[----:B------:R-:W-:Y:S01]  /*d010*/  @!P0 IMAD.MOV R20, RZ, RZ, -R20 ;  /* 0x000000ffff148224 */ /* 0x000fe200078e0a14 */
[----:B------:R-:W-:Y:S01]  /*d020*/  ISETP.GE.AND P0, PT, R24, RZ, PT ;  /* 0x000000ff1800720c */ /* 0x000fe20003f06270 */
[----:B------:R-:W-:Y:S01]  /*d030*/  @!P6 IMAD.MOV R22, RZ, RZ, -R22 ;  /* 0x000000ffff16e224 */ /* 0x000fe200078e0a16 */
[----:B------:R-:W-:Y:S01]  /*d040*/  ISETP.GE.AND P6, PT, R30, RZ, PT ;  /* 0x000000ff1e00720c */ /* 0x000fe20003fc6270 */
[----:B------:R-:W-:Y:S01]  /*d050*/  IMAD R30, R0, R133, R134 ;  /* 0x00000085001e7224 */ /* 0x000fe200078e0286 */
[----:B------:R-:W-:Y:S01]  /*d060*/  IABS R135, R40 ;  /* 0x0000002800877213 */ /* 0x000fe20000000000 */
[----:B------:R-:W-:-:S02]  /*d070*/  IMAD.MOV.U32 R24, RZ, RZ, R137 ;  /* 0x000000ffff187224 */ /* 0x000fc400078e0089 */
[----:B------:R-:W-:Y:S02]  /*d080*/  @!P4 IMAD.IADD R86, R86, 0x1, -R0 ;  /* 0x000000015656c824 */ /* 0x000fe400078e0a00 */
[----:B------:R-:W-:Y:S01]  /*d090*/  @!P2 IMAD.MOV R18, RZ, RZ, -R18 ;  /* 0x000000ffff12a224 */ /* 0x000fe200078e0a12 */
[C---:B------:R-:W-:Y:S01]  /*d0a0*/  ISETP.GT.U32.AND P2, PT, R0.reuse, R130, PT ;  /* 0x000000820000720c */ /* 0x040fe20003f44070 */
[----:B------:R-:W-:Y:S01]  /*d0b0*/  @!P5 IMAD.MOV R24, RZ, RZ, -R24 ;  /* 0x000000ffff18d224 */ /* 0x000fe200078e0a18 */
[----:B------:R-:W-:Y:S01]  /*d0c0*/  ISETP.GT.U32.AND P5, PT, R0, R86, PT ;  /* 0x000000560000720c */ /* 0x000fe20003fa4070 */
[----:B------:R-:W-:Y:S01]  /*d0d0*/  IMAD.HI.U32 R2, R138, R135, RZ ;  /* 0x000000878a027227 */ /* 0x000fe200078e00ff */
[----:B------:R-:W-:-:S03]  /*d0e0*/  ISETP.GT.U32.AND P4, PT, R0, R30, PT ;  /* 0x0000001e0000720c */ /* 0x000fc60003f84070 */
[----:B------:R-:W-:-:S04]  /*d0f0*/  IMAD.MOV R2, RZ, RZ, -R2 ;  /* 0x000000ffff027224 */ /* 0x000fc800078e0a02 */
[----:B------:R-:W-:Y:S02]  /*d100*/  IMAD R135, R0, R2, R135 ;  /* 0x0000000200877224 */ /* 0x000fe400078e0287 */
[--C-:B------:R-:W-:Y:S01]  /*d110*/  @!P2 IMAD.IADD R130, R130, 0x1, -R0.reuse ;  /* 0x000000018282a824 */ /* 0x100fe200078e0a00 */
[----:B------:R-:W-:Y:S01]  /*d120*/  IABS R137, R26 ;  /* 0x0000001a00897213 */ /* 0x000fe20000000000 */
[--C-:B------:R-:W-:Y:S01]  /*d130*/  @!P5 IMAD.IADD R86, R86, 0x1, -R0.reuse ;  /* 0x000000015656d824 */ /* 0x100fe200078e0a00 */
[----:B------:R-:W-:Y:S01]  /*d140*/  ISETP.GT.U32.AND P5, PT, R0, R135, PT ;  /* 0x000000870000720c */ /* 0x000fe20003fa4070 */
[----:B------:R-:W-:Y:S01]  /*d150*/  @!P4 IMAD.IADD R30, R30, 0x1, -R0 ;  /* 0x000000011e1ec824 */ /* 0x000fe200078e0a00 */
[----:B------:R-:W-:Y:S01]  /*d160*/  ISETP.GE.AND P2, PT, R26, RZ, PT ;  /* 0x000000ff1a00720c */ /* 0x000fe20003f46270 */
[----:B------:R-:W-:Y:S01]  /*d170*/  IMAD.MOV.U32 R26, RZ, RZ, R130 ;  /* 0x000000ffff1a7224 */ /* 0x000fe200078e0082 */
[----:B------:R-:W-:Y:S01]  /*d180*/  IABS R132, R32 ;  /* 0x0000002000847213 */ /* 0x000fe20000000000 */
[----:B------:R-:W-:Y:S01]  /*d190*/  IMAD.HI.U32 R2, R138, R137, RZ ;  /* 0x000000898a027227 */ /* 0x000fe200078e00ff */
[----:B------:R-:W-:-:S02]  /*d1a0*/  IABS R134, R28 ;  /* 0x0000001c00867213 */ /* 0x000fc40000000000 */
[----:B------:R-:W-:Y:S01]  /*d1b0*/  ISETP.GT.U32.AND P4, PT, R0, R30, PT ;  /* 0x0000001e0000720c */ /* 0x000fe20003f84070 */
[----:B------:R-:W-:Y:S01]  /*d1c0*/  @!P3 IMAD.MOV R26, RZ, RZ, -R26 ;  /* 0x000000ffff1ab224 */ /* 0x000fe200078e0a1a */
[----:B------:R-:W-:Y:S01]  /*d1d0*/  ISETP.GE.AND P3, PT, R28, RZ, PT ;  /* 0x000000ff1c00720c */ /* 0x000fe20003f66270 */
[----:B------:R-:W-:-:S04]  /*d1e0*/  IMAD.HI.U32 R28, R138, R132, RZ ;  /* 0x000000848a1c7227 */ /* 0x000fc800078e00ff */
[----:B------:R-:W-:Y:S02]  /*d1f0*/  IMAD.MOV R2, RZ, RZ, -R2 ;  /* 0x000000ffff027224 */ /* 0x000fe400078e0a02 */
[----:B------:R-:W-:Y:S01]  /*d200*/  IMAD.HI.U32 R133, R138, R134, RZ ;  /* 0x000000868a857227 */ /* 0x000fe200078e00ff */
[----:B------:R-:W-:-:S03]  /*d210*/  ISETP.GE.AND P1, PT, R40, RZ, PT ;  /* 0x000000ff2800720c */ /* 0x000fc60003f26270 */
[----:B------:R-:W-:Y:S02]  /*d220*/  IMAD.MOV R28, RZ, RZ, -R28 ;  /* 0x000000ffff1c7224 */ /* 0x000fe400078e0a1c */
[C---:B------:R-:W-:Y:S02]  /*d230*/  IMAD R137, R0.reuse, R2, R137 ;  /* 0x0000000200897224 */ /* 0x040fe400078e0289 */
[----:B------:R-:W-:Y:S02]  /*d240*/  IMAD.MOV R133, RZ, RZ, -R133 ;  /* 0x000000ffff857224 */ /* 0x000fe400078e0a85 */
[----:B------:R-:W-:Y:S01]  /*d250*/  @!P5 IMAD.IADD R135, R135, 0x1, -R0 ;  /* 0x000000018787d824 */ /* 0x000fe200078e0a00 */
[----:B------:R-:W-:Y:S01]  /*d260*/  IABS R40, R34 ;  /* 0x0000002200287213 */ /* 0x000fe20000000000 */
[C---:B------:R-:W-:Y:S02]  /*d270*/  IMAD R132, R0.reuse, R28, R132 ;  /* 0x0000001c00847224 */ /* 0x040fe400078e0284 */
[C---:B------:R-:W-:Y:S01]  /*d280*/  IMAD R134, R0.reuse, R133, R134 ;  /* 0x0000008500867224 */ /* 0x040fe200078e0286 */
[----:B------:R-:W-:Y:S01]  /*d290*/  ISETP.GT.U32.AND P5, PT, R0, R135, PT ;  /* 0x000000870000720c */ /* 0x000fe20003fa4070 */
[----:B------:R-:W-:Y:S01]  /*d2a0*/  @!P4 IMAD.IADD R30, R30, 0x1, -R0 ;  /* 0x000000011e1ec824 */ /* 0x000fe200078e0a00 */
[----:B------:R-:W-:Y:S01]  /*d2b0*/  ISETP.GT.U32.AND P4, PT, R0, R137, PT ;  /* 0x000000890000720c */ /* 0x000fe20003f84070 */
[----:B------:R-:W-:-:S02]  /*d2c0*/  IMAD.MOV.U32 R28, RZ, RZ, R86 ;  /* 0x000000ffff1c7224 */ /* 0x000fc400078e0056 */
[----:B------:R-:W-:-:S04]  /*d2d0*/  IMAD.HI.U32 R2, R138, R40, RZ ;  /* 0x000000288a027227 */ /* 0x000fc800078e00ff */
[----:B------:R-:W-:Y:S01]  /*d2e0*/  @!P0 IMAD.MOV R28, RZ, RZ, -R28 ;  /* 0x000000ffff1c8224 */ /* 0x000fe200078e0a1c */
[C---:B------:R-:W-:Y:S01]  /*d2f0*/  ISETP.GT.U32.AND P0, PT, R0.reuse, R134, PT ;  /* 0x000000860000720c */ /* 0x040fe20003f04070 */
[----:B------:R-:W-:Y:S01]  /*d300*/  @!P6 IMAD.MOV R30, RZ, RZ, -R30 ;  /* 0x000000ffff1ee224 */ /* 0x000fe200078e0a1e */
[----:B------:R-:W-:Y:S01]  /*d310*/  ISETP.GT.U32.AND P6, PT, R0, R132, PT ;  /* 0x000000840000720c */ /* 0x000fe20003fc4070 */
[----:B------:R-:W-:-:S04]  /*d320*/  IMAD.MOV R133, RZ, RZ, -R2 ;  /* 0x000000ffff857224 */ /* 0x000fc800078e0a02 */
[C---:B------:R-:W-:Y:S01]  /*d330*/  IMAD R40, R0.reuse, R133, R40 ;  /* 0x0000008500287224 */ /* 0x040fe200078e0228 */
[----:B------:R-:W-:Y:S01]  /*d340*/  IABS R130, R36 ;  /* 0x0000002400827213 */ /* 0x000fe20000000000 */
[--C-:B------:R-:W-:Y:S02]  /*d350*/  @!P5 IMAD.IADD R135, R135, 0x1, -R0.reuse ;  /* 0x000000018787d824 */ /* 0x100fe400078e0a00 */
[--C-:B------:R-:W-:Y:S01]  /*d360*/  @!P4 IMAD.IADD R137, R137, 0x1, -R0.reuse ;  /* 0x000000018989c824 */ /* 0x100fe200078e0a00 */
[----:B------:R-:W-:Y:S01]  /*d370*/  ISETP.GT.U32.AND P4, PT, R0, R40, PT ;  /* 0x000000280000720c */ /* 0x000fe20003f84070 */
[--C-:B------:R-:W-:Y:S01]  /*d380*/  @!P0 IMAD.IADD R134, R134, 0x1, -R0.reuse ;  /* 0x0000000186868824 */ /* 0x100fe200078e0a00 */
[----:B------:R-:W-:Y:S01]  /*d390*/  ISETP.GE.AND P5, PT, R32, RZ, PT ;  /* 0x000000ff2000720c */ /* 0x000fe20003fa6270 */
[----:B------:R-:W-:Y:S01]  /*d3a0*/  @!P6 IMAD.IADD R132, R132, 0x1, -R0 ;  /* 0x000000018484e824 */ /* 0x000fe200078e0a00 */
[----:B------:R-:W-:Y:S01]  /*d3b0*/  IABS R162, R42 ;  /* 0x0000002a00a27213 */ /* 0x000fe20000000000 */
[----:B------:R-:W-:Y:S01]  /*d3c0*/  IMAD.MOV.U32 R32, RZ, RZ, R135 ;  /* 0x000000ffff207224 */ /* 0x000fe200078e0087 */
[----:B------:R-:W-:Y:S01]  /*d3d0*/  IABS R86, R38 ;  /* 0x0000002600567213 */ /* 0x000fe20000000000 */
[----:B------:R-:W-:Y:S01]  /*d3e0*/  IMAD.HI.U32 R2, R138, R130, RZ ;  /* 0x000000828a027227 */ /* 0x000fe200078e00ff */
[----:B------:R-:W-:-:S03]  /*d3f0*/  ISETP.GT.U32.AND P0, PT, R0, R137, PT ;  /* 0x000000890000720c */ /* 0x000fc60003f04070 */
[----:B------:R-:W-:Y:S01]  /*d400*/  @!P1 IMAD.MOV R32, RZ, RZ, -R32 ;  /* 0x000000ffff209224 */ /* 0x000fe200078e0a20 */
[----:B------:R-:W-:Y:S01]  /*d410*/  ISETP.GT.U32.AND P1, PT, R0, R132, PT ;  /* 0x000000840000720c */ /* 0x000fe20003f24070 */
[----:B------:R-:W-:Y:S02]  /*d420*/  IMAD.MOV.U32 R135, RZ, RZ, R162 ;  /* 0x000000ffff877224 */ /* 0x000fe400078e00a2 */
[----:B------:R-:W-:Y:S02]  /*d430*/  IMAD.MOV R2, RZ, RZ, -R2 ;  /* 0x000000ffff027224 */ /* 0x000fe400078e0a02 */
[----:B------:R-:W-:-:S04]  /*d440*/  IMAD.HI.U32 R162, R138, R86, RZ ;  /* 0x000000568aa27227 */ /* 0x000fc800078e00ff */
[----:B------:R-:W-:Y:S02]  /*d450*/  IMAD R130, R0, R2, R130 ;  /* 0x0000000200827224 */ /* 0x000fe400078e0282 */
[----:B------:R-:W-:Y:S02]  /*d460*/  IMAD.MOV R162, RZ, RZ, -R162 ;  /* 0x000000ffffa27224 */ /* 0x000fe400078e0aa2 */
[--C-:B------:R-:W-:Y:S02]  /*d470*/  @!P4 IMAD.IADD R40, R40, 0x1, -R0.reuse ;  /* 0x000000012828c824 */ /* 0x100fe400078e0a00 */
[----:B------:R-:W-:Y:S01]  /*d480*/  @!P0 IMAD.IADD R137, R137, 0x1, -R0 ;  /* 0x0000000189898824 */ /* 0x000fe200078e0a00 */
[C---:B------:R-:W-:Y:S01]  /*d490*/  ISETP.GT.U32.AND P0, PT, R0.reuse, R130, PT ;  /* 0x000000820000720c */ /* 0x040fe20003f04070 */
[C---:B------:R-:W-:Y:S01]  /*d4a0*/  IMAD R86, R0.reuse, R162, R86 ;  /* 0x000000a200567224 */ /* 0x040fe200078e0256 */
[----:B------:R-:W-:Y:S01]  /*d4b0*/  ISETP.GT.U32.AND P4, PT, R0, R40, PT ;  /* 0x000000280000720c */ /* 0x000fe20003f84070 */
[----:B------:R-:W-:Y:S01]  /*d4c0*/  @!P1 IMAD.IADD R132, R132, 0x1, -R0 ;  /* 0x0000000184849824 */ /* 0x000fe200078e0a00 */
[----:B------:R-:W-:-:S02]  /*d4d0*/  ISETP.GT.U32.AND P6, PT, R0, R134, PT ;  /* 0x000000860000720c */ /* 0x000fc40003fc4070 */
[----:B------:R-:W-:Y:S02]  /*d4e0*/  ISETP.GT.U32.AND P1, PT, R0, R86, PT ;  /* 0x000000560000720c */ /* 0x000fe40003f24070 */
[----:B------:R-:W-:Y:S02]  /*d4f0*/  IABS R133, R44 ;  /* 0x0000002c00857213 */ /* 0x000fe40000000000 */
[----:B------:R-:W-:-:S03]  /*d500*/  IABS R2, R60 ;  /* 0x0000003c00027213 */ /* 0x000fc60000000000 */
[----:B------:R-:W-:-:S04]  /*d510*/  IMAD.HI.U32 R166, R138, R133, RZ ;  /* 0x000000858aa67227 */ /* 0x000fc800078e00ff */
[--C-:B------:R-:W-:Y:S02]  /*d520*/  @!P0 IMAD.IADD R130, R130, 0x1, -R0.reuse ;  /* 0x0000000182828824 */ /* 0x100fe400078e0a00 */
[----:B------:R-:W-:Y:S01]  /*d530*/  @!P4 IMAD.IADD R40, R40, 0x1, -R0 ;  /* 0x000000012828c824 */ /* 0x000fe200078e0a00 */
[----:B------:R-:W-:Y:S01]  /*d540*/  ISETP.GE.AND P4, PT, R36, RZ, PT ;  /* 0x000000ff2400720c */ /* 0x000fe20003f86270 */
[----:B------:R-:W-:Y:S01]  /*d550*/  IMAD.MOV R36, RZ, RZ, -R166 ;  /* 0x000000ffff247224 */ /* 0x000fe200078e0aa6 */
[----:B------:R-:W-:Y:S01]  /*d560*/  ISETP.GE.AND P0, PT, R38, RZ, PT ;  /* 0x000000ff2600720c */ /* 0x000fe20003f06270 */
[--C-:B------:R-:W-:Y:S01]  /*d570*/  @!P6 IMAD.IADD R134, R134, 0x1, -R0.reuse ;  /* 0x000000018686e824 */ /* 0x100fe200078e0a00 */
[----:B------:R-:W-:Y:S01]  /*d580*/  IABS R38, R46 ;  /* 0x0000002e00267213 */ /* 0x000fe20000000000 */
[----:B------:R-:W-:Y:S01]  /*d590*/  @!P1 IMAD.IADD R86, R86, 0x1, -R0 ;  /* 0x0000000156569824 */ /* 0x000fe200078e0a00 */
[----:B------:R-:W-:Y:S01]  /*d5a0*/  ISETP.GE.AND P6, PT, R34, RZ, PT ;  /* 0x000000ff2200720c */ /* 0x000fe20003fc6270 */
[----:B------:R-:W-:Y:S01]  /*d5b0*/  IMAD.HI.U32 R162, R138, R135, RZ ;  /* 0x000000878aa27227 */ /* 0x000fe200078e00ff */
[----:B------:R-:W-:-:S03]  /*d5c0*/  ISETP.GT.U32.AND P1, PT, R0, R130, PT ;  /* 0x000000820000720c */ /* 0x000fc60003f24070 */
[----:B------:R-:W-:-:S04]  /*d5d0*/  IMAD.HI.U32 R34, R138, R2, RZ ;  /* 0x000000028a227227 */ /* 0x000fc800078e00ff */
[----:B------:R-:W-:Y:S02]  /*d5e0*/  IMAD R133, R0, R36, R133 ;  /* 0x0000002400857224 */ /* 0x000fe400078e0285 */
[----:B------:R-:W-:Y:S02]  /*d5f0*/  IMAD.MOV.U32 R36, RZ, RZ, R134 ;  /* 0x000000ffff247224 */ /* 0x000fe400078e0086 */
[----:B------:R-:W-:Y:S02]  /*d600*/  IMAD.MOV R162, RZ, RZ, -R162 ;  /* 0x000000ffffa27224 */ /* 0x000fe400078e0aa2 */
[----:B------:R-:W-:Y:S02]  /*d610*/  IMAD.MOV.U32 R134, RZ, RZ, R38 ;  /* 0x000000ffff867224 */ /* 0x000fe400078e0026 */
[----:B------:R-:W-:Y:S02]  /*d620*/  IMAD.MOV R34, RZ, RZ, -R34 ;  /* 0x000000ffff227224 */ /* 0x000fe400078e0a22 */
[----:B------:R-:W-:-:S02]  /*d630*/  IMAD.MOV.U32 R38, RZ, RZ, R132 ;  /* 0x000000ffff267224 */ /* 0x000fc400078e0084 */
[C---:B------:R-:W-:Y:S02]  /*d640*/  IMAD R135, R0.reuse, R162, R135 ;  /* 0x000000a200877224 */ /* 0x040fe400078e0287 */
[C---:B------:R-:W-:Y:S02]  /*d650*/  IMAD R2, R0.reuse, R34, R2 ;  /* 0x0000002200027224 */ /* 0x040fe400078e0202 */
[----:B------:R-:W-:Y:S01]  /*d660*/  @!P5 IMAD.MOV R38, RZ, RZ, -R38 ;  /* 0x000000ffff26d224 */ /* 0x000fe200078e0a26 */
[C---:B------:R-:W-:Y:S01]  /*d670*/  ISETP.GT.U32.AND P5, PT, R0.reuse, R133, PT ;  /* 0x000000850000720c */ /* 0x040fe20003fa4070 */
[----:B------:R-:W-:Y:S01]  /*d680*/  @!P3 IMAD.MOV R36, RZ, RZ, -R36 ;  /* 0x000000ffff24b224 */ /* 0x000fe200078e0a24 */
[----:B------:R-:W-:Y:S01]  /*d690*/  ISETP.GT.U32.AND P3, PT, R0, R135, PT ;  /* 0x000000870000720c */ /* 0x000fe20003f64070 */
[----:B------:R-:W-:Y:S01]  /*d6a0*/  @!P1 IMAD.IADD R130, R130, 0x1, -R0 ;  /* 0x0000000182829824 */ /* 0x000fe200078e0a00 */
[----:B------:R-:W-:Y:S01]  /*d6b0*/  ISETP.GT.U32.AND P1, PT, R0, R2, PT ;  /* 0x000000020000720c */ /* 0x000fe20003f24070 */
[----:B------:R-:W-:-:S02]  /*d6c0*/  IMAD.MOV.U32 R34, RZ, RZ, R137 ;  /* 0x000000ffff227224 */ /* 0x000fc400078e0089 */
[----:B------:R-:W-:-:S04]  /*d6d0*/  IMAD.HI.U32 R132, R138, R134, RZ ;  /* 0x000000868a847227 */ /* 0x000fc800078e00ff */
[----:B------:R-:W-:Y:S01]  /*d6e0*/  @!P2 IMAD.MOV R34, RZ, RZ, -R34 ;  /* 0x000000ffff22a224 */ /* 0x000fe200078e0a22 */
[----:B------:R-:W-:Y:S01]  /*d6f0*/  ISETP.GT.U32.AND P2, PT, R0, R86, PT ;  /* 0x000000560000720c */ /* 0x000fe20003f44070 */
[----:B------:R-:W-:Y:S01]  /*d700*/  @!P5 IMAD.IADD R133, R133, 0x1, -R0 ;  /* 0x000000018585d824 */ /* 0x000fe200078e0a00 */
[----:B------:R-:W-:Y:S01]  /*d710*/  IABS R137, R48 ;  /* 0x0000003000897213 */ /* 0x000fe20000000000 */
[----:B------:R-:W-:Y:S02]  /*d720*/  IMAD.MOV R132, RZ, RZ, -R132 ;  /* 0x000000ffff847224 */ /* 0x000fe400078e0a84 */
[--C-:B------:R-:W-:Y:S01]  /*d730*/  @!P3 IMAD.IADD R135, R135, 0x1, -R0.reuse ;  /* 0x000000018787b824 */ /* 0x100fe200078e0a00 */
[----:B------:R-:W-:Y:S01]  /*d740*/  ISETP.GE.AND P3, PT, R60, RZ, PT ;  /* 0x000000ff3c00720c */ /* 0x000fe20003f66270 */
[----:B------:R-:W-:Y:S01]  /*d750*/  @!P1 IMAD.IADD R2, R2, 0x1, -R0 ;  /* 0x0000000102029824 */ /* 0x000fe200078e0a00 */
[----:B------:R-:W-:Y:S01]  /*d760*/  ISETP.GT.U32.AND P1, PT, R0, R133, PT ;  /* 0x000000850000720c */ /* 0x000fe20003f24070 */
[----:B------:R-:W-:Y:S01]  /*d770*/  @!P6 IMAD.MOV R40, RZ, RZ, -R40 ;  /* 0x000000ffff28e224 */ /* 0x000fe200078e0a28 */
[----:B------:R-:W-:Y:S01]  /*d780*/  ISETP.GE.AND P6, PT, R42, RZ, PT ;  /* 0x000000ff2a00720c */ /* 0x000fe20003fc6270 */
[----:B------:R-:W-:-:S02]  /*d790*/  IMAD R60, R0, R132, R134 ;  /* 0x00000084003c7224 */ /* 0x000fc400078e0286 */
[----:B------:R-:W-:-:S04]  /*d7a0*/  IMAD.HI.U32 R134, R138, R137, RZ ;  /* 0x000000898a867227 */ /* 0x000fc800078e00ff */
[----:B------:R-:W-:Y:S02]  /*d7b0*/  IMAD.MOV.U32 R42, RZ, RZ, R130 ;  /* 0x000000ffff2a7224 */ /* 0x000fe400078e0082 */
[----:B------:R-:W-:Y:S02]  /*d7c0*/  @!P2 IMAD.IADD R86, R86, 0x1, -R0 ;  /* 0x000000015656a824 */ /* 0x000fe400078e0a00 */
[----:B------:R-:W-:Y:S01]  /*d7d0*/  IMAD.MOV R134, RZ, RZ, -R134 ;  /* 0x000000ffff867224 */ /* 0x000fe200078e0a86 */
[----:B------:R-:W-:Y:S01]  /*d7e0*/  ISETP.GE.AND P2, PT, R44, RZ, PT ;  /* 0x000000ff2c00720c */ /* 0x000fe20003f46270 */
[----:B------:R-:W-:Y:S01]  /*d7f0*/  @!P4 IMAD.MOV R42, RZ, RZ, -R42 ;  /* 0x000000ffff2ac224 */ /* 0x000fe200078e0a2a */
[C---:B------:R-:W-:Y:S01]  /*d800*/  ISETP.GT.U32.AND P4, PT, R0.reuse, R2, PT ;  /* 0x000000020000720c */ /* 0x040fe20003f84070 */
[----:B------:R-:W-:Y:S01]  /*d810*/  IMAD.MOV.U32 R44, RZ, RZ, R86 ;  /* 0x000000ffff2c7224 */ /* 0x000fe200078e0056 */
[C---:B------:R-:W-:Y:S01]  /*d820*/  ISETP.GT.U32.AND P5, PT, R0.reuse, R135, PT ;  /* 0x000000870000720c */ /* 0x040fe20003fa4070 */
[----:B------:R-:W-:Y:S01]  /*d830*/  IMAD R86, R0, R134, R137 ;  /* 0x0000008600567224 */ /* 0x000fe200078e0289 */
[----:B------:R-:W-:Y:S01]  /*d840*/  IABS R132, R50 ;  /* 0x0000003200847213 */ /* 0x000fe20000000000 */
[----:B------:R-:W-:-:S03]  /*d850*/  @!P1 IMAD.IADD R133, R133, 0x1, -R0 ;  /* 0x0000000185859824 */ /* 0x000fc600078e0a00 */
[----:B------:R-:W-:Y:S01]  /*d860*/  ISETP.GT.U32.AND P1, PT, R0, R86, PT ;  /* 0x000000560000720c */ /* 0x000fe20003f24070 */
[----:B------:R-:W-:Y:S01]  /*d870*/  IMAD.HI.U32 R137, R138, R132, RZ ;  /* 0x000000848a897227 */ /* 0x000fe200078e00ff */
[----:B------:R-:W-:-:S03]  /*d880*/  IABS R130, R52 ;  /* 0x0000003400827213 */ /* 0x000fc60000000000 */
[----:B------:R-:W-:Y:S01]  /*d890*/  @!P0 IMAD.MOV R44, RZ, RZ, -R44 ;  /* 0x000000ffff2c8224 */ /* 0x000fe200078e0a2c */
[----:B------:R-:W-:Y:S01]  /*d8a0*/  ISETP.GT.U32.AND P0, PT, R0, R60, PT ;  /* 0x0000003c0000720c */ /* 0x000fe20003f04070 */
[--C-:B------:R-:W-:Y:S01]  /*d8b0*/  @!P4 IMAD.IADD R2, R2, 0x1, -R0.reuse ;  /* 0x000000010202c824 */ /* 0x100fe200078e0a00 */
[----:B------:R-:W-:Y:S01]  /*d8c0*/  ISETP.GE.AND P4, PT, R48, RZ, PT ;  /* 0x000000ff3000720c */ /* 0x000fe20003f86270 */
[----:B------:R-:W-:Y:S01]  /*d8d0*/  @!P5 IMAD.IADD R135, R135, 0x1, -R0 ;  /* 0x000000018787d824 */ /* 0x000fe200078e0a00 */
[----:B------:R-:W-:Y:S01]  /*d8e0*/  ISETP.GE.AND P5, PT, R46, RZ, PT ;  /* 0x000000ff2e00720c */ /* 0x000fe20003fa6270 */
[----:B------:R-:W-:Y:S02]  /*d8f0*/  IMAD.MOV R48, RZ, RZ, -R137 ;  /* 0x000000ffff307224 */ /* 0x000fe400078e0a89 */
[----:B------:R-:W-:Y:S01]  /*d900*/  IMAD.HI.U32 R46, R138, R130, RZ ;  /* 0x000000828a2e7227 */ /* 0x000fe200078e00ff */
[----:B------:R-:W-:-:S03]  /*d910*/  IABS R134, R54 ;  /* 0x0000003600867213 */ /* 0x000fc60000000000 */
[----:B------:R-:W-:Y:S02]  /*d920*/  IMAD R132, R0, R48, R132 ;  /* 0x0000003000847224 */ /* 0x000fe400078e0284 */
[----:B------:R-:W-:Y:S02]  /*d930*/  IMAD.MOV R46, RZ, RZ, -R46 ;  /* 0x000000ffff2e7224 */ /* 0x000fe400078e0a2e */
[----:B------:R-:W-:Y:S02]  /*d940*/  @!P1 IMAD.IADD R86, R86, 0x1, -R0 ;  /* 0x0000000156569824 */ /* 0x000fe400078e0a00 */
[----:B------:R-:W-:Y:S02]  /*d950*/  IMAD.MOV.U32 R48, RZ, RZ, R133 ;  /* 0x000000ffff307224 */ /* 0x000fe400078e0085 */
[C---:B------:R-:W-:Y:S02]  /*d960*/  IMAD R130, R0.reuse, R46, R130 ;  /* 0x0000002e00827224 */ /* 0x040fe400078e0282 */
[----:B------:R-:W-:Y:S01]  /*d970*/  @!P2 IMAD.MOV R48, RZ, RZ, -R48 ;  /* 0x000000ffff30a224 */ /* 0x000fe200078e0a30 */
[----:B------:R-:W-:Y:S01]  /*d980*/  ISETP.GT.U32.AND P2, PT, R0, R86, PT ;  /* 0x000000560000720c */ /* 0x000fe20003f44070 */
[----:B------:R-:W-:-:S02]  /*d990*/  IMAD.MOV.U32 R46, RZ, RZ, R135 ;  /* 0x000000ffff2e7224 */ /* 0x000fc400078e0087 */
[----:B------:R-:W-:Y:S02]  /*d9a0*/  @!P0 IMAD.IADD R60, R60, 0x1, -R0 ;  /* 0x000000013c3c8824 */ /* 0x000fe400078e0a00 */
[----:B------:R-:W-:Y:S01]  /*d9b0*/  IMAD.HI.U32 R135, R138, R134, RZ ;  /* 0x000000868a877227 */ /* 0x000fe200078e00ff */
[----:B------:R-:W-:Y:S02]  /*d9c0*/  ISETP.GE.AND P0, PT, R50, RZ, PT ;  /* 0x000000ff3200720c */ /* 0x000fe40003f06270 */
[C---:B------:R-:W-:Y:S01]  /*d9d0*/  ISETP.GT.U32.AND P1, PT, R0.reuse, R60, PT ;  /* 0x0000003c0000720c */ /* 0x040fe20003f24070 */
[----:B------:R-:W-:Y:S02]  /*d9e0*/  IMAD.MOV R135, RZ, RZ, -R135 ;  /* 0x000000ffff877224 */ /* 0x000fe400078e0a87 */
[----:B------:R-:W-:Y:S02]  /*d9f0*/  IMAD.MOV.U32 R50, RZ, RZ, R2 ;  /* 0x000000ffff327224 */ /* 0x000fe400078e0002 */
[----:B------:R-:W-:Y:S01]  /*da00*/  @!P6 IMAD.MOV R46, RZ, RZ, -R46 ;  /* 0x000000ffff2ee224 */ /* 0x000fe200078e0a2e */
[C---:B------:R-:W-:Y:S01]  /*da10*/  ISETP.GT.U32.AND P6, PT, R0.reuse, R132, PT ;  /* 0x000000840000720c */ /* 0x040fe20003fc4070 */
[----:B------:R-:W-:-:S02]  /*da20*/  IMAD R2, R0, R135, R134 ;  /* 0x0000008700027224 */ /* 0x000fc400078e0286 */
[----:B------:R-:W-:Y:S01]  /*da30*/  @!P3 IMAD.MOV R50, RZ, RZ, -R50 ;  /* 0x000000ffff32b224 */ /* 0x000fe200078e0a32 */
[----:B------:R-:W-:Y:S01]  /*da40*/  ISETP.GT.U32.AND P3, PT, R0, R130, PT ;  /* 0x000000820000720c */ /* 0x000fe20003f64070 */
[--C-:B------:R-:W-:Y:S01]  /*da50*/  @!P2 IMAD.IADD R86, R86, 0x1, -R0.reuse ;  /* 0x000000015656a824 */ /* 0x100fe200078e0a00 */
[----:B------:R-:W-:Y:S01]  /*da60*/  ISETP.GT.U32.AND P2, PT, R0, R2, PT ;  /* 0x000000020000720c */ /* 0x000fe20003f44070 */
[----:B------:R-:W-:Y:S01]  /*da70*/  @!P1 IMAD.IADD R60, R60, 0x1, -R0 ;  /* 0x000000013c3c9824 */ /* 0x000fe200078e0a00 */
[----:B------:R-:W-:Y:S02]  /*da80*/  IABS R133, R56 ;  /* 0x0000003800857213 */ /* 0x000fe40000000000 */
[----:B------:R-:W-:Y:S01]  /*da90*/  ISETP.GE.AND P1, PT, R52, RZ, PT ;  /* 0x000000ff3400720c */ /* 0x000fe20003f26270 */
[----:B------:R-:W-:Y:S02]  /*daa0*/  IMAD.MOV.U32 R52, RZ, RZ, R60 ;  /* 0x000000ffff347224 */ /* 0x000fe400078e003c */
[----:B------:R-:W-:Y:S01]  /*dab0*/  @!P6 IMAD.IADD R132, R132, 0x1, -R0 ;  /* 0x000000018484e824 */ /* 0x000fe200078e0a00 */
[----:B------:R-:W-:Y:S01]  /*dac0*/  IABS R134, R58 ;  /* 0x0000003a00867213 */ /* 0x000fe20000000000 */
[----:B------:R-:W-:Y:S01]  /*dad0*/  IMAD.HI.U32 R135, R138, R133, RZ ;  /* 0x000000858a877227 */ /* 0x000fe200078e00ff */
[----:B------:R-:W-:-:S03]  /*dae0*/  ISETP.GE.AND P6, PT, R54, RZ, PT ;  /* 0x000000ff3600720c */ /* 0x000fc60003fc6270 */
[----:B------:R-:W-:Y:S01]  /*daf0*/  @!P3 IMAD.IADD R130, R130, 0x1, -R0 ;  /* 0x000000018282b824 */ /* 0x000fe200078e0a00 */
[----:B------:R-:W-:Y:S01]  /*db00*/  IABS R54, R62 ;  /* 0x0000003e00367213 */ /* 0x000fe20000000000 */
[----:B------:R-:W-:Y:S01]  /*db10*/  @!P5 IMAD.MOV R52, RZ, RZ, -R52 ;  /* 0x000000ffff34d224 */ /* 0x000fe200078e0a34 */
[----:B------:R-:W-:Y:S01]  /*db20*/  ISETP.GT.U32.AND P5, PT, R0, R132, PT ;  /* 0x000000840000720c */ /* 0x000fe20003fa4070 */
[----:B------:R-:W-:Y:S01]  /*db30*/  @!P2 IMAD.IADD R2, R2, 0x1, -R0 ;  /* 0x000000010202a824 */ /* 0x000fe200078e0a00 */
[----:B------:R-:W-:Y:S01]  /*db40*/  ISETP.GT.U32.AND P3, PT, R0, R130, PT ;  /* 0x000000820000720c */ /* 0x000fe20003f64070 */
[----:B------:R-:W-:Y:S02]  /*db50*/  IMAD.MOV R135, RZ, RZ, -R135 ;  /* 0x000000ffff877224 */ /* 0x000fe400078e0a87 */
[----:B------:R-:W-:Y:S01]  /*db60*/  IMAD.HI.U32 R162, R138, R134, RZ ;  /* 0x000000868aa27227 */ /* 0x000fe200078e00ff */
[----:B------:R-:W-:-:S03]  /*db70*/  ISETP.GT.U32.AND P2, PT, R0, R2, PT ;  /* 0x000000020000720c */ /* 0x000fc60003f44070 */
[----:B------:R-:W-:Y:S02]  /*db80*/  IMAD.MOV.U32 R60, RZ, RZ, R54 ;  /* 0x000000ffff3c7224 */ /* 0x000fe400078e0036 */
[C---:B------:R-:W-:Y:S02]  /*db90*/  IMAD R133, R0.reuse, R135, R133 ;  /* 0x0000008700857224 */ /* 0x040fe400078e0285 */
[----:B------:R-:W-:Y:S02]  /*dba0*/  IMAD.MOV R162, RZ, RZ, -R162 ;  /* 0x000000ffffa27224 */ /* 0x000fe400078e0aa2 */
[----:B------:R-:W-:Y:S01]  /*dbb0*/  IMAD.MOV.U32 R54, RZ, RZ, R86 ;  /* 0x000000ffff367224 */ /* 0x000fe200078e0056 */
[----:B------:R-:W-:Y:S01]  /*dbc0*/  IABS R137, R84 ;  /* 0x0000005400897213 */ /* 0x000fe20000000000 */
[C---:B------:R-:W-:Y:S02]  /*dbd0*/  IMAD R134, R0.reuse, R162, R134 ;  /* 0x000000a200867224 */ /* 0x040fe400078e0286 */
[----:B------:R-:W-:Y:S01]  /*dbe0*/  @!P4 IMAD.MOV R54, RZ, RZ, -R54 ;  /* 0x000000ffff36c224 */ /* 0x000fe200078e0a36 */
[----:B------:R-:W-:Y:S01]  /*dbf0*/  ISETP.GT.U32.AND P4, PT, R0, R133, PT ;  /* 0x000000850000720c */ /* 0x000fe20003f84070 */
[----:B------:R-:W-:Y:S01]  /*dc00*/  @!P5 IMAD.IADD R132, R132, 0x1, -R0 ;  /* 0x000000018484d824 */ /* 0x000fe200078e0a00 */
[----:B------:R-:W-:Y:S01]  /*dc10*/  ISETP.GE.AND P5, PT, R56, RZ, PT ;  /* 0x000000ff3800720c */ /* 0x000fe20003fa6270 */
[----:B------:R-:W-:-:S04]  /*dc20*/  IMAD.HI.U32 R135, R138, R60, RZ ;  /* 0x0000003c8a877227 */ /* 0x000fc800078e00ff */
[----:B------:R-:W-:Y:S01]  /*dc30*/  @!P3 IMAD.IADD R130, R130, 0x1, -R0 ;  /* 0x000000018282b824 */ /* 0x000fe200078e0a00 */
[----:B------:R-:W-:Y:S01]  /*dc40*/  ISETP.GT.U32.AND P3, PT, R0, R134, PT ;  /* 0x000000860000720c */ /* 0x000fe20003f64070 */
[----:B------:R-:W-:-:S04]  /*dc50*/  IMAD.HI.U32 R56, R138, R137, RZ ;  /* 0x000000898a387227 */ /* 0x000fc800078e00ff */
[----:B------:R-:W-:Y:S01]  /*dc60*/  @!P2 IMAD.IADD R2, R2, 0x1, -R0 ;  /* 0x000000010202a824 */ /* 0x000fe200078e0a00 */
[----:B------:R-:W-:Y:S01]  /*dc70*/  ISETP.GE.AND P2, PT, R58, RZ, PT ;  /* 0x000000ff3a00720c */ /* 0x000fe20003f46270 */
[----:B------:R-:W-:Y:S02]  /*dc80*/  IMAD.MOV R135, RZ, RZ, -R135 ;  /* 0x000000ffff877224 */ /* 0x000fe400078e0a87 */
[----:B------:R-:W-:Y:S02]  /*dc90*/  IMAD.MOV R58, RZ, RZ, -R56 ;  /* 0x000000ffff3a7224 */ /* 0x000fe400078e0a38 */
[C---:B------:R-:W-:Y:S01]  /*dca0*/  IMAD R86, R0.reuse, R135, R60 ;  /* 0x0000008700567224 */ /* 0x040fe200078e023c */
[----:B------:R-:W-:Y:S01]  /*dcb0*/  IABS R135, R64 ;  /* 0x0000004000877213 */ /* 0x000fe20000000000 */
[----:B------:R-:W-:Y:S01]  /*dcc0*/  IMAD.MOV.U32 R56, RZ, RZ, R132 ;  /* 0x000000ffff387224 */ /* 0x000fe200078e0084 */
[----:B------:R0:W-:Y:S01]  /*dcd0*/  STL [R1+0x14], R3 ;  /* 0x0000140301007387 */ /* 0x0001e20000100800 */
[----:B------:R-:W-:-:S02]  /*dce0*/  IMAD R132, R0, R58, R137 ;  /* 0x0000003a00847224 */ /* 0x000fc400078e0289 */
[----:B------:R-:W-:Y:S02]  /*dcf0*/  @!P4 IMAD.IADD R133, R133, 0x1, -R0 ;  /* 0x000000018585c824 */ /* 0x000fe400078e0a00 */
[----:B------:R-:W-:Y:S02]  /*dd00*/  IMAD.MOV.U32 R58, RZ, RZ, R130 ;  /* 0x000000ffff3a7224 */ /* 0x000fe400078e0082 */
[----:B------:R-:W-:Y:S01]  /*dd10*/  IMAD.HI.U32 R60, R138, R135, RZ ;  /* 0x000000878a3c7227 */ /* 0x000fe200078e00ff */
[----:B0-----:R-:W3:Y:S03]  /*dd20*/  LDL R3, [R1+0x2cd0] ;  /* 0x002cd00001037983 */ /* 0x001ee60000100800 */
[----:B------:R-:W-:Y:S01]  /*dd30*/  @!P3 IMAD.IADD R134, R134, 0x1, -R0 ;  /* 0x000000018686b824 */ /* 0x000fe200078e0a00 */
[----:B------:R0:W-:Y:S01]  /*dd40*/  STL [R1+0x2d5c], R244 ;  /* 0x002d5cf401007387 */ /* 0x0001e20000100800 */
[----:B------:R-:W-:Y:S01]  /*dd50*/  @!P0 IMAD.MOV R56, RZ, RZ, -R56 ;  /* 0x000000ffff388224 */ /* 0x000fe200078e0a38 */
[C---:B------:R-:W-:Y:S01]  /*dd60*/  ISETP.GT.U32.AND P0, PT, R0.reuse, R133, PT ;  /* 0x000000850000720c */ /* 0x040fe20003f04070 */
[----:B------:R-:W-:Y:S01]  /*dd70*/  @!P1 IMAD.MOV R58, RZ, RZ, -R58 ;  /* 0x000000ffff3a9224 */ /* 0x000fe200078e0a3a */
[C---:B------:R-:W-:Y:S01]  /*dd80*/  ISETP.GT.U32.AND P1, PT, R0.reuse, R132, PT ;  /* 0x000000840000720c */ /* 0x040fe20003f24070 */
[----:B------:R-:W-:Y:S01]  /*dd90*/  IMAD.MOV R130, RZ, RZ, -R60 ;  /* 0x000000ffff827224 */ /* 0x000fe200078e0a3c */
[----:B0-----:R-:W4:Y:S04]  /*dda0*/  LDL R244, [R1+0x2cbc] ;  /* 0x002cbc0001f47983 */ /* 0x001f280000100800 */
[----:B------:R0:W-:Y:S01]  /*ddb0*/  STL [R1+0x2d60], R17 ;  /* 0x002d601101007387 */ /* 0x0001e20000100800 */
[----:B------:R-:W-:Y:S01]  /*ddc0*/  ISETP.GT.U32.AND P3, PT, R0, R134, PT ;  /* 0x000000860000720c */ /* 0x000fe20003f64070 */
[----:B------:R-:W-:-:S02]  /*ddd0*/  IMAD.MOV.U32 R60, RZ, RZ, R2 ;  /* 0x000000ffff3c7224 */ /* 0x000fc400078e0002 */
[----:B0-----:R-:W3:Y:S04]  /*dde0*/  LDL.LU R17, [R1+0x4c] ;  /* 0x00004c0001117983 */ /* 0x001ee80000300800 */
[----:B------:R0:W-:Y:S01]  /*ddf0*/  STL [R1+0x2d64], R16 ;  /* 0x002d641001007387 */ /* 0x0001e20000100800 */
[----:B------:R-:W-:Y:S01]  /*de00*/  @!P6 IMAD.MOV R60, RZ, RZ, -R60 ;  /* 0x000000ffff3ce224 */ /* 0x000fe200078e0a3c */
[----:B------:R-:W-:Y:S02]  /*de10*/  ISETP.GE.AND P6, PT, R62, RZ, PT ;  /* 0x000000ff3e00720c */ /* 0x000fe40003fc6270 */
[----:B0-----:R-:W3:Y:S04]  /*de20*/  LDL R16, [R1+0x2ccc] ;  /* 0x002ccc0001107983 */ /* 0x001ee80000100800 */
[----:B------:R0:W-:Y:S01]  /*de30*/  STL [R1+0x2d68], R15 ;  /* 0x002d680f01007387 */ /* 0x0001e20000100800 */
[----:B------:R-:W-:-:S02]  /*de40*/  ISETP.GT.U32.AND P4, PT, R0, R86, PT ;  /* 0x000000560000720c */ /* 0x000fc40003f84070 */
[----:B------:R-:W-:Y:S01]  /*de50*/  IABS R62, R68 ;  /* 0x00000044003e7213 */ /* 0x000fe20000000000 */
[----:B0-----:R-:W3:Y:S04]  /*de60*/  LDL.LU R15, [R1+0x48] ;  /* 0x00004800010f7983 */ /* 0x001ee80000300800 */
[----:B------:R0:W-:Y:S01]  /*de70*/  STL [R1+0x2d6c], R14 ;  /* 0x002d6c0e01007387 */ /* 0x0001e20000100800 */
[----:B------:R-:W-:Y:S02]  /*de80*/  IMAD R2, R0, R130, R135 ;  /* 0x0000008200027224 */ /* 0x000fe400078e0287 */
[--C-:B------:R-:W-:Y:S01]  /*de90*/  @!P0 IMAD.IADD R133, R133, 0x1, -R0.reuse ;  /* 0x0000000185858824 */ /* 0x100fe200078e0a00 */
[----:B0-----:R-:W4:Y:S04]  /*dea0*/  LDL R14, [R1+0x2cc8] ;  /* 0x002cc800010e7983 */ /* 0x001f280000100800 */
[----:B------:R0:W-:Y:S01]  /*deb0*/  STL [R1+0x2d70], R250 ;  /* 0x002d70fa01007387 */ /* 0x0001e20000100800 */
[----:B------:R-:W-:Y:S01]  /*dec0*/  @!P1 IMAD.IADD R132, R132, 0x1, -R0 ;  /* 0x0000000184849824 */ /* 0x000fe200078e0a00 */
[----:B------:R-:W-:Y:S01]  /*ded0*/  ISETP.GE.AND P0, PT, R84, RZ, PT ;  /* 0x000000ff5400720c */ /* 0x000fe20003f06270 */
[----:B------:R-:W-:Y:S01]  /*dee0*/  IMAD.MOV.U32 R84, RZ, RZ, R62 ;  /* 0x000000ffff547224 */ /* 0x000fe200078e003e */
[----:B0-----:R-:W2:Y:S04]  /*def0*/  LDL R250, [R1+0x2cfc] ;  /* 0x002cfc0001fa7983 */ /* 0x001ea80000100800 */
[----:B------:R0:W-:Y:S01]  /*df00*/  STL [R1+0x2d74], R247 ;  /* 0x002d74f701007387 */ /* 0x0001e20000100800 */
[----:B------:R-:W-:Y:S01]  /*df10*/  @!P3 IMAD.IADD R134, R134, 0x1, -R0 ;  /* 0x000000018686b824 */ /* 0x000fe200078e0a00 */
[----:B------:R-:W-:-:S02]  /*df20*/  ISETP.GT.U32.AND P3, PT, R0, R2, PT ;  /* 0x000000020000720c */ /* 0x000fc40003f64070 */
[----:B0-----:R-:W3:Y:S04]  /*df30*/  LDL.LU R247, [R1+0x50] ;  /* 0x0000500001f77983 */ /* 0x001ee80000300800 */
[----:B------:R0:W-:Y:S01]  /*df40*/  STL [R1+0x2d78], R249 ;  /* 0x002d78f901007387 */ /* 0x0001e20000100800 */
[----:B------:R-:W-:Y:S01]  /*df50*/  IMAD.MOV.U32 R62, RZ, RZ, R133 ;  /* 0x000000ffff3e7224 */ /* 0x000fe200078e0085 */
[----:B------:R-:W-:Y:S01]  /*df60*/  ISETP.GT.U32.AND P1, PT, R0, R132, PT ;  /* 0x000000840000720c */ /* 0x000fe20003f24070 */
[----:B------:R-:W-:Y:S01]  /*df70*/  IMAD.HI.U32 R133, R138, R84, RZ ;  /* 0x000000548a857227 */ /* 0x000fe200078e00ff */
[----:B0-----:R-:W3:Y:S04]  /*df80*/  LDL R249, [R1+0x2cc0] ;  /* 0x002cc00001f97983 */ /* 0x001ee80000100800 */
[----:B------:R0:W-:Y:S01]  /*df90*/  STL [R1+0x2d8c], R136 ;  /* 0x002d8c8801007387 */ /* 0x0001e20000100800 */
[----:B------:R-:W-:-:S03]  /*dfa0*/  @!P4 IMAD.IADD R86, R86, 0x1, -R0 ;  /* 0x000000015656c824 */ /* 0x000fc600078e0a00 */
[----:B0-----:R-:W3:Y:S04]  /*dfb0*/  LDL R136, [R1+0x2cd4] ;  /* 0x002cd40001887983 */ /* 0x001ee80000100800 */
[----:B------:R0:W-:Y:S01]  /*dfc0*/  STL [R1+0x2d94], R251 ;  /* 0x002d94fb01007387 */ /* 0x0001e20000100800 */
[----:B------:R-:W-:-:S03]  /*dfd0*/  IMAD.MOV R133, RZ, RZ, -R133 ;  /* 0x000000ffff857224 */ /* 0x000fc600078e0a85 */
[----:B0-----:R-:W4:Y:S04]  /*dfe0*/  LDL R251, [R1+0x2cdc] ;  /* 0x002cdc0001fb7983 */ /* 0x001f280000100800 */
[----:B------:R0:W-:Y:S01]  /*dff0*/  STL [R1+0x2d98], R164 ;  /* 0x002d98a401007387 */ /* 0x0001e20000100800 */
[----:B------:R-:W-:-:S03]  /*e000*/  IMAD R84, R0, R133, R84 ;  /* 0x0000008500547224 */ /* 0x000fc600078e0254 */
[----:B0-----:R-:W3:Y:S04]  /*e010*/  LDL R164, [R1+0x2ce0] ;  /* 0x002ce00001a47983 */ /* 0x001ee80000100800 */
[----:B------:R0:W-:Y:S01]  /*e020*/  STL [R1+0x2d9c], R57 ;  /* 0x002d9c3901007387 */ /* 0x0001e20000100800 */
[----:B------:R-:W-:-:S03]  /*e030*/  ISETP.GT.U32.AND P4, PT, R0, R86, PT ;  /* 0x000000560000720c */ /* 0x000fc60003f84070 */
[----:B0-----:R-:W4:Y:S04]  /*e040*/  LDL R57, [R1+0x2ce4] ;  /* 0x002ce40001397983 */ /* 0x001f280000100800 */
[----:B------:R0:W-:Y:S01]  /*e050*/  STL [R1+0x2da0], R228 ;  /* 0x002da0e401007387 */ /* 0x0001e20000100800 */
[----:B------:R-:W-:-:S03]  /*e060*/  @!P3 IMAD.IADD R2, R2, 0x1, -R0 ;  /* 0x000000010202b824 */ /* 0x000fc600078e0a00 */
[----:B0-----:R-:W3:Y:S04]  /*e070*/  LDL R228, [R1+0x2ce8] ;  /* 0x002ce80001e47983 */ /* 0x001ee80000100800 */
[----:B------:R0:W-:Y:S01]  /*e080*/  STL [R1+0x2da4], R121 ;  /* 0x002da47901007387 */ /* 0x0001e20000100800 */
[----:B------:R-:W-:Y:S01]  /*e090*/  @!P1 IMAD.IADD R132, R132, 0x1, -R0 ;  /* 0x0000000184849824 */ /* 0x000fe200078e0a00 */
[----:B------:R-:W-:Y:S02]  /*e0a0*/  IABS R130, R66 ;  /* 0x0000004200827213 */ /* 0x000fe40000000000 */
[----:B0-----:R-:W4:Y:S04]  /*e0b0*/  LDL R121, [R1+0x2cec] ;  /* 0x002cec0001797983 */ /* 0x001f280000100800 */
[----:B------:R0:W-:Y:S01]  /*e0c0*/  STL [R1+0x2da8], R196 ;  /* 0x002da8c401007387 */ /* 0x0001e20000100800 */
[----:B------:R-:W-:-:S03]  /*e0d0*/  ISETP.GT.U32.AND P1, PT, R0, R84, PT ;  /* 0x000000540000720c */ /* 0x000fc60003f24070 */
[----:B0-----:R-:W4:Y:S04]  /*e0e0*/  LDL R196, [R1+0x2cb8] ;  /* 0x002cb80001c47983 */ /* 0x001f280000100800 */
[----:B------:R0:W-:Y:S01]  /*e0f0*/  STL [R1+0x2dac], R25 ;  /* 0x002dac1901007387 */ /* 0x0001e20000100800 */
[----:B------:R-:W-:-:S03]  /*e100*/  ISETP.GT.U32.AND P3, PT, R0, R2, PT ;  /* 0x000000020000720c */ /* 0x000fc60003f64070 */
[----:B0-----:R-:W4:Y:S04]  /*e110*/  LDL R25, [R1+0x2cf4] ;  /* 0x002cf40001197983 */ /* 0x001f280000100800 */
[----:B------:R0:W-:Y:S01]  /*e120*/  STL [R1+0x2db0], R89 ;  /* 0x002db05901007387 */ /* 0x0001e20000100800 */
[----:B------:R-:W-:Y:S01]  /*e130*/  @!P5 IMAD.MOV R62, RZ, RZ, -R62 ;  /* 0x000000ffff3ed224 */ /* 0x000fe200078e0a3e */
[----:B------:R-:W-:Y:S01]  /*e140*/  ISETP.GE.AND P5, PT, R64, RZ, PT ;  /* 0x000000ff4000720c */ /* 0x000fe20003fa6270 */
[----:B------:R-:W-:Y:S01]  /*e150*/  IMAD.HI.U32 R133, R138, R130, RZ ;  /* 0x000000828a857227 */ /* 0x000fe200078e00ff */
[----:B0-----:R-:W3:Y:S04]  /*e160*/  LDL R89, [R1+0x2cf0] ;  /* 0x002cf00001597983 */ /* 0x001ee80000100800 */
[----:B------:R0:W-:Y:S01]  /*e170*/  STL [R1+0x2db4], R148 ;  /* 0x002db49401007387 */ /* 0x0001e20000100800 */
[----:B------:R-:W-:-:S03]  /*e180*/  IMAD.MOV.U32 R64, RZ, RZ, R134 ;  /* 0x000000ffff407224 */ /* 0x000fc600078e0086 */
[----:B0-----:R-:W4:Y:S01]  /*e190*/  LDL R148, [R1+0x2cf8] ;  /* 0x002cf80001947983 */ /* 0x001f220000100800 */
[----:B------:R-:W-:Y:S02]  /*e1a0*/  @!P4 IMAD.IADD R86, R86, 0x1, -R0 ;  /* 0x000000015656c824 */ /* 0x000fe400078e0a00 */
[----:B------:R-:W-:Y:S01]  /*e1b0*/  IMAD.MOV R133, RZ, RZ, -R133 ;  /* 0x000000ffff857224 */ /* 0x000fe200078e0a85 */
[----:B------:R0:W-:Y:S01]  /*e1c0*/  STL [R1+0x2db8], R180 ;  /* 0x002db8b401007387 */ /* 0x0001e20000100800 */
[----:B------:R-:W-:Y:S01]  /*e1d0*/  @!P2 IMAD.MOV R64, RZ, RZ, -R64 ;  /* 0x000000ffff40a224 */ /* 0x000fe200078e0a40 */
[----:B------:R-:W-:Y:S01]  /*e1e0*/  ISETP.GE.AND P2, PT, R66, RZ, PT ;  /* 0x000000ff4200720c */ /* 0x000fe20003f46270 */
[----:B------:R-:W-:Y:S01]  /*e1f0*/  IMAD.MOV.U32 R66, RZ, RZ, R86 ;  /* 0x000000ffff427224 */ /* 0x000fe200078e0056 */
[----:B------:R-:W-:Y:S01]  /*e200*/  IABS R86, R70 ;  /* 0x0000004600567213 */ /* 0x000fe20000000000 */
[----:B------:R-:W-:Y:S02]  /*e210*/  IMAD R130, R0, R133, R130 ;  /* 0x0000008500827224 */ /* 0x000fe400078e0282 */
[--C-:B------:R-:W-:Y:S01]  /*e220*/  @!P1 IMAD.IADD R84, R84, 0x1, -R0.reuse ;  /* 0x0000000154549824 */ /* 0x100fe200078e0a00 */
[----:B0-----:R-:W3:Y:S01]  /*e230*/  LDL R180, [R1+0x2cb4] ;  /* 0x002cb40001b47983 */ /* 0x001ee20000100800 */
[----:B------:R-:W-:Y:S01]  /*e240*/  ISETP.GE.AND P4, PT, R68, RZ, PT ;  /* 0x000000ff4400720c */ /* 0x000fe20003f86270 */
[----:B------:R-:W-:Y:S01]  /*e250*/  @!P3 IMAD.IADD R2, R2, 0x1, -R0 ;  /* 0x000000010202b824 */ /* 0x000fe200078e0a00 */
[C---:B------:R-:W-:Y:S01]  /*e260*/  ISETP.GT.U32.AND P3, PT, R0.reuse, R130, PT ;  /* 0x000000820000720c */ /* 0x040fe20003f64070 */
[----:B------:R0:W-:Y:S01]  /*e270*/  STL [R1+0x2dbc], R212 ;  /* 0x002dbcd401007387 */ /* 0x0001e20000100800 */
[----:B------:R-:W-:Y:S01]  /*e280*/  IMAD.MOV.U32 R68, RZ, RZ, R132 ;  /* 0x000000ffff447224 */ /* 0x000fe200078e0084 */
[----:B------:R-:W-:Y:S01]  /*e290*/  ISETP.GT.U32.AND P1, PT, R0, R84, PT ;  /* 0x000000540000720c */ /* 0x000fe20003f24070 */
[----:B------:R-:W-:Y:S01]  /*e2a0*/  IMAD.HI.U32 R132, R138, R86, RZ ;  /* 0x000000568a847227 */ /* 0x000fe200078e00ff */
[----:B0-----:R-:W3:Y:S03]  /*e2b0*/  LDL R212, [R1+0x2d00] ;  /* 0x002d000001d47983 */ /* 0x001ee60000100800 */
[----:B------:R-:W-:-:S02]  /*e2c0*/  IMAD.MOV R132, RZ, RZ, -R132 ;  /* 0x000000ffff847224 */ /* 0x000fc400078e0a84 */
[----:B------:R-:W-:Y:S01]  /*e2d0*/  @!P6 IMAD.MOV R66, RZ, RZ, -R66 ;  /* 0x000000ffff42e224 */ /* 0x000fe200078e0a42 */
[----:B------:R-:W-:Y:S01]  /*e2e0*/  ISETP.GE.AND P6, PT, R70, RZ, PT ;  /* 0x000000ff4600720c */ /* 0x000fe20003fc6270 */
[----:B------:R-:W-:Y:S02]  /*e2f0*/  IMAD.MOV.U32 R70, RZ, RZ, R2 ;  /* 0x000000ffff467224 */ /* 0x000fe400078e0002 */
[----:B------:R-:W-:Y:S01]  /*e300*/  IMAD R2, R0, R132, R86 ;  /* 0x0000008400027224 */ /* 0x000fe200078e0256 */
[----:B------:R-:W-:Y:S01]  /*e310*/  IABS R174, R74 ;  /* 0x0000004a00ae7213 */ /* 0x000fe20000000000 */
[--C-:B------:R-:W-:Y:S02]  /*e320*/  @!P3 IMAD.IADD R130, R130, 0x1, -R0.reuse ;  /* 0x000000018282b824 */ /* 0x100fe400078e0a00 */
[----:B------:R-:W-:Y:S01]  /*e330*/  @!P1 IMAD.IADD R84, R84, 0x1, -R0 ;  /* 0x0000000154549824 */ /* 0x000fe200078e0a00 */
[----:B------:R-:W-:Y:S01]  /*e340*/  ISETP.GT.U32.AND P1, PT, R0, R2, PT ;  /* 0x000000020000720c */ /* 0x000fe20003f24070 */
[----:B------:R-:W-:Y:S01]  /*e350*/  @!P0 IMAD.MOV R68, RZ, RZ, -R68 ;  /* 0x000000ffff448224 */ /* 0x000fe200078e0a44 */
[----:B------:R-:W-:Y:S01]  /*e360*/  ISETP.GE.AND P0, PT, R74, RZ, PT ;  /* 0x000000ff4a00720c */ /* 0x000fe20003f06270 */
[----:B------:R-:W-:Y:S01]  /*e370*/  IMAD.HI.U32 R74, R138, R174, RZ ;  /* 0x000000ae8a4a7227 */ /* 0x000fe200078e00ff */
[----:B------:R-:W-:Y:S01]  /*e380*/  ISETP.GT.U32.AND P3, PT, R0, R130, PT ;  /* 0x000000820000720c */ /* 0x000fe20003f64070 */
[----:B------:R0:W-:Y:S01]  /*e390*/  STL [R1+0x2dc0], R246 ;  /* 0x002dc0f601007387 */ /* 0x0001e20000100800 */
[----:B------:R-:W-:Y:S01]  /*e3a0*/  IABS R166, R72 ;  /* 0x0000004800a67213 */ /* 0x000fe20000000000 */
[----:B------:R-:W-:-:S02]  /*e3b0*/  IMAD.MOV R74, RZ, RZ, -R74 ;  /* 0x000000ffff4a7224 */ /* 0x000fc400078e0a4a */
[----:B------:R-:W-:Y:S01]  /*e3c0*/  @!P5 IMAD.MOV R70, RZ, RZ, -R70 ;  /* 0x000000ffff46d224 */ /* 0x000fe200078e0a46 */
[----:B------:R-:W-:Y:S01]  /*e3d0*/  ISETP.GE.AND P5, PT, R72, RZ, PT ;  /* 0x000000ff4800720c */ /* 0x000fe20003fa6270 */
[----:B------:R-:W-:Y:S01]  /*e3e0*/  IMAD.HI.U32 R72, R138, R166, RZ ;  /* 0x000000a68a487227 */ /* 0x000fe200078e00ff */
[----:B0-----:R-:W3:Y:S04]  /*e3f0*/  LDL R246, [R1+0x2d04] ;  /* 0x002d040001f67983 */ /* 0x001ee80000100800 */
[----:B------:R0:W-:Y:S01]  /*e400*/  STL.64 [R1+0x2d80], R140 ;  /* 0x002d808c01007387 */ /* 0x0001e20000100a00 */
[----:B------:R-:W-:Y:S02]  /*e410*/  IMAD R174, R0, R74, R174 ;  /* 0x0000004a00ae7224 */ /* 0x000fe400078e02ae */
[----:B------:R-:W-:-:S02]  /*e420*/  @!P1 IMAD.IADD R2, R2, 0x1, -R0 ;  /* 0x0000000102029824 */ /* 0x000fc400078e0a00 */
[----:B------:R-:W-:Y:S01]  /*e430*/  IMAD.MOV R72, RZ, RZ, -R72 ;  /* 0x000000ffff487224 */ /* 0x000fe200078e0a48 */
[----:B0-----:R-:W3:Y:S01]  /*e440*/  LDL R140, [R1+0x2cc4] ;  /* 0x002cc400018c7983 */ /* 0x001ee20000100800 */
[----:B------:R-:W-:Y:S01]  /*e450*/  @!P3 IMAD.IADD R130, R130, 0x1, -R0 ;  /* 0x000000018282b824 */ /* 0x000fe200078e0a00 */
[C---:B------:R-:W-:Y:S02]  /*e460*/  ISETP.GT.U32.AND P3, PT, R0.reuse, R174, PT ;  /* 0x000000ae0000720c */ /* 0x040fe40003f64070 */
[C---:B------:R-:W-:Y:S01]  /*e470*/  ISETP.GT.U32.AND P1, PT, R0.reuse, R2, PT ;  /* 0x000000020000720c */ /* 0x040fe20003f24070 */
[C---:B------:R-:W-:Y:S01]  /*e480*/  IMAD R166, R0.reuse, R72, R166 ;  /* 0x0000004800a67224 */ /* 0x040fe200078e02a6 */
[----:B------:R-:W-:Y:S01]  /*e490*/  IABS R132, R78 ;  /* 0x0000004e00847213 */ /* 0x000fe20000000000 */
[----:B------:R-:W-:Y:S01]  /*e4a0*/  IMAD.MOV.U32 R72, RZ, RZ, R84 ;  /* 0x000000ffff487224 */ /* 0x000fe200078e0054 */
[----:B------:R-:W-:Y:S01]  /*e4b0*/  IABS R170, R76 ;  /* 0x0000004c00aa7213 */ /* 0x000fe20000000000 */
[----:B------:R-:W3:Y:S02]  /*e4c0*/  LDL.LU R141, [R1+0x3c] ;  /* 0x00003c00018d7983 */ /* 0x000ee40000300800 */
[----:B------:R-:W-:Y:S01]  /*e4d0*/  @!P4 IMAD.MOV R72, RZ, RZ, -R72 ;  /* 0x000000ffff48c224 */ /* 0x000fe200078e0a48 */
[----:B------:R-:W-:Y:S01]  /*e4e0*/  ISETP.GT.U32.AND P4, PT, R0, R166, PT ;  /* 0x000000a60000720c */ /* 0x000fe20003f84070 */
[----:B------:R-:W-:Y:S01]  /*e4f0*/  IMAD.HI.U32 R135, R138, R132, RZ ;  /* 0x000000848a877227 */ /* 0x000fe200078e00ff */
[----:B------:R-:W-:-:S03]  /*e500*/  IABS R86, R80 ;  /* 0x0000005000567213 */ /* 0x000fc60000000000 */
[----:B------:R-:W-:Y:S02]  /*e510*/  IMAD.MOV.U32 R74, RZ, RZ, R130 ;  /* 0x000000ffff4a7224 */ /* 0x000fe400078e0082 */
[----:B------:R-:W-:Y:S02]  /*e520*/  IMAD.MOV R135, RZ, RZ, -R135 ;  /* 0x000000ffff877224 */ /* 0x000fe400078e0a87 */
[--C-:B------:R-:W-:Y:S02]  /*e530*/  @!P3 IMAD.IADD R174, R174, 0x1, -R0.reuse ;  /* 0x00000001aeaeb824 */ /* 0x100fe400078e0a00 */
[----:B------:R-:W-:Y:S02]  /*e540*/  @!P1 IMAD.IADD R2, R2, 0x1, -R0 ;  /* 0x0000000102029824 */ /* 0x000fe400078e0a00 */
[----:B------:R-:W-:Y:S01]  /*e550*/  IMAD.HI.U32 R134, R138, R170, RZ ;  /* 0x000000aa8a867227 */ /* 0x000fe200078e00ff */
[----:B------:R-:W-:-:S03]  /*e560*/  ISETP.GT.U32.AND P3, PT, R0, R174, PT ;  /* 0x000000ae0000720c */ /* 0x000fc60003f64070 */
[----:B------:R-:W-:Y:S01]  /*e570*/  @!P2 IMAD.MOV R74, RZ, RZ, -R74 ;  /* 0x000000ffff4aa224 */ /* 0x000fe200078e0a4a */
[----:B------:R-:W-:Y:S01]  /*e580*/  ISETP.GE.AND P2, PT, R76, RZ, PT ;  /* 0x000000ff4c00720c */ /* 0x000fe20003f46270 */
[----:B------:R-:W-:Y:S02]  /*e590*/  IMAD R84, R0, R135, R132 ;  /* 0x0000008700547224 */ /* 0x000fe400078e0284 */
[----:B------:R-:W-:Y:S02]  /*e5a0*/  IMAD.MOV.U32 R76, RZ, RZ, R2 ;  /* 0x000000ffff4c7224 */ /* 0x000fe400078e0002 */
[----:B------:R-:W-:-:S04]  /*e5b0*/  IMAD.HI.U32 R133, R138, R86, RZ ;  /* 0x000000568a857227 */ /* 0x000fc800078e00ff */
[----:B------:R-:W-:Y:S02]  /*e5c0*/  IMAD.MOV R134, RZ, RZ, -R134 ;  /* 0x000000ffff867224 */ /* 0x000fe400078e0a86 */
[----:B------:R-:W-:Y:S02]  /*e5d0*/  @!P4 IMAD.IADD R166, R166, 0x1, -R0 ;  /* 0x00000001a6a6c824 */ /* 0x000fe400078e0a00 */
[----:B------:R-:W-:Y:S01]  /*e5e0*/  @!P6 IMAD.MOV R76, RZ, RZ, -R76 ;  /* 0x000000ffff4ce224 */ /* 0x000fe200078e0a4c */
[C---:B------:R-:W-:Y:S01]  /*e5f0*/  ISETP.GT.U32.AND P6, PT, R0.reuse, R84, PT ;  /* 0x000000540000720c */ /* 0x040fe20003fc4070 */
[C---:B------:R-:W-:Y:S02]  /*e600*/  IMAD R170, R0.reuse, R134, R170 ;  /* 0x0000008600aa7224 */ /* 0x040fe400078e02aa */
[----:B------:R-:W-:Y:S01]  /*e610*/  IMAD.MOV R133, RZ, RZ, -R133 ;  /* 0x000000ffff857224 */ /* 0x000fe200078e0a85 */
[C---:B------:R-:W-:Y:S02]  /*e620*/  ISETP.GT.U32.AND P4, PT, R0.reuse, R166, PT ;  /* 0x000000a60000720c */ /* 0x040fe40003f84070 */
[C---:B------:R-:W-:Y:S01]  /*e630*/  ISETP.GT.U32.AND P1, PT, R0.reuse, R170, PT ;  /* 0x000000aa0000720c */ /* 0x040fe20003f24070 */
[----:B------:R-:W-:-:S02]  /*e640*/  IMAD R86, R0, R133, R86 ;  /* 0x0000008500567224 */ /* 0x000fc400078e0256 */
[----:B------:R-:W-:-:S03]  /*e650*/  @!P3 IMAD.IADD R174, R174, 0x1, -R0 ;  /* 0x00000001aeaeb824 */ /* 0x000fc600078e0a00 */
[----:B------:R-:W-:Y:S01]  /*e660*/  ISETP.GT.U32.AND P3, PT, R0, R86, PT ;  /* 0x000000560000720c */ /* 0x000fe20003f64070 */
[--C-:B------:R-:W-:Y:S01]  /*e670*/  @!P6 IMAD.IADD R84, R84, 0x1, -R0.reuse ;  /* 0x000000015454e824 */ /* 0x100fe200078e0a00 */
[----:B------:R-:W-:Y:S02]  /*e680*/  IABS R137, R82 ;  /* 0x0000005200897213 */ /* 0x000fe40000000000 */
[----:B------:R-:W-:Y:S01]  /*e690*/  IABS R135, R88 ;  /* 0x0000005800877213 */ /* 0x000fe20000000000 */
[----:B------:R-:W-:Y:S01]  /*e6a0*/  @!P4 IMAD.IADD R166, R166, 0x1, -R0 ;  /* 0x00000001a6a6c824 */ /* 0x000fe200078e0a00 */
[----:B------:R-:W-:Y:S01]  /*e6b0*/  ISETP.GE.AND P4, PT, R78, RZ, PT ;  /* 0x000000ff4e00720c */ /* 0x000fe20003f86270 */
[----:B------:R-:W-:Y:S01]  /*e6c0*/  IMAD.HI.U32 R2, R138, R137, RZ ;  /* 0x000000898a027227 */ /* 0x000fe200078e00ff */
[----:B------:R-:W-:-:S03]  /*e6d0*/  ISETP.GT.U32.AND P6, PT, R0, R84, PT ;  /* 0x000000540000720c */ /* 0x000fc60003fc4070 */
[----:B------:R-:W-:Y:S02]  /*e6e0*/  @!P1 IMAD.IADD R170, R170, 0x1, -R0 ;  /* 0x00000001aaaa9824 */ /* 0x000fe400078e0a00 */
[----:B------:R-:W-:Y:S01]  /*e6f0*/  IMAD.HI.U32 R78, R138, R135, RZ ;  /* 0x000000878a4e7227 */ /* 0x000fe200078e00ff */
[----:B------:R-:W-:Y:S02]  /*e700*/  IABS R134, R90 ;  /* 0x0000005a00867213 */ /* 0x000fe40000000000 */
[----:B------:R-:W-:Y:S01]  /*e710*/  ISETP.GT.U32.AND P1, PT, R0, R170, PT ;  /* 0x000000aa0000720c */ /* 0x000fe20003f24070 */
[----:B------:R-:W-:Y:S02]  /*e720*/  IMAD.MOV R2, RZ, RZ, -R2 ;  /* 0x000000ffff027224 */ /* 0x000fe400078e0a02 */
[----:B------:R-:W-:Y:S02]  /*e730*/  @!P3 IMAD.IADD R86, R86, 0x1, -R0 ;  /* 0x000000015656b824 */ /* 0x000fe400078e0a00 */
[----:B------:R-:W-:Y:S01]  /*e740*/  IMAD.MOV R78, RZ, RZ, -R78 ;  /* 0x000000ffff4e7224 */ /* 0x000fe200078e0a4e */
[----:B------:R-:W-:Y:S01]  /*e750*/  IABS R133, R92 ;  /* 0x0000005c00857213 */ /* 0x000fe20000000000 */
[C---:B------:R-:W-:Y:S01]  /*e760*/  IMAD R137, R0.reuse, R2, R137 ;  /* 0x0000000200897224 */ /* 0x040fe200078e0289 */
[C---:B------:R-:W-:Y:S01]  /*e770*/  ISETP.GT.U32.AND P3, PT, R0.reuse, R86, PT ;  /* 0x000000560000720c */ /* 0x040fe20003f64070 */
[----:B------:R-:W-:-:S02]  /*e780*/  IMAD R135, R0, R78, R135 ;  /* 0x0000004e00877224 */ /* 0x000fc400078e0287 */
[----:B------:R-:W-:-:S04]  /*e790*/  IMAD.HI.U32 R2, R138, R134, RZ ;  /* 0x000000868a027227 */ /* 0x000fc800078e00ff */
[----:B------:R-:W-:Y:S01]  /*e7a0*/  @!P6 IMAD.IADD R84, R84, 0x1, -R0 ;  /* 0x000000015454e824 */ /* 0x000fe200078e0a00 */
[----:B------:R-:W-:Y:S01]  /*e7b0*/  ISETP.GT.U32.AND P6, PT, R0, R135, PT ;  /* 0x000000870000720c */ /* 0x000fe20003fc4070 */
[----:B------:R-:W-:Y:S02]  /*e7c0*/  IMAD.MOV R2, RZ, RZ, -R2 ;  /* 0x000000ffff027224 */ /* 0x000fe400078e0a02 */
[----:B------:R-:W-:-:S04]  /*e7d0*/  IMAD.HI.U32 R78, R138, R133, RZ ;  /* 0x000000858a4e7227 */ /* 0x000fc800078e00ff */
[----:B------:R-:W-:Y:S01]  /*e7e0*/  IMAD R134, R0, R2, R134 ;  /* 0x0000000200867224 */ /* 0x000fe200078e0286 */
[----:B------:R-:W-:Y:S01]  /*e7f0*/  IABS R2, R128 ;  /* 0x0000008000027213 */ /* 0x000fe20000000000 */
[----:B------:R-:W-:Y:S01]  /*e800*/  @!P1 IMAD.IADD R170, R170, 0x1, -R0 ;  /* 0x00000001aaaa9824 */ /* 0x000fe200078e0a00 */
[----:B------:R-:W-:Y:S01]  /*e810*/  ISETP.GT.U32.AND P1, PT, R0, R137, PT ;  /* 0x000000890000720c */ /* 0x000fe20003f24070 */
[----:B------:R-:W-:Y:S02]  /*e820*/  IMAD.MOV R78, RZ, RZ, -R78 ;  /* 0x000000ffff4e7224 */ /* 0x000fe400078e0a4e */
[----:B------:R-:W-:Y:S01]  /*e830*/  @!P3 IMAD.IADD R86, R86, 0x1, -R0 ;  /* 0x000000015656b824 */ /* 0x000fe200078e0a00 */
[C---:B------:R-:W-:Y:S01]  /*e840*/  ISETP.GT.U32.AND P3, PT, R0.reuse, R134, PT ;  /* 0x000000860000720c */ /* 0x040fe20003f64070 */
[----:B------:R-:W-:Y:S02]  /*e850*/  IMAD R133, R0, R78, R133 ;  /* 0x0000004e00857224 */ /* 0x000fe400078e0285 */
[----:B------:R-:W-:-:S04]  /*e860*/  IMAD.HI.U32 R78, R138, R2, RZ ;  /* 0x000000028a4e7227 */ /* 0x000fc800078e00ff */
[----:B------:R-:W-:Y:S01]  /*e870*/  @!P6 IMAD.IADD R135, R135, 0x1, -R0 ;  /* 0x000000018787e824 */ /* 0x000fe200078e0a00 */
[C---:B------:R-:W-:Y:S01]  /*e880*/  ISETP.GT.U32.AND P6, PT, R0.reuse, R133, PT ;  /* 0x000000850000720c */ /* 0x040fe20003fc4070 */
[----:B------:R-:W-:Y:S01]  /*e890*/  IMAD.MOV R78, RZ, RZ, -R78 ;  /* 0x000000ffff4e7224 */ /* 0x000fe200078e0a4e */
[----:B------:R-:W-:Y:S01]  /*e8a0*/  IABS R132, R94 ;  /* 0x0000005e00847213 */ /* 0x000fe20000000000 */
[----:B------:R-:W-:Y:S01]  /*e8b0*/  @!P1 IMAD.IADD R137, R137, 0x1, -R0 ;  /* 0x0000000189899824 */ /* 0x000fe200078e0a00 */
[----:B------:R-:W-:Y:S01]  /*e8c0*/  IABS R130, R96 ;  /* 0x0000006000827213 */ /* 0x000fe20000000000 */
[----:B------:R-:W-:Y:S02]  /*e8d0*/  IMAD R2, R0, R78, R2 ;  /* 0x0000004e00027224 */ /* 0x000fe400078e0202 */
[----:B------:R-:W-:Y:S01]  /*e8e0*/  IMAD.MOV.U32 R78, RZ, RZ, R174 ;  /* 0x000000ffff4e7224 */ /* 0x000fe200078e00ae */
[----:B------:R-:W-:Y:S01]  /*e8f0*/  ISETP.GE.AND P1, PT, R80, RZ, PT ;  /* 0x000000ff5000720c */ /* 0x000fe20003f26270 */
[----:B------:R-:W-:-:S04]  /*e900*/  IMAD.HI.U32 R178, R138, R132, RZ ;  /* 0x000000848ab27227 */ /* 0x000fc800078e00ff */
[----:B------:R-:W-:Y:S02]  /*e910*/  @!P3 IMAD.IADD R134, R134, 0x1, -R0 ;  /* 0x000000018686b824 */ /* 0x000fe400078e0a00 */
[----:B------:R-:W-:Y:S01]  /*e920*/  @!P0 IMAD.MOV R78, RZ, RZ, -R78 ;  /* 0x000000ffff4e8224 */ /* 0x000fe200078e0a4e */
[----:B------:R-:W-:Y:S01]  /*e930*/  ISETP.GT.U32.AND P0, PT, R0, R137, PT ;  /* 0x000000890000720c */ /* 0x000fe20003f04070 */
[----:B------:R-:W-:-:S04]  /*e940*/  IMAD.HI.U32 R80, R138, R130, RZ ;  /* 0x000000828a507227 */ /* 0x000fc800078e00ff */
[----:B------:R-:W-:Y:S02]  /*e950*/  IMAD.MOV R178, RZ, RZ, -R178 ;  /* 0x000000ffffb27224 */ /* 0x000fe400078e0ab2 */
[----:B------:R-:W-:Y:S01]  /*e960*/  @!P6 IMAD.IADD R133, R133, 0x1, -R0 ;  /* 0x000000018585e824 */ /* 0x000fe200078e0a00 */
[C---:B------:R-:W-:Y:S01]  /*e970*/  ISETP.GT.U32.AND P6, PT, R0.reuse, R134, PT ;  /* 0x000000860000720c */ /* 0x040fe20003fc4070 */
[----:B------:R-:W-:Y:S02]  /*e980*/  IMAD.MOV R174, RZ, RZ, -R80 ;  /* 0x000000ffffae7224 */ /* 0x000fe400078e0a50 */
[----:B------:R-:W-:Y:S02]  /*e990*/  IMAD.MOV.U32 R80, RZ, RZ, R166 ;  /* 0x000000ffff507224 */ /* 0x000fe400078e00a6 */
[C---:B------:R-:W-:Y:S01]  /*e9a0*/  IMAD R132, R0.reuse, R178, R132 ;  /* 0x000000b200847224 */ /* 0x040fe200078e0284 */
[----:B------:R-:W-:Y:S01]  /*e9b0*/  IABS R162, R100 ;  /* 0x0000006400a27213 */ /* 0x000fe20000000000 */
[----:B------:R-:W-:Y:S01]  /*e9c0*/  @!P5 IMAD.MOV R80, RZ, RZ, -R80 ;  /* 0x000000ffff50d224 */ /* 0x000fe200078e0a50 */
[C---:B------:R-:W-:Y:S01]  /*e9d0*/  ISETP.GT.U32.AND P5, PT, R0.reuse, R135, PT ;  /* 0x000000870000720c */ /* 0x040fe20003fa4070 */
[----:B------:R-:W-:Y:S01]  /*e9e0*/  @!P4 IMAD.MOV R84, RZ, RZ, -R84 ;  /* 0x000000ffff54c224 */ /* 0x000fe200078e0a54 */
[----:B------:R-:W-:Y:S01]  /*e9f0*/  ISETP.GT.U32.AND P4, PT, R0, R132, PT ;  /* 0x000000840000720c */ /* 0x000fe20003f84070 */
[----:B------:R-:W-:Y:S01]  /*ea00*/  @!P0 IMAD.IADD R137, R137, 0x1, -R0 ;  /* 0x0000000189898824 */ /* 0x000fe200078e0a00 */
[----:B------:R-:W-:Y:S01]  /*ea10*/  ISETP.GE.AND P3, PT, R82, RZ, PT ;  /* 0x000000ff5200720c */ /* 0x000fe20003f66270 */
[----:B------:R-:W-:Y:S01]  /*ea20*/  IMAD R130, R0, R174, R130 ;  /* 0x000000ae00827224 */ /* 0x000fe200078e0282 */
[----:B------:R-:W-:Y:S01]  /*ea30*/  ISETP.GE.AND P0, PT, R88, RZ, PT ;  /* 0x000000ff5800720c */ /* 0x000fe20003f06270 */
[----:B------:R-:W-:-:S02]  /*ea40*/  IMAD.MOV.U32 R82, RZ, RZ, R170 ;  /* 0x000000ffff527224 */ /* 0x000fc400078e00aa */
[----:B------:R-:W-:-:S04]  /*ea50*/  IMAD.HI.U32 R88, R138, R162, RZ ;  /* 0x000000a28a587227 */ /* 0x000fc800078e00ff */
[----:B------:R-:W-:Y:S01]  /*ea60*/  @!P6 IMAD.IADD R134, R134, 0x1, -R0 ;  /* 0x000000018686e824 */ /* 0x000fe200078e0a00 */
[C---:B------:R-:W-:Y:S01]  /*ea70*/  ISETP.GT.U32.AND P6, PT, R0.reuse, R130, PT ;  /* 0x000000820000720c */ /* 0x040fe20003fc4070 */
[----:B------:R-:W-:Y:S01]  /*ea80*/  @!P2 IMAD.MOV R82, RZ, RZ, -R82 ;  /* 0x000000ffff52a224 */ /* 0x000fe200078e0a52 */
[C---:B------:R-:W-:Y:S01]  /*ea90*/  ISETP.GT.U32.AND P2, PT, R0.reuse, R133, PT ;  /* 0x000000850000720c */ /* 0x040fe20003f44070 */
[----:B------:R-:W-:Y:S02]  /*eaa0*/  IMAD.MOV R88, RZ, RZ, -R88 ;  /* 0x000000ffff587224 */ /* 0x000fe400078e0a58 */
[----:B------:R-:W-:Y:S01]  /*eab0*/  @!P1 IMAD.MOV R86, RZ, RZ, -R86 ;  /* 0x000000ffff569224 */ /* 0x000fe200078e0a56 */
[----:B------:R-:W-:Y:S01]  /*eac0*/  ISETP.GT.U32.AND P1, PT, R0, R2, PT ;  /* 0x000000020000720c */ /* 0x000fe20003f24070 */
[----:B------:R-:W-:Y:S01]  /*ead0*/  @!P5 IMAD.IADD R135, R135, 0x1, -R0 ;  /* 0x000000018787d824 */ /* 0x000fe200078e0a00 */
[----:B------:R-:W-:Y:S01]  /*eae0*/  ISETP.GE.AND P5, PT, R90, RZ, PT ;  /* 0x000000ff5a00720c */ /* 0x000fe20003fa6270 */
[----:B------:R-:W-:Y:S01]  /*eaf0*/  IMAD R162, R0, R88, R162 ;  /* 0x0000005800a27224 */ /* 0x000fe200078e02a2 */
[----:B------:R-:W-:Y:S01]  /*eb00*/  IABS R90, R124 ;  /* 0x0000007c005a7213 */ /* 0x000fe20000000000 */
[----:B------:R-:W-:-:S02]  /*eb10*/  @!P4 IMAD.IADD R132, R132, 0x1, -R0 ;  /* 0x000000018484c824 */ /* 0x000fc400078e0a00 */
[----:B------:R-:W-:Y:S02]  /*eb20*/  IMAD.MOV.U32 R88, RZ, RZ, R137 ;  /* 0x000000ffff587224 */ /* 0x000fe400078e0089 */
[----:B------:R-:W-:Y:S02]  /*eb30*/  IMAD.MOV.U32 R137, RZ, RZ, R90 ;  /* 0x000000ffff897224 */ /* 0x000fe400078e005a */
[----:B------:R-:W-:Y:S01]  /*eb40*/  @!P3 IMAD.MOV R88, RZ, RZ, -R88 ;  /* 0x000000ffff58b224 */ /* 0x000fe200078e0a58 */
[----:B------:R-:W-:Y:S01]  /*eb50*/  ISETP.GT.U32.AND P3, PT, R0, R132, PT ;  /* 0x000000840000720c */ /* 0x000fe20003f64070 */
[----:B------:R-:W-:Y:S02]  /*eb60*/  IMAD.MOV.U32 R90, RZ, RZ, R135 ;  /* 0x000000ffff5a7224 */ /* 0x000fe400078e0087 */
[--C-:B------:R-:W-:Y:S02]  /*eb70*/  @!P6 IMAD.IADD R130, R130, 0x1, -R0.reuse ;  /* 0x000000018282e824 */ /* 0x100fe400078e0a00 */
[----:B------:R-:W-:Y:S01]  /*eb80*/  @!P2 IMAD.IADD R133, R133, 0x1, -R0 ;  /* 0x000000018585a824 */ /* 0x000fe200078e0a00 */
[----:B------:R-:W-:Y:S01]  /*eb90*/  ISETP.GE.AND P2, PT, R92, RZ, PT ;  /* 0x000000ff5c00720c */ /* 0x000fe20003f46270 */
[----:B------:R-:W-:Y:S01]  /*eba0*/  @!P0 IMAD.MOV R90, RZ, RZ, -R90 ;  /* 0x000000ffff5a8224 */ /* 0x000fe200078e0a5a */
[----:B------:R-:W-:Y:S01]  /*ebb0*/  ISETP.GT.U32.AND P0, PT, R0, R130, PT ;  /* 0x000000820000720c */ /* 0x000fe20003f04070 */
[----:B------:R-:W-:Y:S01]  /*ebc0*/  @!P1 IMAD.IADD R2, R2, 0x1, -R0 ;  /* 0x0000000102029824 */ /* 0x000fe200078e0a00 */
[----:B------:R-:W-:Y:S01]  /*ebd0*/  ISETP.GE.AND P1, PT, R128, RZ, PT ;  /* 0x000000ff8000720c */ /* 0x000fe20003f26270 */
[----:B------:R-:W-:Y:S01]  /*ebe0*/  IMAD.MOV.U32 R92, RZ, RZ, R134 ;  /* 0x000000ffff5c7224 */ /* 0x000fe200078e0086 */
[----:B------:R-:W-:Y:S01]  /*ebf0*/  IABS R128, R98 ;  /* 0x0000006200807213 */ /* 0x000fe20000000000 */
[----:B------:R-:W-:Y:S01]  /*ec00*/  IMAD.HI.U32 R134, R138, R137, RZ ;  /* 0x000000898a867227 */ /* 0x000fe200078e00ff */
[----:B------:R-:W-:-:S03]  /*ec10*/  ISETP.GE.AND P4, PT, R94, RZ, PT ;  /* 0x000000ff5e00720c */ /* 0x000fc60003f86270 */
[----:B------:R-:W-:Y:S02]  /*ec20*/  IMAD.MOV.U32 R94, RZ, RZ, R133 ;  /* 0x000000ffff5e7224 */ /* 0x000fe400078e0085 */
[----:B------:R-:W-:Y:S01]  /*ec30*/  @!P3 IMAD.IADD R132, R132, 0x1, -R0 ;  /* 0x000000018484b824 */ /* 0x000fe200078e0a00 */
[----:B------:R-:W-:Y:S01]  /*ec40*/  ISETP.GE.AND P3, PT, R100, RZ, PT ;  /* 0x000000ff6400720c */ /* 0x000fe20003f66270 */
[----:B------:R-:W-:Y:S01]  /*ec50*/  @!P5 IMAD.MOV R92, RZ, RZ, -R92 ;  /* 0x000000ffff5cd224 */ /* 0x000fe200078e0a5c */
[----:B------:R-:W-:Y:S01]  /*ec60*/  ISETP.GE.AND P5, PT, R96, RZ, PT ;  /* 0x000000ff6000720c */ /* 0x000fe20003fa6270 */
[----:B------:R-:W-:Y:S01]  /*ec70*/  IMAD.MOV R134, RZ, RZ, -R134 ;  /* 0x000000ffff867224 */ /* 0x000fe200078e0a86 */
[----:B------:R-:W-:Y:S01]  /*ec80*/  ISETP.GT.U32.AND P6, PT, R0, R2, PT ;  /* 0x000000020000720c */ /* 0x000fe20003fc4070 */
[----:B------:R-:W-:-:S04]  /*ec90*/  IMAD.HI.U32 R100, R138, R128, RZ ;  /* 0x000000808a647227 */ /* 0x000fc800078e00ff */
[----:B------:R-:W-:Y:S01]  /*eca0*/  @!P2 IMAD.MOV R94, RZ, RZ, -R94 ;  /* 0x000000ffff5ea224 */ /* 0x000fe200078e0a5e */
[C---:B------:R-:W-:Y:S01]  /*ecb0*/  ISETP.GT.U32.AND P2, PT, R0.reuse, R162, PT ;  /* 0x000000a20000720c */ /* 0x040fe20003f44070 */
[----:B------:R-:W-:Y:S02]  /*ecc0*/  IMAD R137, R0, R134, R137 ;  /* 0x0000008600897224 */ /* 0x000fe400078e0289 */
[----:B------:R-:W-:Y:S02]  /*ecd0*/  IMAD.MOV R100, RZ, RZ, -R100 ;  /* 0x000000ffff647224 */ /* 0x000fe400078e0a64 */
[----:B------:R-:W-:Y:S01]  /*ece0*/  @!P0 IMAD.IADD R130, R130, 0x1, -R0 ;  /* 0x0000000182828824 */ /* 0x000fe200078e0a00 */
[C---:B------:R-:W-:Y:S01]  /*ecf0*/  ISETP.GT.U32.AND P0, PT, R0.reuse, R137, PT ;  /* 0x000000890000720c */ /* 0x040fe20003f04070 */
[----:B------:R-:W-:Y:S02]  /*ed00*/  IMAD R128, R0, R100, R128 ;  /* 0x0000006400807224 */ /* 0x000fe400078e0280 */
[----:B------:R-:W-:Y:S01]  /*ed10*/  IMAD.MOV.U32 R100, RZ, RZ, R130 ;  /* 0x000000ffff647224 */ /* 0x000fe200078e0082 */
[----:B------:R-:W-:Y:S01]  /*ed20*/  IABS R133, R102 ;  /* 0x0000006600857213 */ /* 0x000fe20000000000 */
[----:B------:R-:W-:-:S02]  /*ed30*/  @!P6 IMAD.IADD R2, R2, 0x1, -R0 ;  /* 0x000000010202e824 */ /* 0x000fc400078e0a00 */
[----:B------:R-:W-:Y:S01]  /*ed40*/  @!P5 IMAD.MOV R100, RZ, RZ, -R100 ;  /* 0x000000ffff64d224 */ /* 0x000fe200078e0a64 */
[----:B------:R-:W-:Y:S01]  /*ed50*/  ISETP.GT.U32.AND P5, PT, R0, R128, PT ;  /* 0x000000800000720c */ /* 0x000fe20003fa4070 */
[----:B------:R-:W-:Y:S01]  /*ed60*/  @!P2 IMAD.IADD R162, R162, 0x1, -R0 ;  /* 0x00000001a2a2a824 */ /* 0x000fe200078e0a00 */
[----:B------:R-:W-:Y:S01]  /*ed70*/  ISETP.GE.AND P2, PT, R98, RZ, PT ;  /* 0x000000ff6200720c */ /* 0x000fe20003f46270 */
[----:B------:R-:W-:Y:S02]  /*ed80*/  IMAD.MOV.U32 R96, RZ, RZ, R132 ;  /* 0x000000ffff607224 */ /* 0x000fe400078e0084 */
[----:B------:R-:W-:Y:S02]  /*ed90*/  IMAD.MOV.U32 R98, RZ, RZ, R2 ;  /* 0x000000ffff627224 */ /* 0x000fe400078e0002 */
[----:B------:R-:W-:-:S04]  /*eda0*/  IMAD.HI.U32 R132, R138, R133, RZ ;  /* 0x000000858a847227 */ /* 0x000fc800078e00ff */
[----:B------:R-:W-:Y:S01]  /*edb0*/  @!P4 IMAD.MOV R96, RZ, RZ, -R96 ;  /* 0x000000ffff60c224 */ /* 0x000fe200078e0a60 */
[----:B------:R-:W-:Y:S01]  /*edc0*/  ISETP.GT.U32.AND P4, PT, R0, R162, PT ;  /* 0x000000a20000720c */ /* 0x000fe20003f84070 */
[----:B------:R-:W-:Y:S02]  /*edd0*/  @!P0 IMAD.IADD R137, R137, 0x1, -R0 ;  /* 0x0000000189898824 */ /* 0x000fe400078e0a00 */
[----:B------:R-:W-:Y:S01]  /*ede0*/  @!P1 IMAD.MOV R98, RZ, RZ, -R98 ;  /* 0x000000ffff629224 */ /* 0x000fe200078e0a62 */
[----:B------:R-:W-:Y:S01]  /*edf0*/  ISETP.GE.AND P1, PT, R102, RZ, PT ;  /* 0x000000ff6600720c */ /* 0x000fe20003f26270 */
[----:B------:R-:W-:Y:S01]  /*ee00*/  IMAD.MOV R132, RZ, RZ, -R132 ;  /* 0x000000ffff847224 */ /* 0x000fe200078e0a84 */
[----:B------:R-:W-:Y:S02]  /*ee10*/  IABS R102, R106 ;  /* 0x0000006a00667213 */ /* 0x000fe40000000000 */
[----:B------:R-:W-:Y:S01]  /*ee20*/  ISETP.GE.AND P6, PT, R124, RZ, PT ;  /* 0x000000ff7c00720c */ /* 0x000fe20003fc6270 */
[----:B------:R-:W-:Y:S01]  /*ee30*/  @!P5 IMAD.IADD R128, R128, 0x1, -R0 ;  /* 0x000000018080d824 */ /* 0x000fe200078e0a00 */
[----:B------:R-:W-:Y:S01]  /*ee40*/  IABS R124, R104 ;  /* 0x00000068007c7213 */ /* 0x000fe20000000000 */
[C---:B------:R-:W-:Y:S01]  /*ee50*/  IMAD R133, R0.reuse, R132, R133 ;  /* 0x0000008400857224 */ /* 0x040fe200078e0285 */
[C---:B------:R-:W-:Y:S01]  /*ee60*/  ISETP.GT.U32.AND P0, PT, R0.reuse, R137, PT ;  /* 0x000000890000720c */ /* 0x040fe20003f04070 */
[----:B------:R-:W-:Y:S01]  /*ee70*/  IMAD.MOV.U32 R132, RZ, RZ, R102 ;  /* 0x000000ffff847224 */ /* 0x000fe200078e0066 */
[----:B------:R-:W-:Y:S01]  /*ee80*/  ISETP.GT.U32.AND P5, PT, R0, R128, PT ;  /* 0x000000800000720c */ /* 0x000fe20003fa4070 */
[----:B------:R-:W-:-:S04]  /*ee90*/  IMAD.HI.U32 R2, R138, R124, RZ ;  /* 0x0000007c8a027227 */ /* 0x000fc800078e00ff */
[----:B------:R-:W-:-:S04]  /*eea0*/  IMAD.HI.U32 R134, R138, R132, RZ ;  /* 0x000000848a867227 */ /* 0x000fc800078e00ff */
[----:B------:R-:W-:Y:S02]  /*eeb0*/  IMAD.MOV R2, RZ, RZ, -R2 ;  /* 0x000000ffff027224 */ /* 0x000fe400078e0a02 */
[----:B------:R-:W-:Y:S02]  /*eec0*/  @!P4 IMAD.IADD R162, R162, 0x1, -R0 ;  /* 0x00000001a2a2c824 */ /* 0x000fe400078e0a00 */
[----:B------:R-:W-:Y:S01]  /*eed0*/  IMAD.MOV R135, RZ, RZ, -R134 ;  /* 0x000000ffff877224 */ /* 0x000fe200078e0a86 */
[----:B------:R-:W-:Y:S01]  /*eee0*/  IABS R130, R108 ;  /* 0x0000006c00827213 */ /* 0x000fe20000000000 */
[C---:B------:R-:W-:Y:S02]  /*eef0*/  IMAD R124, R0.reuse, R2, R124 ;  /* 0x00000002007c7224 */ /* 0x040fe400078e027c */
[----:B------:R-:W-:Y:S02]  /*ef00*/  IMAD.MOV.U32 R102, RZ, RZ, R162 ;  /* 0x000000ffff667224 */ /* 0x000fe400078e00a2 */
[----:B------:R-:W-:Y:S01]  /*ef10*/  @!P0 IMAD.IADD R137, R137, 0x1, -R0 ;  /* 0x0000000189898824 */ /* 0x000fe200078e0a00 */
[C---:B------:R-:W-:Y:S01]  /*ef20*/  ISETP.GT.U32.AND P0, PT, R0.reuse, R133, PT ;  /* 0x000000850000720c */ /* 0x040fe20003f04070 */
[----:B------:R-:W-:-:S02]  /*ef30*/  IMAD R132, R0, R135, R132 ;  /* 0x0000008700847224 */ /* 0x000fc400078e0284 */
[----:B------:R-:W-:Y:S01]  /*ef40*/  @!P3 IMAD.MOV R102, RZ, RZ, -R102 ;  /* 0x000000ffff66b224 */ /* 0x000fe200078e0a66 */
[----:B------:R-:W-:Y:S01]  /*ef50*/  ISETP.GT.U32.AND P3, PT, R0, R124, PT ;  /* 0x0000007c0000720c */ /* 0x000fe20003f64070 */
[----:B------:R-:W-:Y:S01]  /*ef60*/  IMAD.HI.U32 R134, R138, R130, RZ ;  /* 0x000000828a867227 */ /* 0x000fe200078e00ff */
[----:B------:R-:W-:-:S03]  /*ef70*/  ISETP.GE.AND P4, PT, R104, RZ, PT ;  /* 0x000000ff6800720c */ /* 0x000fc60003f86270 */
[----:B------:R-:W-:Y:S01]  /*ef80*/  @!P5 IMAD.IADD R128, R128, 0x1, -R0 ;  /* 0x000000018080d824 */ /* 0x000fe200078e0a00 */
[----:B------:R-:W-:Y:S01]  /*ef90*/  ISETP.GT.U32.AND P5, PT, R0, R132, PT ;  /* 0x000000840000720c */ /* 0x000fe20003fa4070 */
[----:B------:R-:W-:Y:S02]  /*efa0*/  IMAD.MOV.U32 R104, RZ, RZ, R137 ;  /* 0x000000ffff687224 */ /* 0x000fe400078e0089 */
[----:B------:R-:W-:Y:S01]  /*efb0*/  IMAD.MOV R134, RZ, RZ, -R134 ;  /* 0x000000ffff867224 */ /* 0x000fe200078e0a86 */
[----:B------:R-:W-:Y:S01]  /*efc0*/  IABS R2, R110 ;  /* 0x0000006e00027213 */ /* 0x000fe20000000000 */
[----:B------:R-:W-:Y:S01]  /*efd0*/  @!P6 IMAD.MOV R104, RZ, RZ, -R104 ;  /* 0x000000ffff68e224 */ /* 0x000fe200078e0a68 */
[----:B------:R-:W-:Y:S01]  /*efe0*/  ISETP.GE.AND P6, PT, R106, RZ, PT ;  /* 0x000000ff6a00720c */ /* 0x000fe20003fc6270 */
[----:B------:R-:W-:Y:S02]  /*eff0*/  IMAD R130, R0, R134, R130 ;  /* 0x0000008600827224 */ /* 0x000fe400078e0282 */
[----:B------:R-:W-:-:S02]  /*f000*/  IMAD.MOV.U32 R106, RZ, RZ, R128 ;  /* 0x000000ffff6a7224 */ /* 0x000fc400078e0080 */
[----:B------:R-:W-:Y:S01]  /*f010*/  @!P0 IMAD.IADD R133, R133, 0x1, -R0 ;  /* 0x0000000185858824 */ /* 0x000fe200078e0a00 */
[----:B------:R-:W-:Y:S01]  /*f020*/  IABS R137, R112 ;  /* 0x0000007000897213 */ /* 0x000fe20000000000 */
[----:B------:R-:W-:-:S04]  /*f030*/  IMAD.HI.U32 R134, R138, R2, RZ ;  /* 0x000000028a867227 */ /* 0x000fc800078e00ff */
[----:B------:R-:W-:Y:S02]  /*f040*/  @!P3 IMAD.IADD R124, R124, 0x1, -R0 ;  /* 0x000000017c7cb824 */ /* 0x000fe400078e0a00 */
[----:B------:R-:W-:Y:S01]  /*f050*/  @!P2 IMAD.MOV R106, RZ, RZ, -R106 ;  /* 0x000000ffff6aa224 */ /* 0x000fe200078e0a6a */
[----:B------:R-:W-:Y:S01]  /*f060*/  ISETP.GT.U32.AND P2, PT, R0, R130, PT ;  /* 0x000000820000720c */ /* 0x000fe20003f44070 */
[----:B------:R-:W-:Y:S01]  /*f070*/  @!P5 IMAD.IADD R132, R132, 0x1, -R0 ;  /* 0x000000018484d824 */ /* 0x000fe200078e0a00 */
[C---:B------:R-:W-:Y:S01]  /*f080*/  ISETP.GT.U32.AND P0, PT, R0.reuse, R133, PT ;  /* 0x000000850000720c */ /* 0x040fe20003f04070 */
[----:B------:R-:W-:Y:S01]  /*f090*/  IMAD.MOV R134, RZ, RZ, -R134 ;  /* 0x000000ffff867224 */ /* 0x000fe200078e0a86 */
[C---:B------:R-:W-:Y:S01]  /*f0a0*/  ISETP.GT.U32.AND P3, PT, R0.reuse, R124, PT ;  /* 0x0000007c0000720c */ /* 0x040fe20003f64070 */
[----:B------:R-:W-:Y:S01]  /*f0b0*/  IMAD.MOV.U32 R128, RZ, RZ, R137 ;  /* 0x000000ffff807224 */ /* 0x000fe200078e0089 */
[C---:B------:R-:W-:Y:S01]  /*f0c0*/  ISETP.GT.U32.AND P5, PT, R0.reuse, R132, PT ;  /* 0x000000840000720c */ /* 0x040fe20003fa4070 */
[----:B------:R-:W-:-:S02]  /*f0d0*/  IMAD R2, R0, R134, R2 ;  /* 0x0000008600027224 */ /* 0x000fc400078e0202 */
[----:B------:R-:W-:Y:S01]  /*f0e0*/  IMAD.HI.U32 R134, R138, R128, RZ ;  /* 0x000000808a867227 */ /* 0x000fe200078e00ff */
[----:B------:R-:W-:-:S03]  /*f0f0*/  IABS R135, R114 ;  /* 0x0000007200877213 */ /* 0x000fc60000000000 */
[----:B------:R-:W-:Y:S02]  /*f100*/  IMAD.MOV R134, RZ, RZ, -R134 ;  /* 0x000000ffff867224 */ /* 0x000fe400078e0a86 */
[--C-:B------:R-:W-:Y:S02]  /*f110*/  @!P2 IMAD.IADD R130, R130, 0x1, -R0.reuse ;  /* 0x000000018282a824 */ /* 0x100fe400078e0a00 */
[----:B------:R-:W-:Y:S02]  /*f120*/  @!P0 IMAD.IADD R133, R133, 0x1, -R0 ;  /* 0x0000000185858824 */ /* 0x000fe400078e0a00 */
[----:B------:R-:W-:Y:S01]  /*f130*/  IMAD R128, R0, R134, R128 ;  /* 0x0000008600807224 */ /* 0x000fe200078e0280 */
[----:B------:R-:W-:Y:S01]  /*f140*/  ISETP.GE.AND P0, PT, R108, RZ, PT ;  /* 0x000000ff6c00720c */ /* 0x000fe20003f06270 */
[----:B------:R-:W-:Y:S01]  /*f150*/  @!P3 IMAD.IADD R124, R124, 0x1, -R0 ;  /* 0x000000017c7cb824 */ /* 0x000fe200078e0a00 */
[C---:B------:R-:W-:Y:S01]  /*f160*/  ISETP.GT.U32.AND P3, PT, R0.reuse, R2, PT ;  /* 0x000000020000720c */ /* 0x040fe20003f64070 */
[----:B------:R-:W-:Y:S01]  /*f170*/  IMAD.MOV.U32 R108, RZ, RZ, R133 ;  /* 0x000000ffff6c7224 */ /* 0x000fe200078e0085 */
[----:B------:R-:W-:Y:S01]  /*f180*/  ISETP.GT.U32.AND P2, PT, R0, R130, PT ;  /* 0x000000820000720c */ /* 0x000fe20003f44070 */
[----:B------:R-:W-:-:S04]  /*f190*/  IMAD.HI.U32 R133, R138, R135, RZ ;  /* 0x000000878a857227 */ /* 0x000fc800078e00ff */
[----:B------:R-:W-:Y:S01]  /*f1a0*/  @!P5 IMAD.IADD R132, R132, 0x1, -R0 ;  /* 0x000000018484d824 */ /* 0x000fe200078e0a00 */
[----:B------:R-:W-:Y:S01]  /*f1b0*/  ISETP.GT.U32.AND P5, PT, R0, R128, PT ;  /* 0x000000800000720c */ /* 0x000fe20003fa4070 */
[----:B------:R-:W-:Y:S02]  /*f1c0*/  IMAD.MOV R133, RZ, RZ, -R133 ;  /* 0x000000ffff857224 */ /* 0x000fe400078e0a85 */
[----:B------:R-:W-:Y:S01]  /*f1d0*/  @!P1 IMAD.MOV R108, RZ, RZ, -R108 ;  /* 0x000000ffff6c9224 */ /* 0x000fe200078e0a6c */
[----:B------:R-:W-:Y:S01]  /*f1e0*/  ISETP.GE.AND P1, PT, R110, RZ, PT ;  /* 0x000000ff6e00720c */ /* 0x000fe20003f26270 */
[----:B------:R-:W-:Y:S02]  /*f1f0*/  IMAD.MOV.U32 R110, RZ, RZ, R124 ;  /* 0x000000ffff6e7224 */ /* 0x000fe400078e007c */
[----:B------:R-:W-:Y:S02]  /*f200*/  IMAD R133, R0, R133, R135 ;  /* 0x0000008500857224 */ /* 0x000fe400078e0287 */
[----:B------:R-:W-:-:S02]  /*f210*/  @!P3 IMAD.IADD R2, R2, 0x1, -R0 ;  /* 0x000000010202b824 */ /* 0x000fc400078e0a00 */
[----:B------:R-:W-:Y:S01]  /*f220*/  @!P4 IMAD.MOV R110, RZ, RZ, -R110 ;  /* 0x000000ffff6ec224 */ /* 0x000fe200078e0a6e */
[----:B------:R-:W-:Y:S01]  /*f230*/  ISETP.GE.AND P4, PT, R112, RZ, PT ;  /* 0x000000ff7000720c */ /* 0x000fe20003f86270 */
[----:B------:R-:W-:Y:S01]  /*f240*/  @!P2 IMAD.IADD R130, R130, 0x1, -R0 ;  /* 0x000000018282a824 */ /* 0x000fe200078e0a00 */
[----:B------:R-:W-:Y:S01]  /*f250*/  ISETP.GT.U32.AND P2, PT, R0, R133, PT ;  /* 0x000000850000720c */ /* 0x000fe20003f44070 */
[----:B------:R-:W-:Y:S02]  /*f260*/  IMAD.MOV.U32 R112, RZ, RZ, R132 ;  /* 0x000000ffff707224 */ /* 0x000fe400078e0084 */
[----:B------:R-:W-:Y:S01]  /*f270*/  @!P5 IMAD.IADD R128, R128, 0x1, -R0 ;  /* 0x000000018080d824 */ /* 0x000fe200078e0a00 */
[----:B------:R-:W-:Y:S01]  /*f280*/  ISETP.GT.U32.AND P3, PT, R0, R2, PT ;  /* 0x000000020000720c */ /* 0x000fe20003f64070 */
[----:B------:R-:W-:-:S03]  /*f290*/  @!P6 IMAD.MOV R112, RZ, RZ, -R112 ;  /* 0x000000ffff70e224 */ /* 0x000fc600078e0a70 */
[----:B------:R-:W-:Y:S02]  /*f2a0*/  ISETP.GT.U32.AND P6, PT, R0, R128, PT ;  /* 0x000000800000720c */ /* 0x000fe40003fc4070 */
[----:B------:R-:W-:Y:S01]  /*f2b0*/  ISETP.GE.AND P5, PT, R114, RZ, PT ;  /* 0x000000ff7200720c */ /* 0x000fe20003fa6270 */
[----:B------:R-:W-:Y:S01]  /*f2c0*/  IMAD.MOV.U32 R114, RZ, RZ, R130 ;  /* 0x000000ffff727224 */ /* 0x000fe200078e0082 */
[----:B------:R-:W-:Y:S01]  /*f2d0*/  IABS R134, R116 ;  /* 0x0000007400867213 */ /* 0x000fe20000000000 */
[----:B------:R-:W-:Y:S01]  /*f2e0*/  @!P2 IMAD.IADD R133, R133, 0x1, -R0 ;  /* 0x000000018585a824 */ /* 0x000fe200078e0a00 */
[----:B------:R-:W-:Y:S01]  /*f2f0*/  IABS R124, R122 ;  /* 0x0000007a007c7213 */ /* 0x000fe20000000000 */
[----:B------:R-:W-:Y:S02]  /*f300*/  @!P0 IMAD.MOV R114, RZ, RZ, -R114 ;  /* 0x000000ffff728224 */ /* 0x000fe400078e0a72 */
[----:B------:R-:W-:Y:S01]  /*f310*/  @!P3 IMAD.IADD R2, R2, 0x1, -R0 ;  /* 0x000000010202b824 */ /* 0x000fe200078e0a00 */
[----:B------:R-:W-:Y:S01]  /*f320*/  ISETP.GT.U32.AND P0, PT, R0, R133, PT ;  /* 0x000000850000720c */ /* 0x000fe20003f04070 */
[----:B------:R-:W-:Y:S01]  /*f330*/  IMAD.MOV.U32 R132, RZ, RZ, R134 ;  /* 0x000000ffff847224 */ /* 0x000fe200078e0086 */
[----:B------:R-:W-:Y:S01]  /*f340*/  ISETP.GE.AND P2, PT, R116, RZ, PT ;  /* 0x000000ff7400720c */ /* 0x000fe20003f46270 */
[----:B------:R-:W-:Y:S01]  /*f350*/  @!P6 IMAD.IADD R128, R128, 0x1, -R0 ;  /* 0x000000018080e824 */ /* 0x000fe200078e0a00 */
[----:B------:R-:W-:Y:S01]  /*f360*/  ISETP.GE.AND P6, PT, R118, RZ, PT ;  /* 0x000000ff7600720c */ /* 0x000fe20003fc6270 */
[----:B------:R-:W-:Y:S01]  /*f370*/  IMAD.MOV.U32 R116, RZ, RZ, R2 ;  /* 0x000000ffff747224 */ /* 0x000fe200078e0002 */
[----:B------:R-:W-:Y:S01]  /*f380*/  IABS R2, R118 ;  /* 0x0000007600027213 */ /* 0x000fe20000000000 */
[----:B------:R-:W-:Y:S01]  /*f390*/  IMAD.HI.U32 R134, R138, R124, RZ ;  /* 0x0000007c8a867227 */ /* 0x000fe200078e00ff */
[----:B------:R-:W-:-:S03]  /*f3a0*/  IABS R130, R120 ;  /* 0x0000007800827213 */ /* 0x000fc60000000000 */
[----:B------:R-:W-:-:S04]  /*f3b0*/  IMAD.HI.U32 R135, R138, R132, RZ ;  /* 0x000000848a877227 */ /* 0x000fc800078e00ff */
[----:B------:R-:W-:Y:S02]  /*f3c0*/  IMAD.MOV.U32 R118, RZ, RZ, R128 ;  /* 0x000000ffff767224 */ /* 0x000fe400078e0080 */
[----:B------:R-:W-:Y:S02]  /*f3d0*/  IMAD.MOV R134, RZ, RZ, -R134 ;  /* 0x000000ffff867224 */ /* 0x000fe400078e0a86 */
[----:B------:R-:W-:Y:S02]  /*f3e0*/  IMAD.MOV R135, RZ, RZ, -R135 ;  /* 0x000000ffff877224 */ /* 0x000fe400078e0a87 */
[----:B------:R-:W-:Y:S01]  /*f3f0*/  @!P4 IMAD.MOV R118, RZ, RZ, -R118 ;  /* 0x000000ffff76c224 */ /* 0x000fe200078e0a76 */
[----:B------:R-:W-:Y:S01]  /*f400*/  ISETP.GE.AND P4, PT, R120, RZ, PT ;  /* 0x000000ff7800720c */ /* 0x000fe20003f86270 */
[----:B------:R-:W-:Y:S01]  /*f410*/  IMAD.HI.U32 R120, R138, R130, RZ ;  /* 0x000000828a787227 */ /* 0x000fe200078e00ff */
[----:B------:R-:W-:Y:S02]  /*f420*/  ISETP.GE.AND P3, PT, R122, RZ, PT ;  /* 0x000000ff7a00720c */ /* 0x000fe40003f66270 */
[----:B------:R-:W-:Y:S01]  /*f430*/  IABS R162, R252 ;  /* 0x000000fc00a27213 */ /* 0x000fe20000000000 */
[----:B------:R-:W-:-:S02]  /*f440*/  IMAD R122, R0, R134, R124 ;  /* 0x00000086007a7224 */ /* 0x000fc400078e027c */
[----:B------:R-:W-:Y:S01]  /*f450*/  IMAD R124, R0, R135, R132 ;  /* 0x00000087007c7224 */ /* 0x000fe200078e0284 */
[----:B------:R-:W-:Y:S01]  /*f460*/  IABS R132, R126 ;  /* 0x0000007e00847213 */ /* 0x000fe20000000000 */
[----:B------:R-:W-:Y:S01]  /*f470*/  @!P0 IMAD.IADD R133, R133, 0x1, -R0 ;  /* 0x0000000185858824 */ /* 0x000fe200078e0a00 */
[----:B------:R-:W-:Y:S01]  /*f480*/  ISETP.GE.AND P0, PT, R126, RZ, PT ;  /* 0x000000ff7e00720c */ /* 0x000fe20003f06270 */
[----:B------:R-:W-:Y:S01]  /*f490*/  IMAD.MOV.U32 R126, RZ, RZ, R2 ;  /* 0x000000ffff7e7224 */ /* 0x000fe200078e0002 */
[----:B--2---:R-:W-:Y:S01]  /*f4a0*/  IABS R174, R250 ;  /* 0x000000fa00ae7213 */ /* 0x004fe20000000000 */
[----:B------:R-:W-:Y:S02]  /*f4b0*/  IMAD.MOV R120, RZ, RZ, -R120 ;  /* 0x000000ffff787224 */ /* 0x000fe400078e0a78 */
[----:B------:R-:W-:Y:S01]  /*f4c0*/  IMAD.HI.U32 R2, R138, R162, RZ ;  /* 0x000000a28a027227 */ /* 0x000fe200078e00ff */
[----:B----4-:R-:W-:-:S03]  /*f4d0*/  IABS R182, R148 ;  /* 0x0000009400b67213 */ /* 0x010fc60000000000 */
[----:B------:R-:W-:Y:S02]  /*f4e0*/  IMAD R130, R0, R120, R130 ;  /* 0x0000007800827224 */ /* 0x000fe400078e0282 */
[----:B------:R-:W-:Y:S02]  /*f4f0*/  IMAD.MOV R2, RZ, RZ, -R2 ;  /* 0x000000ffff027224 */ /* 0x000fe400078e0a02 */
[----:B------:R-:W-:Y:S01]  /*f500*/  IMAD.HI.U32 R120, R138, R174, RZ ;  /* 0x000000ae8a787227 */ /* 0x000fe200078e00ff */
[----:B------:R-:W-:-:S03]  /*f510*/  IABS R128, R19 ;  /* 0x0000001300807213 */ /* 0x000fc60000000000 */
[----:B------:R-:W-:Y:S02]  /*f520*/  IMAD R162, R0, R2, R162 ;  /* 0x0000000200a27224 */ /* 0x000fe400078e02a2 */
[----:B------:R-:W-:Y:S02]  /*f530*/  IMAD.MOV R120, RZ, RZ, -R120 ;  /* 0x000000ffff787224 */ /* 0x000fe400078e0a78 */
[----:B------:R-:W-:-:S04]  /*f540*/  IMAD.HI.U32 R2, R138, R182, RZ ;  /* 0x000000b68a027227 */ /* 0x000fc800078e00ff */
[----:B------:R-:W-:Y:S01]  /*f550*/  @!P1 IMAD.MOV R116, RZ, RZ, -R116 ;  /* 0x000000ffff749224 */ /* 0x000fe200078e0a74 */
[----:B------:R-:W-:Y:S01]  /*f560*/  ISETP.GE.AND P1, PT, R19, RZ, PT ;  /* 0x000000ff1300720c */ /* 0x000fe20003f26270 */
[----:B------:R-:W-:-:S04]  /*f570*/  IMAD.HI.U32 R19, R138, R132, RZ ;  /* 0x000000848a137227 */ /* 0x000fc800078e00ff */
[C---:B------:R-:W-:Y:S01]  /*f580*/  IMAD R174, R0.reuse, R120, R174 ;  /* 0x0000007800ae7224 */ /* 0x040fe200078e02ae */
[----:B---3--:R-:W-:Y:S01]  /*f590*/  IABS R120, R89 ;  /* 0x0000005900787213 */ /* 0x008fe20000000000 */
[----:B------:R-:W-:Y:S01]  /*f5a0*/  IMAD.MOV R2, RZ, RZ, -R2 ;  /* 0x000000ffff027224 */ /* 0x000fe200078e0a02 */
[----:B------:R-:W-:Y:S01]  /*f5b0*/  IABS R178, R180 ;  /* 0x000000b400b27213 */ /* 0x000fe20000000000 */
[----:B------:R-:W-:Y:S02]  /*f5c0*/  IMAD.MOV R19, RZ, RZ, -R19 ;  /* 0x000000ffff137224 */ /* 0x000fe400078e0a13 */
[----:B------:R-:W-:Y:S02]  /*f5d0*/  IMAD R182, R0, R2, R182 ;  /* 0x0000000200b67224 */ /* 0x000fe400078e02b6 */
[----:B------:R-:W-:Y:S02]  /*f5e0*/  IMAD.MOV.U32 R2, RZ, RZ, R120 ;  /* 0x000000ffff027224 */ /* 0x000fe400078e0078 */
[----:B------:R-:W-:Y:S01]  /*f5f0*/  IMAD.HI.U32 R134, R138, R128, RZ ;  /* 0x000000808a867227 */ /* 0x000fe200078e00ff */
[----:B------:R-:W-:-:S03]  /*f600*/  IABS R170, R212 ;  /* 0x000000d400aa7213 */ /* 0x000fc60000000000 */
[----:B------:R-:W-:Y:S02]  /*f610*/  IMAD R132, R0, R19, R132 ;  /* 0x0000001300847224 */ /* 0x000fe400078e0284 */
[----:B------:R-:W-:-:S04]  /*f620*/  IMAD.HI.U32 R19, R138, R178, RZ ;  /* 0x000000b28a137227 */ /* 0x000fc800078e00ff */
[----:B------:R-:W-:Y:S01]  /*f630*/  IMAD.HI.U32 R186, R138, R2, RZ ;  /* 0x000000028aba7227 */ /* 0x000fe200078e00ff */
[----:B------:R-:W-:-:S03]  /*f640*/  IABS R202, R228 ;  /* 0x000000e400ca7213 */ /* 0x000fc60000000000 */
[----:B------:R-:W-:Y:S02]  /*f650*/  IMAD.MOV R134, RZ, RZ, -R134 ;  /* 0x000000ffff867224 */ /* 0x000fe400078e0a86 */
[----:B------:R-:W-:Y:S02]  /*f660*/  IMAD.MOV R19, RZ, RZ, -R19 ;  /* 0x000000ffff137224 */ /* 0x000fe400078e0a13 */
[----:B------:R-:W-:Y:S02]  /*f670*/  IMAD.MOV R186, RZ, RZ, -R186 ;  /* 0x000000ffffba7224 */ /* 0x000fe400078e0aba */
[----:B------:R-:W-:Y:S02]  /*f680*/  IMAD R128, R0, R134, R128 ;  /* 0x0000008600807224 */ /* 0x000fe400078e0280 */
[----:B------:R-:W-:Y:S01]  /*f690*/  IMAD.HI.U32 R134, R138, R170, RZ ;  /* 0x000000aa8a867227 */ /* 0x000fe200078e00ff */
[----:B------:R-:W-:-:S03]  /*f6a0*/  IABS R194, R196 ;  /* 0x000000c400c27213 */ /* 0x000fc60000000000 */
[C---:B------:R-:W-:Y:S01]  /*f6b0*/  IMAD R178, R0.reuse, R19, R178 ;  /* 0x0000001300b27224 */ /* 0x040fe200078e02b2 */
[----:B------:R-:W-:Y:S01]  /*f6c0*/  IABS R19, R25 ;  /* 0x0000001900137213 */ /* 0x000fe20000000000 */
[----:B------:R-:W-:Y:S01]  /*f6d0*/  IMAD R186, R0, R186, R2 ;  /* 0x000000ba00ba7224 */ /* 0x000fe200078e0202 */
[----:B------:R-:W-:Y:S01]  /*f6e0*/  IABS R198, R121 ;  /* 0x0000007900c67213 */ /* 0x000fe20000000000 */
[----:B------:R-:W-:Y:S01]  /*f6f0*/  IMAD.HI.U32 R2, R138, R202, RZ ;  /* 0x000000ca8a027227 */ /* 0x000fe200078e00ff */
[----:B------:R-:W-:-:S03]  /*f700*/  IABS R206, R57 ;  /* 0x0000003900ce7213 */ /* 0x000fc60000000000 */
[----:B------:R-:W-:Y:S02]  /*f710*/  IMAD.MOV R134, RZ, RZ, -R134 ;  /* 0x000000ffff867224 */ /* 0x000fe400078e0a86 */
[----:B------:R-:W-:Y:S02]  /*f720*/  IMAD.MOV.U32 R120, RZ, RZ, R133 ;  /* 0x000000ffff787224 */ /* 0x000fe400078e0085 */
[----:B------:R-:W-:Y:S02]  /*f730*/  IMAD.MOV.U32 R133, RZ, RZ, R19 ;  /* 0x000000ffff857224 */ /* 0x000fe400078e0013 */
[----:B------:R-:W-:Y:S02]  /*f740*/  IMAD.MOV R2, RZ, RZ, -R2 ;  /* 0x000000ffff027224 */ /* 0x000fe400078e0a02 */
[----:B------:R-:W-:Y:S02]  /*f750*/  IMAD R170, R0, R134, R170 ;  /* 0x0000008600aa7224 */ /* 0x000fe400078e02aa */
[----:B------:R-:W-:Y:S01]  /*f760*/  IMAD.HI.U32 R19, R138, R194, RZ ;  /* 0x000000c28a137227 */ /* 0x000fe200078e00ff */
[----:B------:R-:W-:-:S03]  /*f770*/  IABS R214, R251 ;  /* 0x000000fb00d67213 */ /* 0x000fc60000000000 */
[----:B------:R-:W-:Y:S01]  /*f780*/  IMAD.HI.U32 R134, R138, R198, RZ ;  /* 0x000000c68a867227 */ /* 0x000fe200078e00ff */
[----:B------:R-:W-:-:S03]  /*f790*/  IABS R218, R236 ;  /* 0x000000ec00da7213 */ /* 0x000fc60000000000 */
[----:B------:R-:W-:Y:S02]  /*f7a0*/  IMAD R202, R0, R2, R202 ;  /* 0x0000000200ca7224 */ /* 0x000fe400078e02ca */
[----:B------:R-:W-:Y:S02]  /*f7b0*/  IMAD.MOV R19, RZ, RZ, -R19 ;  /* 0x000000ffff137224 */ /* 0x000fe400078e0a13 */
[----:B------:R-:W-:-:S04]  /*f7c0*/  IMAD.HI.U32 R2, R138, R206, RZ ;  /* 0x000000ce8a027227 */ /* 0x000fc800078e00ff */
[----:B------:R-:W-:Y:S02]  /*f7d0*/  IMAD.MOV R134, RZ, RZ, -R134 ;  /* 0x000000ffff867224 */ /* 0x000fe400078e0a86 */
[C---:B------:R-:W-:Y:S02]  /*f7e0*/  IMAD R194, R0.reuse, R19, R194 ;  /* 0x0000001300c27224 */ /* 0x040fe400078e02c2 */
[----:B------:R-:W-:Y:S01]  /*f7f0*/  IMAD.MOV R2, RZ, RZ, -R2 ;  /* 0x000000ffff027224 */ /* 0x000fe200078e0a02 */
[----:B------:R-:W-:Y:S01]  /*f800*/  IABS R239, R140 ;  /* 0x0000008c00ef7213 */ /* 0x000fe20000000000 */
[----:B------:R-:W-:Y:S02]  /*f810*/  IMAD R198, R0, R134, R198 ;  /* 0x0000008600c67224 */ /* 0x000fe400078e02c6 */
[----:B------:R-:W-:-:S04]  /*f820*/  IMAD.HI.U32 R19, R138, R214, RZ ;  /* 0x000000d68a137227 */ /* 0x000fc800078e00ff */
[----:B------:R-:W-:-:S04]  /*f830*/  IMAD.HI.U32 R135, R138, R126, RZ ;  /* 0x0000007e8a877227 */ /* 0x000fc800078e00ff */
[----:B------:R-:W-:Y:S01]  /*f840*/  IMAD.HI.U32 R134, R138, R218, RZ ;  /* 0x000000da8a867227 */ /* 0x000fe200078e00ff */
[----:B------:R-:W-:-:S03]  /*f850*/  IABS R166, R246 ;  /* 0x000000f600a67213 */ /* 0x000fc60000000000 */
[----:B------:R-:W-:Y:S02]  /*f860*/  IMAD R206, R0, R2, R206 ;  /* 0x0000000200ce7224 */ /* 0x000fe400078e02ce */
[----:B------:R-:W-:Y:S01]  /*f870*/  IMAD.MOV R2, RZ, RZ, -R19 ;  /* 0x000000ffff027224 */ /* 0x000fe200078e0a13 */
[----:B------:R-:W-:Y:S01]  /*f880*/  IABS R234, R14 ;  /* 0x0000000e00ea7213 */ /* 0x000fe20000000000 */
[----:B------:R-:W-:Y:S02]  /*f890*/  IMAD.MOV R135, RZ, RZ, -R135 ;  /* 0x000000ffff877224 */ /* 0x000fe400078e0a87 */
[----:B------:R-:W-:-:S04]  /*f8a0*/  IMAD.HI.U32 R190, R138, R133, RZ ;  /* 0x000000858abe7227 */ /* 0x000fc800078e00ff */
[----:B------:R-:W-:Y:S02]  /*f8b0*/  IMAD.MOV R19, RZ, RZ, -R134 ;  /* 0x000000ffff137224 */ /* 0x000fe400078e0a86 */
[----:B------:R-:W-:Y:S01]  /*f8c0*/  IMAD.HI.U32 R134, R138, R239, RZ ;  /* 0x000000ef8a867227 */ /* 0x000fe200078e00ff */
[----:B------:R-:W-:-:S03]  /*f8d0*/  IABS R210, R164 ;  /* 0x000000a400d27213 */ /* 0x000fc60000000000 */
[----:B------:R-:W-:Y:S02]  /*f8e0*/  IMAD R126, R0, R135, R126 ;  /* 0x00000087007e7224 */ /* 0x000fe400078e027e */
[----:B------:R-:W-:Y:S02]  /*f8f0*/  IMAD.MOV R190, RZ, RZ, -R190 ;  /* 0x000000ffffbe7224 */ /* 0x000fe400078e0abe */
[----:B------:R-:W-:-:S04]  /*f900*/  IMAD.HI.U32 R135, R138, R166, RZ ;  /* 0x000000a68a877227 */ /* 0x000fc800078e00ff */
[----:B------:R-:W-:Y:S02]  /*f910*/  IMAD R218, R0, R19, R218 ;  /* 0x0000001300da7224 */ /* 0x000fe400078e02da */
[----:B------:R-:W-:Y:S02]  /*f920*/  IMAD.MOV R134, RZ, RZ, -R134 ;  /* 0x000000ffff867224 */ /* 0x000fe400078e0a86 */
[----:B------:R-:W-:Y:S01]  /*f930*/  IMAD.HI.U32 R19, R138, R234, RZ ;  /* 0x000000ea8a137227 */ /* 0x000fe200078e00ff */
[----:B------:R-:W-:-:S03]  /*f940*/  IABS R222, R136 ;  /* 0x0000008800de7213 */ /* 0x000fc60000000000 */
[----:B------:R-:W-:Y:S02]  /*f950*/  IMAD R190, R0, R190, R133 ;  /* 0x000000be00be7224 */ /* 0x000fe400078e0285 */
[----:B------:R-:W-:Y:S02]  /*f960*/  IMAD.MOV R135, RZ, RZ, -R135 ;  /* 0x000000ffff877224 */ /* 0x000fe400078e0a87 */
[----:B------:R-:W-:-:S04]  /*f970*/  IMAD.HI.U32 R133, R138, R210, RZ ;  /* 0x000000d28a857227 */ /* 0x000fc800078e00ff */
[C---:B------:R-:W-:Y:S01]  /*f980*/  IMAD R239, R0.reuse, R134, R239 ;  /* 0x0000008600ef7224 */ /* 0x040fe200078e02ef */
[----:B------:R-:W-:Y:S01]  /*f990*/  IABS R134, R244 ;  /* 0x000000f400867213 */ /* 0x000fe20000000000 */
[----:B------:R-:W-:Y:S02]  /*f9a0*/  IMAD.MOV R19, RZ, RZ, -R19 ;  /* 0x000000ffff137224 */ /* 0x000fe400078e0a13 */
[----:B------:R-:W-:Y:S02]  /*f9b0*/  IMAD R166, R0, R135, R166 ;  /* 0x0000008700a67224 */ /* 0x000fe400078e02a6 */
[----:B------:R-:W-:Y:S02]  /*f9c0*/  IMAD.MOV R133, RZ, RZ, -R133 ;  /* 0x000000ffff857224 */ /* 0x000fe400078e0a85 */
[----:B------:R-:W-:-:S04]  /*f9d0*/  IMAD.HI.U32 R135, R138, R222, RZ ;  /* 0x000000de8a877227 */ /* 0x000fc800078e00ff */
[----:B------:R-:W-:Y:S02]  /*f9e0*/  IMAD R234, R0, R19, R234 ;  /* 0x0000001300ea7224 */ /* 0x000fe400078e02ea */
[----:B------:R-:W-:Y:S01]  /*f9f0*/  IMAD.HI.U32 R19, R138, R134, RZ ;  /* 0x000000868a137227 */ /* 0x000fe200078e00ff */
[----:B------:R-:W-:-:S03]  /*fa00*/  IABS R252, R17 ;  /* 0x0000001100fc7213 */ /* 0x000fc60000000000 */
[----:B------:R-:W-:Y:S02]  /*fa10*/  IMAD R210, R0, R133, R210 ;  /* 0x0000008500d27224 */ /* 0x000fe400078e02d2 */
[----:B------:R-:W-:Y:S02]  /*fa20*/  IMAD.MOV R133, RZ, RZ, -R135 ;  /* 0x000000ffff857224 */ /* 0x000fe400078e0a87 */
[----:B------:R-:W-:-:S04]  /*fa30*/  IMAD.MOV R135, RZ, RZ, -R19 ;  /* 0x000000ffff877224 */ /* 0x000fc800078e0a13 */
[C---:B------:R-:W-:Y:S02]  /*fa40*/  IMAD R134, R0.reuse, R135, R134 ;  /* 0x0000008700867224 */ /* 0x040fe400078e0286 */
[----:B------:R-:W-:Y:S02]  /*fa50*/  IMAD.MOV.U32 R135, RZ, RZ, R252 ;  /* 0x000000ffff877224 */ /* 0x000fe400078e00fc */
[----:B------:R-:W2:Y:S01]  /*fa60*/  LDL R252, [R1+0x2cb0] ;  /* 0x002cb00001fc7983 */ /* 0x000ea20000100800 */
[----:B------:R-:W-:Y:S01]  /*fa70*/  @!P5 IMAD.MOV R120, RZ, RZ, -R120 ;  /* 0x000000ffff78d224 */ /* 0x000fe200078e0a78 */
[----:B------:R-:W-:-:S13]  /*fa80*/  ISETP.GT.U32.AND P5, PT, R0, R122, PT ;  /* 0x0000007a0000720c */ /* 0x000fda0003fa4070 */
[----:B------:R-:W-:-:S05]  /*fa90*/  @!P5 IMAD.IADD R122, R122, 0x1, -R0 ;  /* 0x000000017a7ad824 */ /* 0x000fca00078e0a00 */
[----:B------:R-:W-:-:S13]  /*faa0*/  ISETP.GT.U32.AND P5, PT, R0, R122, PT ;  /* 0x0000007a0000720c */ /* 0x000fda0003fa4070 */
[----:B------:R-:W-:Y:S01]  /*fab0*/  @!P5 IMAD.IADD R122, R122, 0x1, -R0 ;  /* 0x000000017a7ad824 */ /* 0x000fe200078e0a00 */
[----:B------:R-:W-:-:S03]  /*fac0*/  ISETP.GT.U32.AND P5, PT, R0, R124, PT ;  /* 0x0000007c0000720c */ /* 0x000fc60003fa4070 */
[----:B------:R-:W-:-:S10]  /*fad0*/  @!P3 IMAD.MOV R122, RZ, RZ, -R122 ;  /* 0x000000ffff7ab224 */ /* 0x000fd400078e0a7a */
[----:B------:R-:W-:-:S05]  /*fae0*/  @!P5 IMAD.IADD R124, R124, 0x1, -R0 ;  /* 0x000000017c7cd824 */ /* 0x000fca00078e0a00 */
[C---:B------:R-:W-:Y:S02]  /*faf0*/  ISETP.GT.U32.AND P5, PT, R0.reuse, R124, PT ;  /* 0x0000007c0000720c */ /* 0x040fe40003fa4070 */
[----:B------:R-:W-:-:S11]  /*fb00*/  ISETP.GT.U32.AND P3, PT, R0, R126, PT ;  /* 0x0000007e0000720c */ /* 0x000fd60003f64070 */
[--C-:B------:R-:W-:Y:S01]  /*fb10*/  @!P5 IMAD.IADD R124, R124, 0x1, -R0.reuse ;  /* 0x000000017c7cd824 */ /* 0x100fe200078e0a00 */
[----:B------:R-:W-:Y:S01]  /*fb20*/  ISETP.GT.U32.AND P5, PT, R0, R128, PT ;  /* 0x000000800000720c */ /* 0x000fe20003fa4070 */
[----:B------:R-:W-:Y:S01]  /*fb30*/  @!P3 IMAD.IADD R126, R126, 0x1, -R0 ;  /* 0x000000017e7eb824 */ /* 0x000fe200078e0a00 */
[----:B------:R-:W-:Y:S01]  /*fb40*/  ISETP.GT.U32.AND P3, PT, R0, R130, PT ;  /* 0x000000820000720c */ /* 0x000fe20003f64070 */
[----:B------:R-:W-:-:S10]  /*fb50*/  @!P2 IMAD.MOV R124, RZ, RZ, -R124 ;  /* 0x000000ffff7ca224 */ /* 0x000fd400078e0a7c */
[--C-:B------:R-:W-:Y:S01]  /*fb60*/  @!P5 IMAD.IADD R128, R128, 0x1, -R0.reuse ;  /* 0x000000018080d824 */ /* 0x100fe200078e0a00 */
[----:B------:R-:W-:Y:S01]  /*fb70*/  ISETP.GT.U32.AND P5, PT, R0, R126, PT ;  /* 0x0000007e0000720c */ /* 0x000fe20003fa4070 */
[----:B------:R-:W-:-:S03]  /*fb80*/  @!P3 IMAD.IADD R130, R130, 0x1, -R0 ;  /* 0x000000018282b824 */ /* 0x000fc600078e0a00 */
[C---:B------:R-:W-:Y:S02]  /*fb90*/  ISETP.GT.U32.AND P2, PT, R0.reuse, R128, PT ;  /* 0x000000800000720c */ /* 0x040fe40003f44070 */
[----:B------:R-:W-:-:S07]  /*fba0*/  ISETP.GT.U32.AND P3, PT, R0, R130, PT ;  /* 0x000000820000720c */ /* 0x000fce0003f64070 */
[----:B------:R-:W-:Y:S01]  /*fbb0*/  @!P5 IMAD.IADD R126, R126, 0x1, -R0 ;  /* 0x000000017e7ed824 */ /* 0x000fe200078e0a00 */
[----:B------:R-:W-:-:S03]  /*fbc0*/  ISETP.GT.U32.AND P5, PT, R0, R132, PT ;  /* 0x000000840000720c */ /* 0x000fc60003fa4070 */
[--C-:B------:R-:W-:Y:S01]  /*fbd0*/  @!P2 IMAD.IADD R128, R128, 0x1, -R0.reuse ;  /* 0x000000018080a824 */ /* 0x100fe200078e0a00 */
[----:B------:R-:W-:Y:S01]  /*fbe0*/  ISETP.GT.U32.AND P2, PT, R0, R162, PT ;  /* 0x000000a20000720c */ /* 0x000fe20003f44070 */
[----:B------:R-:W-:Y:S01]  /*fbf0*/  @!P3 IMAD.IADD R130, R130, 0x1, -R0 ;  /* 0x000000018282b824 */ /* 0x000fe200078e0a00 */
[----:B------:R-:W-:-:S07]  /*fc00*/  ISETP.GT.U32.AND P3, PT, R0, R166, PT ;  /* 0x000000a60000720c */ /* 0x000fce0003f64070 */
[----:B------:R-:W-:Y:S01]  /*fc10*/  @!P5 IMAD.IADD R132, R132, 0x1, -R0 ;  /* 0x000000018484d824 */ /* 0x000fe200078e0a00 */
[----:B------:R-:W-:-:S03]  /*fc20*/  ISETP.GT.U32.AND P5, PT, R0, R170, PT ;  /* 0x000000aa0000720c */ /* 0x000fc60003fa4070 */
[--C-:B------:R-:W-:Y:S01]  /*fc30*/  @!P2 IMAD.IADD R162, R162, 0x1, -R0.reuse ;  /* 0x00000001a2a2a824 */ /* 0x100fe200078e0a00 */
[----:B------:R-:W-:Y:S01]  /*fc40*/  ISETP.GT.U32.AND P2, PT, R0, R174, PT ;  /* 0x000000ae0000720c */ /* 0x000fe20003f44070 */
[----:B------:R-:W-:Y:S01]  /*fc50*/  @!P3 IMAD.IADD R166, R166, 0x1, -R0 ;  /* 0x00000001a6a6b824 */ /* 0x000fe200078e0a00 */
[----:B------:R-:W-:Y:S01]  /*fc60*/  ISETP.GT.U32.AND P3, PT, R0, R132, PT ;  /* 0x000000840000720c */ /* 0x000fe20003f64070 */
[----:B------:R-:W-:Y:S02]  /*fc70*/  @!P1 IMAD.MOV R128, RZ, RZ, -R128 ;  /* 0x000000ffff809224 */ /* 0x000fe400078e0a80 */
[----:B------:R-:W-:-:S04]  /*fc80*/  @!P6 IMAD.MOV R126, RZ, RZ, -R126 ;  /* 0x000000ffff7ee224 */ /* 0x000fc800078e0a7e */
[----:B------:R-:W-:Y:S01]  /*fc90*/  @!P5 IMAD.IADD R170, R170, 0x1, -R0 ;  /* 0x00000001aaaad824 */ /* 0x000fe200078e0a00 */
[----:B------:R-:W-:-:S03]  /*fca0*/  ISETP.GT.U32.AND P5, PT, R0, R162, PT ;  /* 0x000000a20000720c */ /* 0x000fc60003fa4070 */
[--C-:B------:R-:W-:Y:S01]  /*fcb0*/  @!P2 IMAD.IADD R174, R174, 0x1, -R0.reuse ;  /* 0x00000001aeaea824 */ /* 0x100fe200078e0a00 */
[----:B------:R-:W-:Y:S01]  /*fcc0*/  ISETP.GT.U32.AND P6, PT, R0, R170, PT ;  /* 0x000000aa0000720c */ /* 0x000fe20003fc4070 */
[----:B------:R-:W-:Y:S01]  /*fcd0*/  @!P3 IMAD.IADD R132, R132, 0x1, -R0 ;  /* 0x000000018484b824 */ /* 0x000fe200078e0a00 */
[C---:B------:R-:W-:Y:S02]  /*fce0*/  ISETP.GT.U32.AND P3, PT, R0.reuse, R178, PT ;  /* 0x000000b20000720c */ /* 0x040fe40003f64070 */
[----:B------:R-:W-:-:S05]  /*fcf0*/  ISETP.GT.U32.AND P1, PT, R0, R174, PT ;  /* 0x000000ae0000720c */ /* 0x000fca0003f24070 */
[----:B------:R-:W-:Y:S01]  /*fd00*/  @!P5 IMAD.IADD R162, R162, 0x1, -R0 ;  /* 0x00000001a2a2d824 */ /* 0x000fe200078e0a00 */
[----:B------:R-:W-:-:S03]  /*fd10*/  ISETP.GT.U32.AND P5, PT, R0, R182, PT ;  /* 0x000000b60000720c */ /* 0x000fc60003fa4070 */
[--C-:B------:R-:W-:Y:S01]  /*fd20*/  @!P6 IMAD.IADD R170, R170, 0x1, -R0.reuse ;  /* 0x00000001aaaae824 */ /* 0x100fe200078e0a00 */
[----:B------:R-:W-:Y:S01]  /*fd30*/  ISETP.GT.U32.AND P6, PT, R0, R190, PT ;  /* 0x000000be0000720c */ /* 0x000fe20003fc4070 */
[--C-:B------:R-:W-:Y:S02]  /*fd40*/  @!P3 IMAD.IADD R178, R178, 0x1, -R0.reuse ;  /* 0x00000001b2b2b824 */ /* 0x100fe400078e0a00 */
[--C-:B------:R-:W-:Y:S01]  /*fd50*/  @!P1 IMAD.IADD R174, R174, 0x1, -R0.reuse ;  /* 0x00000001aeae9824 */ /* 0x100fe200078e0a00 */
[C---:B------:R-:W-:Y:S02]  /*fd60*/  ISETP.GT.U32.AND P1, PT, R0.reuse, R194, PT ;  /* 0x000000c20000720c */ /* 0x040fe40003f24070 */
[C---:B------:R-:W-:Y:S02]  /*fd70*/  ISETP.GT.U32.AND P3, PT, R0.reuse, R198, PT ;  /* 0x000000c60000720c */ /* 0x040fe40003f64070 */
[----:B------:R-:W-:Y:S01]  /*fd80*/  ISETP.GT.U32.AND P2, PT, R0, R166, PT ;  /* 0x000000a60000720c */ /* 0x000fe20003f44070 */
[----:B------:R-:W-:Y:S01]  /*fd90*/  @!P5 IMAD.IADD R182, R182, 0x1, -R0 ;  /* 0x00000001b6b6d824 */ /* 0x000fe200078e0a00 */
[----:B------:R-:W-:Y:S01]  /*fda0*/  ISETP.GT.U32.AND P5, PT, R0, R202, PT ;  /* 0x000000ca0000720c */ /* 0x000fe20003fa4070 */
[----:B------:R-:W-:-:S02]  /*fdb0*/  @!P0 IMAD.MOV R132, RZ, RZ, -R132 ;  /* 0x000000ffff848224 */ /* 0x000fc400078e0a84 */
[----:B------:R-:W-:Y:S01]  /*fdc0*/  @!P6 IMAD.IADD R190, R190, 0x1, -R0 ;  /* 0x00000001bebee824 */ /* 0x000fe200078e0a00 */
[----:B------:R-:W-:-:S03]  /*fdd0*/  ISETP.GE.AND P6, PT, R246, RZ, PT ;  /* 0x000000fff600720c */ /* 0x000fc60003fc6270 */
[--C-:B------:R-:W-:Y:S01]  /*fde0*/  @!P1 IMAD.IADD R194, R194, 0x1, -R0.reuse ;  /* 0x00000001c2c29824 */ /* 0x100fe200078e0a00 */
[----:B------:R-:W-:Y:S01]  /*fdf0*/  ISETP.GE.AND P1, PT, R212, RZ, PT ;  /* 0x000000ffd400720c */ /* 0x000fe20003f26270 */
[----:B------:R-:W-:Y:S01]  /*fe00*/  @!P3 IMAD.IADD R198, R198, 0x1, -R0 ;  /* 0x00000001c6c6b824 */ /* 0x000fe200078e0a00 */
[----:B------:R-:W-:Y:S01]  /*fe10*/  ISETP.GE.AND P3, PT, R250, RZ, PT ;  /* 0x000000fffa00720c */ /* 0x000fe20003f66270 */
[----:B------:R-:W-:Y:S01]  /*fe20*/  @!P4 IMAD.MOV R130, RZ, RZ, -R130 ;  /* 0x000000ffff82c224 */ /* 0x000fe200078e0a82 */
[C---:B------:R-:W-:Y:S02]  /*fe30*/  ISETP.GT.U32.AND P0, PT, R0.reuse, R182, PT ;  /* 0x000000b60000720c */ /* 0x040fe40003f04070 */
[----:B------:R-:W-:Y:S01]  /*fe40*/  IABS R226, R3 ;  /* 0x0000000300e27213 */ /* 0x000fe20000000000 */
[C---:B------:R-:W-:Y:S01]  /*fe50*/  IMAD R214, R0.reuse, R2, R214 ;  /* 0x0000000200d67224 */ /* 0x040fe200078e02d6 */
[----:B------:R-:W-:Y:S01]  /*fe60*/  ISETP.GT.U32.AND P4, PT, R0, R178, PT ;  /* 0x000000b20000720c */ /* 0x000fe20003f84070 */
[--C-:B------:R-:W-:Y:S01]  /*fe70*/  @!P2 IMAD.IADD R166, R166, 0x1, -R0.reuse ;  /* 0x00000001a6a6a824 */ /* 0x100fe200078e0a00 */
[----:B------:R-:W-:Y:S01]  /*fe80*/  IABS R230, R16 ;  /* 0x0000001000e67213 */ /* 0x000fe20000000000 */
[----:B------:R-:W-:Y:S01]  /*fe90*/  IMAD.HI.U32 R2, R138, R226, RZ ;  /* 0x000000e28a027227 */ /* 0x000fe200078e00ff */
[----:B------:R-:W-:Y:S01]  /*fea0*/  IABS R243, R249 ;  /* 0x000000f900f37213 */ /* 0x000fe20000000000 */
[----:B------:R-:W3:Y:S02]  /*feb0*/  LDL.LU R246, [R1+0x2dc0] ;  /* 0x002dc00001f67983 */ /* 0x000ee40000300800 */
[----:B------:R-:W-:Y:S01]  /*fec0*/  @!P5 IMAD.IADD R202, R202, 0x1, -R0 ;  /* 0x00000001cacad824 */ /* 0x000fe200078e0a00 */
[----:B------:R-:W-:Y:S01]  /*fed0*/  ISETP.GT.U32.AND P5, PT, R0, R190, PT ;  /* 0x000000be0000720c */ /* 0x000fe20003fa4070 */
[----:B------:R-:W-:-:S02]  /*fee0*/  IMAD.MOV R2, RZ, RZ, -R2 ;  /* 0x000000ffff027224 */ /* 0x000fc400078e0a02 */
[----:B------:R-:W-:Y:S01]  /*fef0*/  @!P1 IMAD.MOV R170, RZ, RZ, -R170 ;  /* 0x000000ffffaa9224 */ /* 0x000fe200078e0aaa */
[C---:B------:R-:W-:Y:S01]  /*ff00*/  ISETP.GT.U32.AND P1, PT, R0.reuse, R194, PT ;  /* 0x000000c20000720c */ /* 0x040fe20003f24070 */
[----:B------:R-:W-:Y:S01]  /*ff10*/  @!P6 IMAD.MOV R166, RZ, RZ, -R166 ;  /* 0x000000ffffa6e224 */ /* 0x000fe200078e0aa6 */
[C---:B------:R-:W-:Y:S01]  /*ff20*/  ISETP.GT.U32.AND P6, PT, R0.reuse, R198, PT ;  /* 0x000000c60000720c */ /* 0x040fe20003fc4070 */
[----:B------:R-:W-:Y:S01]  /*ff30*/  @!P3 IMAD.MOV R174, RZ, RZ, -R174 ;  /* 0x000000ffffaeb224 */ /* 0x000fe200078e0aae */
[----:B------:R-:W-:Y:S01]  /*ff40*/  ISETP.GT.U32.AND P3, PT, R0, R202, PT ;  /* 0x000000ca0000720c */ /* 0x000fe20003f64070 */
[----:B------:R-:W-:Y:S01]  /*ff50*/  @!P0 IMAD.IADD R182, R182, 0x1, -R0 ;  /* 0x00000001b6b68824 */ /* 0x000fe200078e0a00 */
[C---:B------:R-:W-:Y:S01]  /*ff60*/  ISETP.GT.U32.AND P0, PT, R0.reuse, R210, PT ;  /* 0x000000d20000720c */ /* 0x040fe20003f04070 */
[----:B------:R-:W-:Y:S02]  /*ff70*/  IMAD R226, R0, R2, R226 ;  /* 0x0000000200e27224 */ /* 0x000fe400078e02e2 */
[----:B------:R-:W-:Y:S01]  /*ff80*/  @!P4 IMAD.IADD R178, R178, 0x1, -R0 ;  /* 0x00000001b2b2c824 */ /* 0x000fe200078e0a00 */
[----:B------:R-:W-:Y:S01]  /*ff90*/  ISETP.GT.U32.AND P4, PT, R0, R206, PT ;  /* 0x000000ce0000720c */ /* 0x000fe20003f84070 */
[----:B------:R-:W-:Y:S01]  /*ffa0*/  IMAD.HI.U32 R2, R138, R230, RZ ;  /* 0x000000e68a027227 */ /* 0x000fe200078e00ff */
[----:B------:R-:W-:Y:S01]  /*ffb0*/  ISETP.GT.U32.AND P2, PT, R0, R186, PT ;  /* 0x000000ba0000720c */ /* 0x000fe20003f44070 */
[----:B------:R-:W4:Y:S02]  /*ffc0*/  LDL.LU R212, [R1+0x2dbc] ;  /* 0x002dbc0001d47983 */ /* 0x000f240000300800 */
[----:B------:R-:W-:-:S02]  /*ffd0*/  IMAD.MOV R2, RZ, RZ, -R2 ;  /* 0x000000ffff027224 */ /* 0x000fc400078e0a02 */
[C---:B------:R-:W-:Y:S01]  /*ffe0*/  IMAD R222, R0.reuse, R133, R222 ;  /* 0x0000008500de7224 */ /* 0x040fe200078e02de */
[----:B------:R-:W3:Y:S01]  /*fff0*/  LDL.LU R250, [R1+0x54] ;  /* 0x0000540001fa7983 */ /* 0x000ee20000300800 */
[----:B------:R-:W-:Y:S02]  /*10000*/  IMAD R230, R0, R2, R230 ;  /* 0x0000000200e67224 */ /* 0x000fe400078e02e6 */
[--C-:B------:R-:W-:Y:S01]  /*10010*/  @!P5 IMAD.IADD R190, R190, 0x1, -R0.reuse ;  /* 0x00000001bebed824 */ /* 0x100fe200078e0a00 */
[----:B------:R-:W-:Y:S01]  /*10020*/  ISETP.GT.U32.AND P5, PT, R0, R214, PT ;  /* 0x000000d60000720c */ /* 0x000fe20003fa4070 */
        /* <DEDUP_REMOVED lines=9> */
[----:B------:R-:W-:Y:S01]  /*100c0*/  ISETP.GE.AND P4, PT, R148, RZ, PT ;  /* 0x000000ff9400720c */ /* 0x000fe20003f86270 */
[----:B------:R-:W-:-:S02]  /*100d0*/  @!P2 IMAD.IADD R186, R186, 0x1, -R0 ;  /* 0x00000001babaa824 */ /* 0x000fc400078e0a00 */
[--C-:B------:R-:W-:Y:S02]  /*100e0*/  @!P5 IMAD.IADD R214, R214, 0x1, -R0.reuse ;  /* 0x00000001d6d6d824 */ /* 0x100fe400078e0a00 */
[--C-:B------:R-:W-:Y:S01]  /*100f0*/  @!P1 IMAD.IADD R218, R218, 0x1, -R0.reuse ;  /* 0x00000001dada9824 */ /* 0x100fe200078e0a00 */
[----:B------:R-:W-:Y:S01]  /*10100*/  ISETP.GE.AND P1, PT, R25, RZ, PT ;  /* 0x000000ff1900720c */ /* 0x000fe20003f26270 */
[--C-:B------:R-:W-:Y:S01]  /*10110*/  @!P6 IMAD.IADD R222, R222, 0x1, -R0.reuse ;  /* 0x00000001dedee824 */ /* 0x100fe200078e0a00 */
[----:B------:R-:W-:Y:S01]  /*10120*/  ISETP.GE.AND P6, PT, R196, RZ, PT ;  /* 0x000000ffc400720c */ /* 0x000fe20003fc6270 */
[--C-:B------:R-:W-:Y:S01]  /*10130*/  @!P3 IMAD.IADD R226, R226, 0x1, -R0.reuse ;  /* 0x00000001e2e2b824 */ /* 0x100fe200078e0a00 */
[----:B------:R-:W-:Y:S01]  /*10140*/  ISETP.GE.AND P3, PT, R121, RZ, PT ;  /* 0x000000ff7900720c */ /* 0x000fe20003f66270 */
[----:B------:R-:W-:Y:S01]  /*10150*/  @!P0 IMAD.IADD R230, R230, 0x1, -R0 ;  /* 0x00000001e6e68824 */ /* 0x000fe200078e0a00 */
[C---:B------:R-:W-:Y:S01]  /*10160*/  ISETP.GT.U32.AND P0, PT, R0.reuse, R206, PT ;  /* 0x000000ce0000720c */ /* 0x040fe20003f04070 */
[----:B------:R-:W-:Y:S01]  /*10170*/  @!P4 IMAD.MOV R182, RZ, RZ, -R182 ;  /* 0x000000ffffb6c224 */ /* 0x000fe200078e0ab6 */
[----:B------:R-:W-:Y:S01]  /*10180*/  ISETP.GT.U32.AND P4, PT, R0, R214, PT ;  /* 0x000000d60000720c */ /* 0x000fe20003f84070 */
[----:B------:R-:W-:-:S04]  /*10190*/  IMAD.HI.U32 R133, R138, R243, RZ ;  /* 0x000000f38a857227 */ /* 0x000fc800078e00ff */
[----:B------:R-:W-:Y:S02]  /*101a0*/  IMAD.MOV R133, RZ, RZ, -R133 ;  /* 0x000000ffff857224 */ /* 0x000fe400078e0a85 */
[----:B------:R-:W-:Y:S01]  /*101b0*/  @!P1 IMAD.MOV R190, RZ, RZ, -R190 ;  /* 0x000000ffffbe9224 */ /* 0x000fe200078e0abe */
[C---:B------:R-:W-:Y:S01]  /*101c0*/  ISETP.GT.U32.AND P1, PT, R0.reuse, R218, PT ;  /* 0x000000da0000720c */ /* 0x040fe20003f24070 */
[C---:B------:R-:W-:Y:S02]  /*101d0*/  IMAD R243, R0.reuse, R133, R243 ;  /* 0x0000008500f37224 */ /* 0x040fe400078e02f3 */
[----:B------:R-:W-:Y:S01]  /*101e0*/  @!P6 IMAD.MOV R194, RZ, RZ, -R194 ;  /* 0x000000ffffc2e224 */ /* 0x000fe200078e0ac2 */
[C---:B------:R-:W-:Y:S01]  /*101f0*/  ISETP.GT.U32.AND P6, PT, R0.reuse, R226, PT ;  /* 0x000000e20000720c */ /* 0x040fe20003fc4070 */
[----:B------:R-:W-:Y:S01]  /*10200*/  @!P3 IMAD.MOV R198, RZ, RZ, -R198 ;  /* 0x000000ffffc6b224 */ /* 0x000fe200078e0ac6 */
[----:B------:R-:W-:Y:S01]  /*10210*/  ISETP.GT.U32.AND P3, PT, R0, R230, PT ;  /* 0x000000e60000720c */ /* 0x000fe20003f64070 */
[--C-:B------:R-:W-:Y:S01]  /*10220*/  @!P0 IMAD.IADD R206, R206, 0x1, -R0.reuse ;  /* 0x00000001cece8824 */ /* 0x100fe200078e0a00 */
[----:B------:R-:W-:Y:S01]  /*10230*/  ISETP.GT.U32.AND P0, PT, R0, R234, PT ;  /* 0x000000ea0000720c */ /* 0x000fe20003f04070 */
[----:B------:R-:W-:Y:S01]  /*10240*/  @!P4 IMAD.IADD R214, R214, 0x1, -R0 ;  /* 0x00000001d6d6c824 */ /* 0x000fe200078e0a00 */
[----:B------:R-:W-:-:S02]  /*10250*/  ISETP.GT.U32.AND P4, PT, R0, R243, PT ;  /* 0x000000f30000720c */ /* 0x000fc40003f84070 */
[----:B------:R-:W-:Y:S01]  /*10260*/  ISETP.GE.AND P5, PT, R89, RZ, PT ;  /* 0x000000ff5900720c */ /* 0x000fe20003fa6270 */
[----:B------:R-:W-:Y:S01]  /*10270*/  @!P1 IMAD.IADD R218, R218, 0x1, -R0 ;  /* 0x00000001dada9824 */ /* 0x000fe200078e0a00 */
[----:B------:R-:W-:-:S03]  /*10280*/  ISETP.GE.AND P1, PT, R228, RZ, PT ;  /* 0x000000ffe400720c */ /* 0x000fc60003f26270 */
[--C-:B------:R-:W-:Y:S01]  /*10290*/  @!P6 IMAD.IADD R226, R226, 0x1, -R0.reuse ;  /* 0x00000001e2e2e824 */ /* 0x100fe200078e0a00 */
[----:B------:R-:W-:Y:S01]  /*102a0*/  ISETP.GE.AND P6, PT, R57, RZ, PT ;  /* 0x000000ff3900720c */ /* 0x000fe20003fc6270 */
[--C-:B------:R-:W-:Y:S01]  /*102b0*/  @!P3 IMAD.IADD R230, R230, 0x1, -R0.reuse ;  /* 0x00000001e6e6b824 */ /* 0x100fe200078e0a00 */
[----:B------:R-:W-:Y:S01]  /*102c0*/  ISETP.GE.AND P3, PT, R164, RZ, PT ;  /* 0x000000ffa400720c */ /* 0x000fe20003f66270 */
[--C-:B------:R-:W-:Y:S01]  /*102d0*/  @!P0 IMAD.IADD R234, R234, 0x1, -R0.reuse ;  /* 0x00000001eaea8824 */ /* 0x100fe200078e0a00 */
[----:B------:R-:W-:Y:S01]  /*102e0*/  ISETP.GE.AND P0, PT, R251, RZ, PT ;  /* 0x000000fffb00720c */ /* 0x000fe20003f06270 */
[----:B------:R-:W-:Y:S01]  /*102f0*/  @!P4 IMAD.IADD R243, R243, 0x1, -R0 ;  /* 0x00000001f3f3c824 */ /* 0x000fe200078e0a00 */
[----:B------:R-:W-:Y:S02]  /*10300*/  ISETP.GE.AND P4, PT, R236, RZ, PT ;  /* 0x000000ffec00720c */ /* 0x000fe40003f86270 */
[----:B--2---:R-:W-:-:S13]  /*10310*/  ISETP.GE.AND P2, PT, R252, RZ, PT ;  /* 0x000000fffc00720c */ /* 0x004fda0003f46270 */
[----:B------:R-:W-:Y:S01]  /*10320*/  @!P2 IMAD.MOV R162, RZ, RZ, -R162 ;  /* 0x000000ffffa2a224 */ /* 0x000fe200078e0aa2 */
[----:B------:R-:W-:-:S13]  /*10330*/  ISETP.GT.U32.AND P2, PT, R0, R186, PT ;  /* 0x000000ba0000720c */ /* 0x000fda0003f44070 */
[----:B------:R-:W-:Y:S01]  /*10340*/  @!P2 IMAD.IADD R186, R186, 0x1, -R0 ;  /* 0x00000001babaa824 */ /* 0x000fe200078e0a00 */
[----:B------:R-:W-:Y:S02]  /*10350*/  ISETP.GE.AND P2, PT, R180, RZ, PT ;  /* 0x000000ffb400720c */ /* 0x000fe40003f46270 */
[----:B------:R-:W2:Y:S04]  /*10360*/  LDL.LU R180, [R1+0x2db8] ;  /* 0x002db80001b47983 */ /* 0x000ea80000300800 */
[----:B------:R-:W4:Y:S04]  /*10370*/  LDL.LU R148, [R1+0x2db4] ;  /* 0x002db40001947983 */ /* 0x000f280000300800 */
        /* <DEDUP_REMOVED lines=8> */
[----:B------:R-:W2:Y:S01]  /*10400*/  LDL.LU R236, [R1+0x2d90] ;  /* 0x002d900001ec7983 */ /* 0x000ea20000300800 */
[----:B------:R-:W-:Y:S01]  /*10410*/  @!P2 IMAD.MOV R178, RZ, RZ, -R178 ;  /* 0x000000ffffb2a224 */ /* 0x000fe200078e0ab2 */
[----:B------:R-:W-:-:S02]  /*10420*/  ISETP.GT.U32.AND P2, PT, R0, R210, PT ;  /* 0x000000d20000720c */ /* 0x000fc40003f44070 */
[----:B------:R-:W-:-:S05]  /*10430*/  IABS R248, R10 ;  /* 0x0000000a00f87213 */ /* 0x000fca0000000000 */
[----:B------:R-:W-:-:S06]  /*10440*/  IMAD.HI.U32 R2, R138, R248, RZ ;  /* 0x000000f88a027227 */ /* 0x000fcc00078e00ff */
[----:B------:R-:W-:Y:S01]  /*10450*/  @!P2 IMAD.IADD R210, R210, 0x1, -R0 ;  /* 0x00000001d2d2a824 */ /* 0x000fe200078e0a00 */
[----:B------:R-:W-:Y:S01]  /*10460*/  ISETP.GT.U32.AND P2, PT, R0, R239, PT ;  /* 0x000000ef0000720c */ /* 0x000fe20003f44070 */
[----:B------:R-:W-:Y:S01]  /*10470*/  IMAD.MOV R2, RZ, RZ, -R2 ;  /* 0x000000ffff027224 */ /* 0x000fe200078e0a02 */
[----:B------:R-:W-:-:S03]  /*10480*/  IABS R133, R141 ;  /* 0x0000008d00857213 */ /* 0x000fc60000000000 */
[----:B------:R-:W-:Y:S01]  /*10490*/  IMAD R248, R0, R2, R248 ;  /* 0x0000000200f87224 */ /* 0x000fe200078e02f8 */
[----:B------:R-:W-:Y:S01]  /*104a0*/  IABS R137, R15 ;  /* 0x0000000f00897213 */ /* 0x000fe20000000000 */
[----:B------:R-:W-:-:S06]  /*104b0*/  IMAD.HI.U32 R2, R138, R133, RZ ;  /* 0x000000858a027227 */ /* 0x000fcc00078e00ff */
[----:B------:R-:W-:Y:S01]  /*104c0*/  @!P2 IMAD.IADD R239, R239, 0x1, -R0 ;  /* 0x00000001efefa824 */ /* 0x000fe200078e0a00 */
[C---:B------:R-:W-:Y:S01]  /*104d0*/  ISETP.GT.U32.AND P2, PT, R0.reuse, R248, PT ;  /* 0x000000f80000720c */ /* 0x040fe20003f44070 */
[----:B------:R-:W-:Y:S02]  /*104e0*/  IMAD.MOV.U32 R19, RZ, RZ, R137 ;  /* 0x000000ffff137224 */ /* 0x000fe400078e0089 */
[----:B------:R-:W-:Y:S01]  /*104f0*/  @!P5 IMAD.MOV R186, RZ, RZ, -R186 ;  /* 0x000000ffffbad224 */ /* 0x000fe200078e0aba */
[----:B------:R-:W-:Y:S01]  /*10500*/  ISETP.GT.U32.AND P5, PT, R0, R222, PT ;  /* 0x000000de0000720c */ /* 0x000fe20003fa4070 */
[----:B------:R-:W-:-:S04]  /*10510*/  IMAD.HI.U32 R137, R138, R19, RZ ;  /* 0x000000138a897227 */ /* 0x000fc800078e00ff */
[----:B------:R-:W-:Y:S02]  /*10520*/  IMAD.MOV R2, RZ, RZ, -R2 ;  /* 0x000000ffff027224 */ /* 0x000fe400078e0a02 */
[----:B------:R-:W-:Y:S02]  /*10530*/  IMAD.MOV R137, RZ, RZ, -R137 ;  /* 0x000000ffff897224 */ /* 0x000fe400078e0a89 */
[----:B------:R-:W-:Y:S02]  /*10540*/  IMAD R133, R0, R2, R133 ;  /* 0x0000000200857224 */ /* 0x000fe400078e0285 */
[----:B------:R-:W-:-:S04]  /*10550*/  IMAD.HI.U32 R2, R138, R135, RZ ;  /* 0x000000878a027227 */ /* 0x000fc800078e00ff */
[----:B------:R-:W-:Y:S02]  /*10560*/  @!P2 IMAD.IADD R248, R248, 0x1, -R0 ;  /* 0x00000001f8f8a824 */ /* 0x000fe400078e0a00 */
[C---:B------:R-:W-:Y:S01]  /*10570*/  IMAD R19, R0.reuse, R137, R19 ;  /* 0x0000008900137224 */ /* 0x040fe200078e0213 */
[----:B------:R-:W-:Y:S01]  /*10580*/  IABS R137, R247 ;  /* 0x000000f700897213 */ /* 0x000fe20000000000 */
[----:B------:R-:W-:Y:S02]  /*10590*/  IMAD.MOV R2, RZ, RZ, -R2 ;  /* 0x000000ffff027224 */ /* 0x000fe400078e0a02 */
[----:B------:R-:W-:Y:S01]  /*105a0*/  @!P0 IMAD.MOV R214, RZ, RZ, -R214 ;  /* 0x000000ffffd68224 */ /* 0x000fe200078e0ad6 */
[----:B------:R-:W-:Y:S01]  /*105b0*/  ISETP.GT.U32.AND P0, PT, R0, R248, PT ;  /* 0x000000f80000720c */ /* 0x000fe20003f04070 */
[----:B------:R-:W-:Y:S01]  /*105c0*/  @!P5 IMAD.IADD R222, R222, 0x1, -R0 ;  /* 0x00000001deded824 */ /* 0x000fe200078e0a00 */
[C---:B------:R-:W-:Y:S01]  /*105d0*/  ISETP.GT.U32.AND P5, PT, R0.reuse, R134, PT ;  /* 0x000000860000720c */ /* 0x040fe20003fa4070 */
[----:B------:R-:W-:-:S02]  /*105e0*/  IMAD R135, R0, R2, R135 ;  /* 0x0000000200877224 */ /* 0x000fc400078e0287 */
[----:B------:R-:W-:-:S04]  /*105f0*/  IMAD.HI.U32 R2, R138, R137, RZ ;  /* 0x000000898a027227 */ /* 0x000fc800078e00ff */
[----:B------:R-:W-:Y:S01]  /*10600*/  @!P6 IMAD.MOV R206, RZ, RZ, -R206 ;  /* 0x000000ffffcee224 */ /* 0x000fe200078e0ace */
[C---:B------:R-:W-:Y:S01]  /*10610*/  ISETP.GT.U32.AND P6, PT, R0.reuse, R239, PT ;  /* 0x000000ef0000720c */ /* 0x040fe20003fc4070 */
[----:B------:R-:W-:Y:S02]  /*10620*/  IMAD.MOV R2, RZ, RZ, -R2 ;  /* 0x000000ffff027224 */ /* 0x000fe400078e0a02 */
[----:B------:R-:W-:Y:S01]  /*10630*/  @!P1 IMAD.MOV R202, RZ, RZ, -R202 ;  /* 0x000000ffffca9224 */ /* 0x000fe200078e0aca */
[C---:B------:R-:W-:Y:S01]  /*10640*/  ISETP.GT.U32.AND P1, PT, R0.reuse, R234, PT ;  /* 0x000000ea0000720c */ /* 0x040fe20003f24070 */
[----:B------:R-:W-:Y:S02]  /*10650*/  IMAD R137, R0, R2, R137 ;  /* 0x0000000200897224 */ /* 0x000fe400078e0289 */
[--C-:B------:R-:W-:Y:S01]  /*10660*/  @!P0 IMAD.IADD R248, R248, 0x1, -R0.reuse ;  /* 0x00000001f8f88824 */ /* 0x100fe200078e0a00 */
[----:B------:R-:W-:Y:S01]  /*10670*/  ISETP.GT.U32.AND P0, PT, R0, R135, PT ;  /* 0x000000870000720c */ /* 0x000fe20003f04070 */
[----:B------:R-:W-:-:S04]  /*10680*/  @!P5 IMAD.IADD R134, R134, 0x1, -R0 ;  /* 0x000000018686d824 */ /* 0x000fc800078e0a00 */
[--C-:B------:R-:W-:Y:S01]  /*10690*/  @!P6 IMAD.IADD R239, R239, 0x1, -R0.reuse ;  /* 0x00000001efefe824 */ /* 0x100fe200078e0a00 */
[----:B------:R-:W-:Y:S02]  /*106a0*/  ISETP.GE.AND P6, PT, R3, RZ, PT ;  /* 0x000000ff0300720c */ /* 0x000fe40003fc6270 */
[----:B------:R-:W-:Y:S01]  /*106b0*/  ISETP.GT.U32.AND P2, PT, R0, R134, PT ;  /* 0x000000860000720c */ /* 0x000fe20003f44070 */
[----:B------:R-:W-:Y:S01]  /*106c0*/  @!P1 IMAD.IADD R234, R234, 0x1, -R0 ;  /* 0x00000001eaea9824 */ /* 0x000fe200078e0a00 */
[C---:B------:R-:W-:Y:S02]  /*106d0*/  ISETP.GT.U32.AND P5, PT, R0.reuse, R243, PT ;  /* 0x000000f30000720c */ /* 0x040fe40003fa4070 */
[----:B------:R-:W-:Y:S01]  /*106e0*/  ISETP.GT.U32.AND P1, PT, R0, R133, PT ;  /* 0x000000850000720c */ /* 0x000fe20003f24070 */
[----:B------:R-:W-:Y:S01]  /*106f0*/  @!P3 IMAD.MOV R210, RZ, RZ, -R210 ;  /* 0x000000ffffd2b224 */ /* 0x000fe200078e0ad2 */
[----:B------:R-:W-:Y:S01]  /*10700*/  ISETP.GE.AND P3, PT, R136, RZ, PT ;  /* 0x000000ff8800720c */ /* 0x000fe20003f66270 */
[----:B------:R-:W-:Y:S01]  /*10710*/  @!P0 IMAD.IADD R135, R135, 0x1, -R0 ;  /* 0x0000000187878824 */ /* 0x000fe200078e0a00 */
[----:B------:R-:W4:Y:S03]  /*10720*/  LDL.LU R136, [R1+0x2d8c] ;  /* 0x002d8c0001887983 */ /* 0x000f260000300800 */
[----:B------:R-:W-:Y:S01]  /*10730*/  @!P6 IMAD.MOV R226, RZ, RZ, -R226 ;  /* 0x000000ffffe2e224 */ /* 0x000fe200078e0ae2 */
[----:B------:R-:W-:Y:S01]  /*10740*/  ISETP.GT.U32.AND P6, PT, R0, R135, PT ;  /* 0x000000870000720c */ /* 0x000fe20003fc4070 */
[--C-:B------:R-:W-:Y:S01]  /*10750*/  @!P2 IMAD.IADD R134, R134, 0x1, -R0.reuse ;  /* 0x000000018686a824 */ /* 0x100fe200078e0a00 */
[----:B------:R-:W-:Y:S01]  /*10760*/  ISETP.GT.U32.AND P2, PT, R0, R19, PT ;  /* 0x000000130000720c */ /* 0x000fe20003f44070 */
[----:B------:R-:W-:Y:S01]  /*10770*/  @!P5 IMAD.IADD R243, R243, 0x1, -R0 ;  /* 0x00000001f3f3d824 */ /* 0x000fe200078e0a00 */
[----:B------:R-:W-:Y:S01]  /*10780*/  ISETP.GE.AND P5, PT, R16, RZ, PT ;  /* 0x000000ff1000720c */ /* 0x000fe20003fa6270 */
[----:B------:R-:W-:Y:S01]  /*10790*/  IMAD.MOV.U32 R252, RZ, RZ, RZ ;  /* 0x000000fffffc7224 */ /* 0x000fe200078e00ff */
[----:B------:R-:W4:Y:S01]  /*107a0*/  LDL.LU R3, [R1+0x2d88] ;  /* 0x002d880001037983 */ /* 0x000f220000300800 */
[----:B---3--:R-:W-:-:S05]  /*107b0*/  IABS R2, R250 ;  /* 0x000000fa00027213 */ /* 0x008fca0000000000 */
[----:B------:R-:W-:-:S04]  /*107c0*/  IMAD.HI.U32 R138, R138, R2, RZ ;  /* 0x000000028a8a7227 */ /* 0x000fc800078e00ff */
[----:B------:R-:W-:-:S04]  /*107d0*/  IMAD.MOV R138, RZ, RZ, -R138 ;  /* 0x000000ffff8a7224 */ /* 0x000fc800078e0a8a */
[----:B------:R-:W-:Y:S02]  /*107e0*/  IMAD R138, R0, R138, R2 ;  /* 0x0000008a008a7224 */ /* 0x000fe400078e0202 */
[----:B------:R-:W-:Y:S02]  /*107f0*/  @!P1 IMAD.IADD R133, R133, 0x1, -R0 ;  /* 0x0000000185859824 */ /* 0x000fe400078e0a00 */
[----:B------:R-:W-:Y:S01]  /*10800*/  @!P3 IMAD.MOV R222, RZ, RZ, -R222 ;  /* 0x000000ffffdeb224 */ /* 0x000fe200078e0ade */
[----:B------:R-:W-:Y:S01]  /*10810*/  ISETP.GE.AND P3, PT, R14, RZ, PT ;  /* 0x000000ff0e00720c */ /* 0x000fe20003f66270 */
[----:B------:R-:W-:Y:S01]  /*10820*/  @!P4 IMAD.MOV R218, RZ, RZ, -R218 ;  /* 0x000000ffffdac224 */ /* 0x000fe200078e0ada */
[----:B------:R-:W-:Y:S01]  /*10830*/  ISETP.GT.U32.AND P4, PT, R0, R133, PT ;  /* 0x000000850000720c */ /* 0x000fe20003f84070 */
[--C-:B------:R-:W-:Y:S01]  /*10840*/  @!P6 IMAD.IADD R135, R135, 0x1, -R0.reuse ;  /* 0x000000018787e824 */ /* 0x100fe200078e0a00 */
[----:B------:R-:W-:Y:S01]  /*10850*/  ISETP.GE.AND P6, PT, R244, RZ, PT ;  /* 0x000000fff400720c */ /* 0x000fe20003fc6270 */
[----:B------:R-:W-:Y:S01]  /*10860*/  @!P2 IMAD.IADD R19, R19, 0x1, -R0 ;  /* 0x000000011313a824 */ /* 0x000fe200078e0a00 */
[----:B------:R-:W-:Y:S01]  /*10870*/  ISETP.GE.AND P2, PT, R140, RZ, PT ;  /* 0x000000ff8c00720c */ /* 0x000fe20003f46270 */
[----:B------:R-:W0:Y:S03]  /*10880*/  LDC R244, c[0x0][0x230] ;  /* 0x00008c00fff47b82 */ /* 0x000e260000000800 */
[----:B------:R-:W-:-:S05]  /*10890*/  ISETP.GT.U32.AND P0, PT, R0, R19, PT ;  /* 0x000000130000720c */ /* 0x000fca0003f04070 */
[----:B------:R-:W-:Y:S01]  /*108a0*/  @!P4 IMAD.IADD R133, R133, 0x1, -R0 ;  /* 0x000000018585c824 */ /* 0x000fe200078e0a00 */
[----:B------:R-:W-:-:S03]  /*108b0*/  ISETP.GT.U32.AND P4, PT, R0, R138, PT ;  /* 0x0000008a0000720c */ /* 0x000fc60003f84070 */
[----:B------:R-:W-:-:S04]  /*108c0*/  @!P2 IMAD.MOV R239, RZ, RZ, -R239 ;  /* 0x000000ffffefa224 */ /* 0x000fc800078e0aef */
[----:B------:R-:W-:Y:S01]  /*108d0*/  @!P0 IMAD.IADD R19, R19, 0x1, -R0 ;  /* 0x0000000113138824 */ /* 0x000fe200078e0a00 */
[----:B------:R-:W-:Y:S01]  /*108e0*/  ISETP.GE.AND P0, PT, R17, RZ, PT ;  /* 0x000000ff1100720c */ /* 0x000fe20003f06270 */
[----:B------:R-:W-:Y:S01]  /*108f0*/  @!P3 IMAD.MOV R234, RZ, RZ, -R234 ;  /* 0x000000ffffeab224 */ /* 0x000fe200078e0aea */
[----:B------:R-:W-:Y:S01]  /*10900*/  ISETP.GE.AND P3, PT, R15, RZ, PT ;  /* 0x000000ff0f00720c */ /* 0x000fe20003f66270 */
[----:B------:R-:W-:Y:S02]  /*10910*/  IMAD.MOV.U32 R15, RZ, RZ, RZ ;  /* 0x000000ffff0f7224 */ /* 0x000fe400078e00ff */
[----:B------:R-:W-:Y:S02]  /*10920*/  @!P4 IMAD.IADD R138, R138, 0x1, -R0 ;  /* 0x000000018a8ac824 */ /* 0x000fe400078e0a00 */
[----:B0-----:R-:W-:Y:S02]  /*10930*/  VIADD R244, R244, 0x7f ;  /* 0x0000007ff4f47836 */ /* 0x001fe40000000000 */
[----:B--2---:R-:W-:-:S05]  /*10940*/  VIADD R2, R236, 0x10000 ;  /* 0x00010000ec027836 */ /* 0x004fca0000000000 */
[----:B------:R-:W-:-:S04]  /*10950*/  SHF.R.U32.HI R2, RZ, 0x4, R2 ;  /* 0x00000004ff027819 */ /* 0x000fc80000011602 */
[----:B------:R-:W-:-:S04]  /*10960*/  SGXT.U32 R2, R2, 0xe ;  /* 0x0000000e0202781a */ /* 0x000fc80000000000 */
[----:B------:R-:W-:-:S04]  /*10970*/  IADD3 R16, P1, R2, 0x2, RZ ;  /* 0x0000000202107810 */ /* 0x000fc80007f3e0ff */
[----:B------:R-:W-:Y:S02]  /*10980*/  IADD3.X R14, R252, 0x40000040, RZ, P1, !PT ;  /* 0x40000040fc0e7810 */ /* 0x000fe40000ffe4ff */
[----:B------:R-:W-:Y:S02]  /*10990*/  ISETP.GT.U32.AND P1, PT, R0, R137, PT ;  /* 0x000000890000720c */ /* 0x000fe40003f24070 */
[----:B------:R-:W-:-:S11]  /*109a0*/  SHF.R.U32.HI R252, RZ, 0x4, R236 ;  /* 0x00000004fffc7819 */ /* 0x000fd600000116ec */
[----:B------:R-:W-:-:S05]  /*109b0*/  @!P1 IMAD.IADD R137, R137, 0x1, -R0 ;  /* 0x0000000189899824 */ /* 0x000fca00078e0a00 */
[----:B------:R-:W-:Y:S02]  /*109c0*/  ISETP.GT.U32.AND P2, PT, R0, R137, PT ;  /* 0x000000890000720c */ /* 0x000fe40003f44070 */
[----:B------:R-:W-:Y:S01]  /*109d0*/  SGXT.U32 R17, R252, 0xe ;  /* 0x0000000efc11781a */ /* 0x000fe20000000000 */
[----:B------:R0:W-:Y:S01]  /*109e0*/  STL [R1+0x2d18], R236 ;  /* 0x002d18ec01007387 */ /* 0x0001e20000100800 */
[----:B------:R-:W-:Y:S02]  /*109f0*/  ISETP.GE.AND P1, PT, R249, RZ, PT ;  /* 0x000000fff900720c */ /* 0x000fe40003f26270 */
[----:B------:R-:W-:Y:S01]  /*10a00*/  IADD3 R252, P4, R17, 0x2, RZ ;  /* 0x0000000211fc7810 */ /* 0x000fe20007f9e0ff */
[----:B------:R-:W2:Y:S01]  /*10a10*/  LDL.LU R249, [R1+0x38] ;  /* 0x0000380001f97983 */ /* 0x000ea20000300800 */
[----:B------:R-:W-:Y:S02]  /*10a20*/  SHF.R.S32.HI R17, RZ, 0x1f, R244 ;  /* 0x0000001fff117819 */ /* 0x000fe400000114f4 */
[----:B------:R-:W-:-:S03]  /*10a30*/  IADD3.X R15, R15, 0x40000040, RZ, P4, !PT ;  /* 0x400000400f0f7810 */ /* 0x000fc600027fe4ff */
[----:B------:R-:W-:Y:S01]  /*10a40*/  @!P2 IMAD.IADD R137, R137, 0x1, -R0 ;  /* 0x000000018989a824 */ /* 0x000fe200078e0a00 */
[----:B------:R-:W-:Y:S02]  /*10a50*/  ISETP.GE.AND P2, PT, R247, RZ, PT ;  /* 0x000000fff700720c */ /* 0x000fe40003f46270 */
[----:B------:R-:W3:Y:S01]  /*10a60*/  LDL.LU R247, [R1+0x34] ;  /* 0x0000340001f77983 */ /* 0x000ee20000300800 */
[----:B------:R-:W-:Y:S02]  /*10a70*/  ISETP.GE.AND P4, PT, R250, RZ, PT ;  /* 0x000000fffa00720c */ /* 0x000fe40003f86270 */
[----:B------:R-:W-:Y:S01]  /*10a80*/  R2UR UR7, R14 ;  /* 0x000000000e0772ca */ /* 0x000fe200000e0000 */
[----:B------:R-:W3:Y:S01]  /*10a90*/  LDL.LU R250, [R1+0x30] ;  /* 0x0000300001fa7983 */ /* 0x000ee20000300800 */
[----:B------:R-:W-:Y:S02]  /*10aa0*/  LEA.HI R17, R17, R244, RZ, 0x7 ;  /* 0x000000f411117211 */ /* 0x000fe400078f38ff */
[----:B------:R-:W-:Y:S01]  /*10ab0*/  R2UR UR5, R15 ;  /* 0x000000000f0572ca */ /* 0x000fe200000e0000 */
[----:B------:R-:W3:Y:S01]  /*10ac0*/  LDL.LU R14, [R1+0x2c] ;  /* 0x00002c00010e7983 */ /* 0x000ee20000300800 */
[----:B------:R-:W-:-:S03]  /*10ad0*/  R2UR UR6, R16 ;  /* 0x00000000100672ca */ /* 0x000fc600000e0000 */
[----:B------:R-:W3:Y:S04]  /*10ae0*/  LDL.LU R15, [R1+0x28] ;  /* 0x00002800010f7983 */ /* 0x000ee80000300800 */
[----:B------:R-:W3:Y:S04]  /*10af0*/  LDL.LU R16, [R1+0x24] ;  /* 0x0000240001107983 */ /* 0x000ee80000300800 */
[----:B------:R-:W3:Y:S04]  /*10b00*/  LDL.LU R17, [R1+0x20] ;  /* 0x0000200001117983 */ /* 0x000ee80000300800 */
[----:B------:R-:W3:Y:S01]  /*10b10*/  LDL.LU R244, [R1+0x1c] ;  /* 0x00001c0001f47983 */ /* 0x000ee20000300800 */
[----:B------:R-:W-:Y:S01]  /*10b20*/  @!P5 IMAD.MOV R230, RZ, RZ, -R230 ;  /* 0x000000ffffe6d224 */ /* 0x000fe200078e0ae6 */
[----:B------:R-:W-:-:S02]  /*10b30*/  ISETP.GE.AND P5, PT, R141, RZ, PT ;  /* 0x000000ff8d00720c */ /* 0x000fc40003fa6270 */
[----:B------:R-:W1:Y:S01]  /*10b40*/  LDC.64 R140, c[0x0][0x218] ;  /* 0x00008600ff8c7b82 */ /* 0x000e620000000a00 */
[----:B------:R-:W-:Y:S01]  /*10b50*/  @!P1 IMAD.MOV R243, RZ, RZ, -R243 ;  /* 0x000000fffff39224 */ /* 0x000fe200078e0af3 */
[----:B------:R-:W-:Y:S01]  /*10b60*/  ISETP.GT.U32.AND P1, PT, R0, R138, PT ;  /* 0x0000008a0000720c */ /* 0x000fe20003f24070 */
[----:B0-----:R-:W3:Y:S01]  /*10b70*/  LDL.LU R236, [R1+0x14] ;  /* 0x0000140001ec7983 */ /* 0x001ee20000300800 */
[----:B------:R-:W-:Y:S01]  /*10b80*/  R2UR UR4, R252 ;  /* 0x00000000fc0472ca */ /* 0x000fe200000e0000 */
[----:B------:R-:W-:Y:S01]  /*10b90*/  @!P6 IMAD.MOV R134, RZ, RZ, -R134 ;  /* 0x000000ffff86e224 */ /* 0x000fe200078e0a86 */
[----:B------:R-:W-:Y:S01]  /*10ba0*/  ISETP.GE.AND P6, PT, R10, RZ, PT ;  /* 0x000000ff0a00720c */ /* 0x000fe20003fc6270 */
[----:B------:R0:W-:Y:S08]  /*10bb0*/  STL [R1+0x2d1c], R10 ;  /* 0x002d1c0a01007387 */ /* 0x0001f00000100800 */
[----:B------:R-:W-:Y:S01]  /*10bc0*/  @!P1 IMAD.IADD R138, R138, 0x1, -R0 ;  /* 0x000000018a8a9824 */ /* 0x000fe200078e0a00 */
[----:B0-----:R-:W3:Y:S01]  /*10bd0*/  LDL.LU R10, [R1+0x18] ;  /* 0x00001800010a7983 */ /* 0x001ee20000300800 */
[----:B----4-:R-:W-:-:S02]  /*10be0*/  ISETP.NE.AND P1, PT, R3, RZ, PT ;  /* 0x000000ff0300720c */ /* 0x010fc40003f25270 */
[----:B------:R-:W-:Y:S01]  /*10bf0*/  LOP3.LUT R252, RZ, R3, RZ, 0x33, !PT ;  /* 0x00000003fffc7212 */ /* 0x000fe200078e33ff */
[----:B-1----:R0:W-:Y:S01]  /*10c00*/  STL [R1+0x40], R140 ;  /* 0x0000408c01007387 */ /* 0x0021e20000100800 */
[----:B------:R-:W-:-:S03]  /*10c10*/  IMAD.MOV.U32 R0, RZ, RZ, R141 ;  /* 0x000000ffff007224 */ /* 0x000fc600078e008d */
[----:B0-----:R-:W4:Y:S01]  /*10c20*/  LDL.LU.64 R140, [R1+0x2d80] ;  /* 0x002d8000018c7983 */ /* 0x001f220000300a00 */
[----:B--2---:R-:W-:-:S05]  /*10c30*/  SEL R249, R252, R249, !P1 ;  /* 0x000000f9fcf97207 */ /* 0x004fca0004800000 */
[----:B------:R0:W-:Y:S01]  /*10c40*/  STL [R1+0x164], R249 ;  /* 0x000164f901007387 */ /* 0x0001e20000100800 */
[C---:B---3--:R-:W-:Y:S02]  /*10c50*/  SEL R247, R252.reuse, R247, !P1 ;  /* 0x000000f7fcf77207 */ /* 0x048fe40004800000 */
[C---:B------:R-:W-:Y:S01]  /*10c60*/  SEL R250, R252.reuse, R250, !P1 ;  /* 0x000000fafcfa7207 */ /* 0x040fe20004800000 */
[----:B0-----:R-:W2:Y:S01]  /*10c70*/  LDL.LU R249, [R1+0x2d78] ;  /* 0x002d780001f97983 */ /* 0x001ea20000300800 */
[----:B------:R-:W-:-:S03]  /*10c80*/  SEL R14, R252, R14, !P1 ;  /* 0x0000000efc0e7207 */ /* 0x000fc60004800000 */
[----:B------:R0:W-:Y:S01]  /*10c90*/  STL [R1+0x160], R247 ;  /* 0x000160f701007387 */ /* 0x0001e20000100800 */
[C---:B------:R-:W-:Y:S02]  /*10ca0*/  SEL R15, R252.reuse, R15, !P1 ;  /* 0x0000000ffc0f7207 */ /* 0x040fe40004800000 */
[C---:B------:R-:W-:Y:S01]  /*10cb0*/  SEL R16, R252.reuse, R16, !P1 ;  /* 0x00000010fc107207 */ /* 0x040fe20004800000 */
[----:B0-----:R-:W3:Y:S01]  /*10cc0*/  LDL.LU R247, [R1+0x2d74] ;  /* 0x002d740001f77983 */ /* 0x001ee20000300800 */
[----:B------:R-:W-:-:S03]  /*10cd0*/  SEL R17, R252, R17, !P1 ;  /* 0x00000011fc117207 */ /* 0x000fc60004800000 */
[----:B------:R0:W-:Y:S01]  /*10ce0*/  STL [R1+0x15c], R250 ;  /* 0x00015cfa01007387 */ /* 0x0001e20000100800 */
[----:B------:R-:W-:-:S03]  /*10cf0*/  SEL R244, R252, R244, !P1 ;  /* 0x000000f4fcf47207 */ /* 0x000fc60004800000 */
[----:B0-----:R-:W4:Y:S04]  /*10d00*/  LDL.LU R250, [R1+0x2d70] ;  /* 0x002d700001fa7983 */ /* 0x001f280000300800 */
[----:B------:R0:W-:Y:S04]  /*10d10*/  STL [R1+0x158], R14 ;  /* 0x0001580e01007387 */ /* 0x0001e80000100800 */
[----:B0-----:R-:W2:Y:S04]  /*10d20*/  LDL.LU R14, [R1+0x2d6c] ;  /* 0x002d6c00010e7983 */ /* 0x001ea80000300800 */
[----:B------:R0:W-:Y:S04]  /*10d30*/  STL [R1+0x154], R15 ;  /* 0x0001540f01007387 */ /* 0x0001e80000100800 */
[----:B0-----:R-:W3:Y:S04]  /*10d40*/  LDL.LU R15, [R1+0x2d68] ;  /* 0x002d6800010f7983 */ /* 0x001ee80000300800 */
[----:B------:R0:W-:Y:S04]  /*10d50*/  STL [R1+0x150], R16 ;  /* 0x0001501001007387 */ /* 0x0001e80000100800 */
[----:B0-----:R-:W4:Y:S04]  /*10d60*/  LDL.LU R16, [R1+0x2d64] ;  /* 0x002d640001107983 */ /* 0x001f280000300800 */
[----:B------:R0:W-:Y:S04]  /*10d70*/  STL [R1+0x14c], R17 ;  /* 0x00014c1101007387 */ /* 0x0001e80000100800 */
[----:B0-----:R-:W2:Y:S04]  /*10d80*/  LDL.LU R17, [R1+0x2d60] ;  /* 0x002d600001117983 */ /* 0x001ea80000300800 */
[----:B------:R0:W-:Y:S04]  /*10d90*/  STL [R1+0x148], R244 ;  /* 0x000148f401007387 */ /* 0x0001e80000100800 */
[----:B0-----:R-:W3:Y:S01]  /*10da0*/  LDL.LU R244, [R1+0x2d5c] ;  /* 0x002d5c0001f47983 */ /* 0x001ee20000300800 */
[----:B------:R-:W-:-:S05]  /*10db0*/  SEL R10, R252, R10, !P1 ;  /* 0x0000000afc0a7207 */ /* 0x000fca0004800000 */
[----:B------:R0:W-:Y:S02]  /*10dc0*/  STL [R1+0x144], R10 ;  /* 0x0001440a01007387 */ /* 0x0001e40000100800 */
[----:B0-----:R-:W-:-:S05]  /*10dd0*/  SEL R10, R252, R236, !P1 ;  /* 0x000000ecfc0a7207 */ /* 0x001fca0004800000 */
[----:B------:R2:W-:Y:S02]  /*10de0*/  STL [R1+0x140], R10 ;  /* 0x0001400a01007387 */ /* 0x0005e40000100800 */
[C---:B--2---:R-:W-:Y:S02]  /*10df0*/  SEL R10, R252.reuse, R17, !P1 ;  /* 0x00000011fc0a7207 */ /* 0x044fe40004800000 */
[C---:B----4-:R-:W-:Y:S02]  /*10e00*/  SEL R17, R252.reuse, R16, !P1 ;  /* 0x00000010fc117207 */ /* 0x050fe40004800000 */
[C---:B---3--:R-:W-:Y:S02]  /*10e10*/  SEL R16, R252.reuse, R15, !P1 ;  /* 0x0000000ffc107207 */ /* 0x048fe40004800000 */
[----:B------:R-:W-:-:S05]  /*10e20*/  SEL R236, R252, R244, !P1 ;  /* 0x000000f4fcec7207 */ /* 0x000fca0004800000 */
[----:B------:R-:W-:Y:S04]  /*10e30*/  STL [R1+0x13c], R236 ;  /* 0x00013cec01007387 */ /* 0x000fe80000100800 */
[----:B------:R0:W-:Y:S01]  /*10e40*/  STL [R1+0x138], R10 ;  /* 0x0001380a01007387 */ /* 0x0001e20000100800 */
[----:B------:R-:W-:-:S03]  /*10e50*/  SEL R15, R252, R250, !P1 ;  /* 0x000000fafc0f7207 */ /* 0x000fc60004800000 */
[----:B------:R-:W-:Y:S01]  /*10e60*/  STL [R1+0x134], R17 ;  /* 0x0001341101007387 */ /* 0x000fe20000100800 */
[----:B0-----:R-:W-:-:S03]  /*10e70*/  SEL R10, R252, R14, !P1 ;  /* 0x0000000efc0a7207 */ /* 0x001fc60004800000 */
[----:B------:R-:W-:Y:S01]  /*10e80*/  STL [R1+0x130], R16 ;  /* 0x0001301001007387 */ /* 0x000fe20000100800 */
[----:B------:R-:W-:-:S03]  /*10e90*/  SEL R14, R252, R247, !P1 ;  /* 0x000000f7fc0e7207 */ /* 0x000fc60004800000 */
[----:B------:R0:W-:Y:S04]  /*10ea0*/  STL [R1+0x12c], R10 ;  /* 0x00012c0a01007387 */ /* 0x0001e80000100800 */
[----:B------:R1:W-:Y:S01]  /*10eb0*/  STL [R1+0x128], R15 ;  /* 0x0001280f01007387 */ /* 0x0003e20000100800 */
[----:B0-----:R-:W-:-:S03]  /*10ec0*/  SEL R10, R252, R249, !P1 ;  /* 0x000000f9fc0a7207 */ /* 0x001fc60004800000 */
[----:B------:R0:W-:Y:S01]  /*10ed0*/  STL [R1+0x124], R14 ;  /* 0x0001240e01007387 */ /* 0x0001e20000100800 */
[----:B-1----:R-:W-:-:S03]  /*10ee0*/  SEL R15, R252, R136, !P1 ;  /* 0x00000088fc0f7207 */ /* 0x002fc60004800000 */
[----:B------:R1:W-:Y:S01]  /*10ef0*/  STL [R1+0x120], R10 ;  /* 0x0001200a01007387 */ /* 0x0003e20000100800 */
[----:B0-----:R-:W-:-:S03]  /*10f00*/  SEL R14, R252, R251, !P1 ;  /* 0x000000fbfc0e7207 */ /* 0x001fc60004800000 */
[----:B------:R0:W-:Y:S01]  /*10f10*/  STL [R1+0x11c], R15 ;  /* 0x00011c0f01007387 */ /* 0x0001e20000100800 */
[----:B-1----:R-:W-:-:S03]  /*10f20*/  SEL R10, R252, R164, !P1 ;  /* 0x000000a4fc0a7207 */ /* 0x002fc60004800000 */
[----:B------:R1:W-:Y:S04]  /*10f30*/  STL [R1+0x118], R14 ;  /* 0x0001180e01007387 */ /* 0x0003e80000100800 */
[----:B------:R2:W-:Y:S01]  /*10f40*/  STL [R1+0x114], R10 ;  /* 0x0001140a01007387 */ /* 0x0005e20000100800 */
[C---:B0-----:R-:W-:Y:S02]  /*10f50*/  SEL R15, R252.reuse, R57, !P1 ;  /* 0x00000039fc0f7207 */ /* 0x041fe40004800000 */
[----:B-1----:R-:W-:-:S03]  /*10f60*/  SEL R14, R252, R228, !P1 ;  /* 0x000000e4fc0e7207 */ /* 0x002fc60004800000 */
[----:B------:R0:W-:Y:S01]  /*10f70*/  STL [R1+0x110], R15 ;  /* 0x0001100f01007387 */ /* 0x0001e20000100800 */
[----:B--2---:R-:W-:-:S03]  /*10f80*/  SEL R10, R252, R121, !P1 ;  /* 0x00000079fc0a7207 */ /* 0x004fc60004800000 */
        /* <DEDUP_REMOVED lines=33> */
[C---:B-1----:R-:W-:Y:S02]  /*111a0*/  SEL R14, R252.reuse, R33, !P1 ;  /* 0x00000021fc0e7207 */ /* 0x042fe40004800000 */
[C---:B--2---:R-:W-:Y:S01]  /*111b0*/  SEL R10, R252.reuse, R13, !P1 ;  /* 0x0000000dfc0a7207 */ /* 0x044fe20004800000 */
[----:B------:R-:W-:Y:S01]  /*111c0*/  STL [R1+0xc8], R15 ;  /* 0x0000c80f01007387 */ /* 0x000fe20000100800 */
[----:B------:R-:W-:-:S03]  /*111d0*/  SEL R13, R252, R49, !P1 ;  /* 0x00000031fc0d7207 */ /* 0x000fc60004800000 */
[----:B------:R0:W-:Y:S04]  /*111e0*/  STL [R1+0xc4], R10 ;  /* 0x0000c40a01007387 */ /* 0x0001e80000100800 */
[----:B------:R1:W-:Y:S01]  /*111f0*/  STL [R1+0xc0], R14 ;  /* 0x0000c00e01007387 */ /* 0x0003e20000100800 */
[----:B0-----:R-:W-:-:S03]  /*11200*/  SEL R10, R252, R65, !P1 ;  /* 0x00000041fc0a7207 */ /* 0x001fc60004800000 */
[----:B------:R0:W-:Y:S01]  /*11210*/  STL [R1+0xbc], R13 ;  /* 0x0000bc0d01007387 */ /* 0x0001e20000100800 */
[C---:B------:R-:W-:Y:S01]  /*11220*/  SEL R15, R252.reuse, R101, !P1 ;  /* 0x00000065fc0f7207 */ /* 0x040fe20004800000 */
[----:B------:R-:W2:Y:S02]  /*11230*/  LDC R65, c[0x0][0x234] ;  /* 0x00008d00ff417b82 */ /* 0x000ea40000000800 */
[----:B------:R3:W-:Y:S01]  /*11240*/  STL [R1+0xb8], R10 ;  /* 0x0000b80a01007387 */ /* 0x0007e20000100800 */
[C---:B-1----:R-:W-:Y:S02]  /*11250*/  SEL R14, R252.reuse, R129, !P1 ;  /* 0x00000081fc0e7207 */ /* 0x042fe40004800000 */
[C---:B0-----:R-:W-:Y:S02]  /*11260*/  SEL R13, R252.reuse, R97, !P1 ;  /* 0x00000061fc0d7207 */ /* 0x041fe40004800000 */
[----:B---3--:R-:W-:-:S03]  /*11270*/  SEL R10, R252, R113, !P1 ;  /* 0x00000071fc0a7207 */ /* 0x008fc60004800000 */
[----:B------:R0:W-:Y:S04]  /*11280*/  STL [R1+0xb4], R13 ;  /* 0x0000b40d01007387 */ /* 0x0001e80000100800 */
        /* <DEDUP_REMOVED lines=8> */
[----:B------:R-:W-:Y:S01]  /*11310*/  STL [R1+0xa0], R14 ;  /* 0x0000a00e01007387 */ /* 0x000fe20000100800 */
[----:B---3--:R-:W-:-:S03]  /*11320*/  SEL R10, R252, R176, !P1 ;  /* 0x000000b0fc0a7207 */ /* 0x008fc60004800000 */
[----:B------:R0:W-:Y:S04]  /*11330*/  STL [R1+0x9c], R13 ;  /* 0x00009c0d01007387 */ /* 0x0001e80000100800 */
[----:B------:R1:W-:Y:S01]  /*11340*/  STL [R1+0x98], R10 ;  /* 0x0000980a01007387 */ /* 0x0003e20000100800 */
[C---:B0-----:R-:W-:Y:S02]  /*11350*/  SEL R13, R252.reuse, R192, !P1 ;  /* 0x000000c0fc0d7207 */ /* 0x041fe40004800000 */
[----:B-1----:R-:W-:-:S03]  /*11360*/  SEL R10, R252, R200, !P1 ;  /* 0x000000c8fc0a7207 */ /* 0x002fc60004800000 */
[----:B------:R0:W-:Y:S01]  /*11370*/  STL [R1+0x94], R13 ;  /* 0x0000940d01007387 */ /* 0x0001e20000100800 */
[----:B------:R-:W-:-:S03]  /*11380*/  SEL R14, R252, R208, !P1 ;  /* 0x000000d0fc0e7207 */ /* 0x000fc60004800000 */
[----:B------:R1:W-:Y:S01]  /*11390*/  STL [R1+0x90], R10 ;  /* 0x0000900a01007387 */ /* 0x0003e20000100800 */
[----:B0-----:R-:W-:-:S03]  /*113a0*/  SEL R13, R252, R216, !P1 ;  /* 0x000000d8fc0d7207 */ /* 0x001fc60004800000 */
[----:B------:R-:W-:Y:S01]  /*113b0*/  STL [R1+0x8c], R14 ;  /* 0x00008c0e01007387 */ /* 0x000fe20000100800 */
[----:B-1----:R-:W-:-:S03]  /*113c0*/  SEL R10, R252, R224, !P1 ;  /* 0x000000e0fc0a7207 */ /* 0x002fc60004800000 */
[----:B------:R0:W-:Y:S04]  /*113d0*/  STL [R1+0x88], R13 ;  /* 0x0000880d01007387 */ /* 0x0001e80000100800 */
[----:B------:R1:W-:Y:S01]  /*113e0*/  STL [R1+0x84], R10 ;  /* 0x0000840a01007387 */ /* 0x0003e20000100800 */
[C---:B0-----:R-:W-:Y:S02]  /*113f0*/  SEL R13, R252.reuse, R241, !P1 ;  /* 0x000000f1fc0d7207 */ /* 0x041fe40004800000 */
[----:B-1----:R-:W-:-:S03]  /*11400*/  SEL R10, R252, R8, !P1 ;  /* 0x00000008fc0a7207 */ /* 0x002fc60004800000 */
[----:B------:R-:W-:Y:S01]  /*11410*/  STL [R1+0x80], R13 ;  /* 0x0000800d01007387 */ /* 0x000fe20000100800 */
[C---:B------:R-:W-:Y:S02]  /*11420*/  SEL R8, R252.reuse, R29, !P1 ;  /* 0x0000001dfc087207 */ /* 0x040fe40004800000 */
[C---:B------:R-:W-:Y:S01]  /*11430*/  SEL R14, R252.reuse, R45, !P1 ;  /* 0x0000002dfc0e7207 */ /* 0x040fe20004800000 */
[----:B------:R0:W-:Y:S04]  /*11440*/  STL [R1+0x7c], R10 ;  /* 0x00007c0a01007387 */ /* 0x0001e80000100800 */
[----:B------:R-:W-:Y:S01]  /*11450*/  STL [R1+0x78], R8 ;  /* 0x0000780801007387 */ /* 0x000fe20000100800 */
[----:B0-----:R-:W-:-:S03]  /*11460*/  SEL R10, R252, R53, !P1 ;  /* 0x00000035fc0a7207 */ /* 0x001fc60004800000 */
[----:B------:R0:W-:Y:S04]  /*11470*/  STL [R1+0x74], R14 ;  /* 0x0000740e01007387 */ /* 0x0001e80000100800 */
[----:B------:R1:W-:Y:S01]  /*11480*/  STL [R1+0x70], R10 ;  /* 0x0000700a01007387 */ /* 0x0003e20000100800 */
[C---:B0-----:R-:W-:Y:S02]  /*11490*/  SEL R14, R252.reuse, R69, !P1 ;  /* 0x00000045fc0e7207 */ /* 0x041fe40004800000 */
[----:B-1----:R-:W-:-:S03]  /*114a0*/  SEL R10, R252, R77, !P1 ;  /* 0x0000004dfc0a7207 */ /* 0x002fc60004800000 */
[----:B------:R0:W-:Y:S04]  /*114b0*/  STL [R1+0x6c], R14 ;  /* 0x00006c0e01007387 */ /* 0x0001e80000100800 */
[----:B------:R1:W-:Y:S01]  /*114c0*/  STL [R1+0x68], R10 ;  /* 0x0000680a01007387 */ /* 0x0003e20000100800 */
[C---:B0-----:R-:W-:Y:S02]  /*114d0*/  SEL R14, R252.reuse, R93, !P1 ;  /* 0x0000005dfc0e7207 */ /* 0x041fe40004800000 */
[----:B-1----:R-:W-:-:S03]  /*114e0*/  SEL R10, R252, R109, !P1 ;  /* 0x0000006dfc0a7207 */ /* 0x002fc60004800000 */
[----:B------:R0:W-:Y:S04]  /*114f0*/  STL [R1+0x64], R14 ;  /* 0x0000640e01007387 */ /* 0x0001e80000100800 */
[----:B------:R1:W-:Y:S04]  /*11500*/  STL [R1+0x10], R15 ;  /* 0x0000100f01007387 */ /* 0x0003e80000100800 */
[----:B------:R3:W-:Y:S01]  /*11510*/  STL [R1+0x1c], R10 ;  /* 0x00001c0a01007387 */ /* 0x0007e20000100800 */
[C---:B0-----:R-:W-:Y:S02]  /*11520*/  SEL R14, R252.reuse, R117, !P1 ;  /* 0x00000075fc0e7207 */ /* 0x041fe40004800000 */
[----:B-1----:R-:W-:-:S03]  /*11530*/  SEL R15, R252, R125, !P1 ;  /* 0x0000007dfc0f7207 */ /* 0x002fc60004800000 */
[----:B------:R0:W-:Y:S01]  /*11540*/  STL [R1+0x28], R14 ;  /* 0x0000280e01007387 */ /* 0x0001e20000100800 */
[----:B---3--:R-:W-:-:S03]  /*11550*/  SEL R10, R252, R4, !P1 ;  /* 0x00000004fc0a7207 */ /* 0x008fc60004800000 */
[----:B------:R-:W-:Y:S01]  /*11560*/  STL [R1+0x38], R15 ;  /* 0x0000380f01007387 */ /* 0x000fe20000100800 */
[----:B------:R-:W-:-:S03]  /*11570*/  SEL R4, R252, R146, !P1 ;  /* 0x00000092fc047207 */ /* 0x000fc60004800000 */
[----:B------:R1:W-:Y:S01]  /*11580*/  STL [R1+0x60], R10 ;  /* 0x0000600a01007387 */ /* 0x0003e20000100800 */
[----:B0-----:R-:W-:-:S05]  /*11590*/  SEL R14, R252, R142, !P1 ;  /* 0x0000008efc0e7207 */ /* 0x001fca0004800000 */
[----:B------:R0:W-:Y:S01]  /*115a0*/  STL [R1+0x5c], R14 ;  /* 0x00005c0e01007387 */ /* 0x0001e20000100800 */
[----:B-1----:R-:W-:-:S03]  /*115b0*/  SEL R10, R252, R150, !P1 ;  /* 0x00000096fc0a7207 */ /* 0x002fc60004800000 */
[----:B------:R1:W-:Y:S04]  /*115c0*/  STL [R1+0x58], R4 ;  /* 0x0000580401007387 */ /* 0x0003e80000100800 */
[----:B------:R3:W-:Y:S01]  /*115d0*/  STL [R1+0x54], R10 ;  /* 0x0000540a01007387 */ /* 0x0007e20000100800 */
[C---:B0-----:R-:W-:Y:S02]  /*115e0*/  SEL R14, R252.reuse, R154, !P1 ;  /* 0x0000009afc0e7207 */ /* 0x041fe40004800000 */
[----:B-1----:R-:W-:-:S03]  /*115f0*/  SEL R4, R252, R158, !P1 ;  /* 0x0000009efc047207 */ /* 0x002fc60004800000 */
[----:B------:R0:W-:Y:S01]  /*11600*/  STL [R1+0x50], R14 ;  /* 0x0000500e01007387 */ /* 0x0001e20000100800 */
[----:B---3--:R-:W-:-:S03]  /*11610*/  SEL R10, R252, R162, !P1 ;  /* 0x000000a2fc0a7207 */ /* 0x008fc60004800000 */
[----:B------:R1:W-:Y:S04]  /*11620*/  STL [R1+0x4c], R4 ;  /* 0x00004c0401007387 */ /* 0x0003e80000100800 */
[----:B------:R3:W-:Y:S01]  /*11630*/  STL [R1+0x48], R10 ;  /* 0x0000480a01007387 */ /* 0x0007e20000100800 */
[C---:B0-----:R-:W-:Y:S02]  /*11640*/  SEL R14, R252.reuse, R166, !P1 ;  /* 0x000000a6fc0e7207 */ /* 0x041fe40004800000 */
[----:B-1----:R-:W-:-:S03]  /*11650*/  SEL R4, R252, R170, !P1 ;  /* 0x000000aafc047207 */ /* 0x002fc60004800000 */
[----:B------:R0:W-:Y:S01]  /*11660*/  STL [R1+0x3c], R14 ;  /* 0x00003c0e01007387 */ /* 0x0001e20000100800 */
[----:B---3--:R-:W-:-:S03]  /*11670*/  SEL R10, R252, R174, !P1 ;  /* 0x000000aefc0a7207 */ /* 0x008fc60004800000 */
[----:B------:R1:W-:Y:S01]  /*11680*/  STL [R1+0x34], R4 ;  /* 0x0000340401007387 */ /* 0x0003e20000100800 */
[----:B------:R-:W-:-:S03]  /*11690*/  SEL R236, R252, R190, !P1 ;  /* 0x000000befcec7207 */ /* 0x000fc60004800000 */
[----:B------:R3:W-:Y:S01]  /*116a0*/  STL [R1+0x30], R10 ;  /* 0x0000300a01007387 */ /* 0x0007e20000100800 */
[C---:B0-----:R-:W-:Y:S02]  /*116b0*/  SEL R14, R252.reuse, R178, !P1 ;  /* 0x000000b2fc0e7207 */ /* 0x041fe40004800000 */
[C---:B------:R-:W-:Y:S02]  /*116c0*/  SEL R17, R252.reuse, R194, !P1 ;  /* 0x000000c2fc117207 */ /* 0x040fe40004800000 */
[C---:B-1----:R-:W-:Y:S01]  /*116d0*/  SEL R4, R252.reuse, R182, !P1 ;  /* 0x000000b6fc047207 */ /* 0x042fe20004800000 */
[----:B------:R0:W-:Y:S01]  /*116e0*/  STL [R1+0x2c], R14 ;  /* 0x00002c0e01007387 */ /* 0x0001e20000100800 */
[C---:B---3--:R-:W-:Y:S02]  /*116f0*/  SEL R10, R252.reuse, R186, !P1 ;  /* 0x000000bafc0a7207 */ /* 0x048fe40004800000 */
[C---:B------:R-:W-:Y:S02]  /*11700*/  SEL R16, R252.reuse, R202, !P1 ;  /* 0x000000cafc107207 */ /* 0x040fe40004800000 */
[C---:B------:R-:W-:Y:S01]  /*11710*/  SEL R15, R252.reuse, R206, !P1 ;  /* 0x000000cefc0f7207 */ /* 0x040fe20004800000 */
[----:B------:R-:W-:Y:S01]  /*11720*/  STL [R1+0x2d40], R10 ;  /* 0x002d400a01007387 */ /* 0x000fe20000100800 */
[----:B0-----:R-:W-:-:S03]  /*11730*/  SEL R14, R252, R198, !P1 ;  /* 0x000000c6fc0e7207 */ /* 0x001fc60004800000 */
[----:B------:R0:W-:Y:S04]  /*11740*/  STL [R1+0x24], R4 ;  /* 0x0000240401007387 */ /* 0x0001e80000100800 */
[----:B------:R-:W-:Y:S01]  /*11750*/  STL [R1+0x2d44], R236 ;  /* 0x002d44ec01007387 */ /* 0x000fe20000100800 */
[----:B------:R-:W-:-:S03]  /*11760*/  SEL R8, R252, R61, !P1 ;  /* 0x0000003dfc087207 */ /* 0x000fc60004800000 */
[----:B------:R-:W-:Y:S01]  /*11770*/  STL [R1+0x2d48], R17 ;  /* 0x002d481101007387 */ /* 0x000fe20000100800 */
[----:B0-----:R-:W-:-:S03]  /*11780*/  SEL R4, R252, R210, !P1 ;  /* 0x000000d2fc047207 */ /* 0x001fc60004800000 */
[----:B------:R-:W-:Y:S04]  /*11790*/  STL [R1+0x2d4c], R14 ;  /* 0x002d4c0e01007387 */ /* 0x000fe80000100800 */
[----:B------:R-:W-:Y:S04]  /*117a0*/  STL [R1+0x2d50], R16 ;  /* 0x002d501001007387 */ /* 0x000fe80000100800 */
[----:B------:R-:W-:Y:S04]  /*117b0*/  STL [R1+0x2d54], R15 ;  /* 0x002d540f01007387 */ /* 0x000fe80000100800 */
[----:B------:R-:W2:Y:S04]  /*117c0*/  LDL.LU R61, [R1+0x174] ;  /* 0x00017400013d7983 */ /* 0x000ea80000300800 */
[----:B------:R-:W3:Y:S04]  /*117d0*/  LDL.LU R168, [R1+0x170] ;  /* 0x0001700001a87983 */ /* 0x000ee80000300800 */
[----:B------:R0:W-:Y:S04]  /*117e0*/  STL [R1], R4 ;  /* 0x0000000401007387 */ /* 0x0001e80000100800 */
[----:B------:R-:W4:Y:S04]  /*117f0*/  LDL.LU R53, [R1+0x16c] ;  /* 0x00016c0001357983 */ /* 0x000f280000300800 */
[----:B------:R-:W4:Y:S01]  /*11800*/  LDL.LU R172, [R1+0x168] ;  /* 0x0001680001ac7983 */ /* 0x000f220000300800 */
[C---:B------:R-:W-:Y:S01]  /*11810*/  SEL R251, R252.reuse, R214, !P1 ;  /* 0x000000d6fcfb7207 */ /* 0x040fe20004800000 */
[----:B0-----:R-:W0:Y:S02]  /*11820*/  LDC R4, c[0x0][0x23c] ;  /* 0x00008f00ff047b82 */ /* 0x001e240000000800 */
[----:B------:R-:W4:Y:S01]  /*11830*/  LDL.LU R29, [R1+0x40] ;  /* 0x00004000011d7983 */ /* 0x000f220000300800 */
[----:B------:R-:W-:-:S02]  /*11840*/  SEL R250, R252, R85, !P1 ;  /* 0x00000055fcfa7207 */ /* 0x000fc40004800000 */
[C---:B------:R-:W-:Y:S01]  /*11850*/  SEL R85, R252.reuse, R18, !P1 ;  /* 0x00000012fc557207 */ /* 0x040fe20004800000 */
[----:B------:R1:W-:Y:S01]  /*11860*/  STL [R1+0x2d58], R251 ;  /* 0x002d58fb01007387 */ /* 0x0003e20000100800 */
[----:B------:R-:W-:Y:S01]  /*11870*/  SEL R117, R252, R34, !P1 ;  /* 0x00000022fc757207 */ /* 0x000fe20004800000 */
[----:B------:R-:W1:Y:S01]  /*11880*/  S2R R244, SR_TID.X ;  /* 0x0000000000f47919 */ /* 0x000e620000002100 */
[----:B------:R-:W-:Y:S02]  /*11890*/  R2UR UR18, R2 ;  /* 0x00000000021272ca */ /* 0x000fe400000e0000 */
[----:B------:R-:W0:Y:S01]  /*118a0*/  LDC.64 R2, c[0x0][0x210] ;  /* 0x00008400ff027b82 */ /* 0x000e220000000a00 */
[----:B------:R-:W-:Y:S01]  /*118b0*/  SEL R69, R252, R5, !P1 ;  /* 0x00000005fc457207 */ /* 0x000fe20004800000 */
[-C--:B--2---:R-:W-:Y:S02]  /*118c0*/  IMAD R18, R61, R65.reuse, RZ ;  /* 0x000000413d127224 */ /* 0x084fe400078e02ff */
[----:B---3--:R-:W-:-:S02]  /*118d0*/  IMAD R168, R168, R65, RZ ;  /* 0x00000041a8a87224 */ /* 0x008fc400078e02ff */
[-C--:B----4-:R-:W-:Y:S02]  /*118e0*/  IMAD R170, R53, R65.reuse, RZ ;  /* 0x0000004135aa7224 */ /* 0x090fe400078e02ff */
[----:B------:R-:W-:Y:S02]  /*118f0*/  IMAD R172, R172, R65, RZ ;  /* 0x00000041acac7224 */ /* 0x000fe400078e02ff */
[----:B------:R-:W2:Y:S04]  /*11900*/  LDL.LU R65, [R1+0x164] ;  /* 0x0001640001417983 */ /* 0x000ea80000300800 */
[----:B------:R-:W3:Y:S04]  /*11910*/  LDL.LU R34, [R1+0x160] ;  /* 0x0001600001227983 */ /* 0x000ee80000300800 */
[----:B------:R-:W4:Y:S01]  /*11920*/  LDL.LU R10, [R1+0x15c] ;  /* 0x00015c00010a7983 */ /* 0x000f220000300800 */
[----:B-1----:R-:W-:Y:S01]  /*11930*/  LOP3.LUT R244, R244, 0x7f, RZ, 0xc0, !PT ;  /* 0x0000007ff4f47812 */ /* 0x002fe200078ec0ff */
[----:B------:R-:W-:-:S02]  /*11940*/  @!P6 IMAD.MOV R248, RZ, RZ, -R248 ;  /* 0x000000fffff8e224 */ /* 0x000fc400078e0af8 */
[----:B------:R-:W-:Y:S02]  /*11950*/  @!P5 IMAD.MOV R133, RZ, RZ, -R133 ;  /* 0x000000ffff85d224 */ /* 0x000fe400078e0a85 */
[----:B0-----:R-:W-:Y:S02]  /*11960*/  IMAD R5, R244, R4, RZ ;  /* 0x00000004f4057224 */ /* 0x001fe400078e02ff */
[----:B------:R-:W-:Y:S02]  /*11970*/  @!P3 IMAD.MOV R19, RZ, RZ, -R19 ;  /* 0x000000ffff13b224 */ /* 0x000fe400078e0a13 */
[----:B------:R-:W-:Y:S02]  /*11980*/  @!P0 IMAD.MOV R135, RZ, RZ, -R135 ;  /* 0x000000ffff878224 */ /* 0x000fe400078e0a87 */
[----:B------:R-:W-:Y:S02]  /*11990*/  @!P2 IMAD.MOV R137, RZ, RZ, -R137 ;  /* 0x000000ffff89a224 */ /* 0x000fe400078e0a89 */
[----:B------:R-:W-:Y:S01]  /*119a0*/  @!P4 IMAD.MOV R138, RZ, RZ, -R138 ;  /* 0x000000ffff8ac224 */ /* 0x000fe200078e0a8a */
[----:B------:R-:W-:-:S02]  /*119b0*/  IADD3 R4, P4, R5, R29, RZ ;  /* 0x0000001d05047210 */ /* 0x000fc40007f9e0ff */
[C---:B------:R-:W-:Y:S02]  /*119c0*/  SEL R57, R252.reuse, R220, !P1 ;  /* 0x000000dcfc397207 */ /* 0x040fe40004800000 */
[C---:B------:R-:W-:Y:S02]  /*119d0*/  SEL R49, R252.reuse, R81, !P1 ;  /* 0x00000051fc317207 */ /* 0x040fe40004800000 */
[C---:B------:R-:W-:Y:S02]  /*119e0*/  SEL R33, R252.reuse, R184, !P1 ;  /* 0x000000b8fc217207 */ /* 0x040fe40004800000 */
[C---:B------:R-:W-:Y:S02]  /*119f0*/  SEL R25, R252.reuse, R232, !P1 ;  /* 0x000000e8fc197207 */ /* 0x040fe40004800000 */
[C---:B------:R-:W-:Y:S02]  /*11a00*/  SEL R13, R252.reuse, R37, !P1 ;  /* 0x00000025fc0d7207 */ /* 0x040fe40004800000 */
[----:B------:R-:W-:-:S02]  /*11a10*/  SEL R249, R252, R218, !P1 ;  /* 0x000000dafcf97207 */ /* 0x000fc40004800000 */
        /* <DEDUP_REMOVED lines=100> */
[C---:B------:R-:W-:Y:S01]  /*12060*/  SEL R121, R252.reuse, R36, !P1 ;  /* 0x00000024fc797207 */ /* 0x040fe20004800000 */
[----:B------:R-:W3:Y:S01]  /*12070*/  LDL.LU R32, [R1+0x158] ;  /* 0x0001580001207983 */ /* 0x000ee20000300800 */
[----:B------:R-:W-:-:S02]  /*12080*/  SEL R125, R252, R38, !P1 ;  /* 0x00000026fc7d7207 */ /* 0x000fc40004800000 */
[C---:B------:R-:W-:Y:S01]  /*12090*/  SEL R129, R252.reuse, R40, !P1 ;  /* 0x00000028fc817207 */ /* 0x040fe20004800000 */
[----:B------:R-:W3:Y:S01]  /*120a0*/  LDL.LU R61, [R1+0x154] ;  /* 0x00015400013d7983 */ /* 0x000ee20000300800 */
[C---:B------:R-:W-:Y:S02]  /*120b0*/  SEL R136, R252.reuse, R42, !P1 ;  /* 0x0000002afc887207 */ /* 0x040fe40004800000 */
[C---:B------:R-:W-:Y:S01]  /*120c0*/  SEL R140, R252.reuse, R44, !P1 ;  /* 0x0000002cfc8c7207 */ /* 0x040fe20004800000 */
[----:B------:R-:W3:Y:S01]  /*120d0*/  LDL.LU R30, [R1+0x150] ;  /* 0x00015000011e7983 */ /* 0x000ee20000300800 */
        /* <DEDUP_REMOVED lines=66> */
[-C--:B------:R-:W-:Y:S02]  /*12500*/  IADD3 R19, P0, R18, R2.reuse, RZ ;  /* 0x0000000212137210 */ /* 0x080fe40007f1e0ff */
[-C--:B------:R-:W-:Y:S02]  /*12510*/  IADD3 R169, P1, R168, R2.reuse, RZ ;  /* 0x00000002a8a97210 */ /* 0x080fe40007f3e0ff */
[-C--:B------:R-:W-:Y:S02]  /*12520*/  IADD3 R171, P2, R170, R2.reuse, RZ ;  /* 0x00000002aaab7210 */ /* 0x080fe40007f5e0ff */
[----:B------:R-:W-:Y:S02]  /*12530*/  IADD3 R173, P3, R172, R2, RZ ;  /* 0x00000002acad7210 */ /* 0x000fe40007f7e0ff */
[----:B------:R-:W-:Y:S02]  /*12540*/  LEA.HI.X.SX32 R2, R5, R0, 0x1, P4 ;  /* 0x0000000005027211 */ /* 0x000fe400020f0eff */
[----:B------:R-:W2:Y:S01]  /*12550*/  LDC R0, c[0x0][0x240] ;  /* 0x00009000ff007b82 */ /* 0x000ea20000000800 */
[-C--:B------:R-:W-:Y:S01]  /*12560*/  LEA.HI.X.SX32 R18, R18, R3.reuse, 0x1, P0 ;  /* 0x0000000312127211 */ /* 0x080fe200000f0eff */
[----:B------:R-:W-:Y:S01]  /*12570*/  STL [R1+0x2d20], R19 ;  /* 0x002d201301007387 */ /* 0x000fe20000100800 */
[----:B------:R-:W-:-:S02]  /*12580*/  LEA.HI.X.SX32 R168, R168, R3, 0x1, P1 ;  /* 0x00000003a8a87211 */ /* 0x000fc400008f0eff */
[-C--:B------:R-:W-:Y:S01]  /*12590*/  LEA.HI.X.SX32 R170, R170, R3.reuse, 0x1, P2 ;  /* 0x00000003aaaa7211 */ /* 0x080fe200010f0eff */
[----:B------:R-:W-:Y:S01]  /*125a0*/  STL [R1+0x2d24], R169 ;  /* 0x002d24a901007387 */ /* 0x000fe20000100800 */
[----:B------:R-:W-:-:S03]  /*125b0*/  LEA.HI.X.SX32 R172, R172, R3, 0x1, P3 ;  /* 0x00000003acac7211 */ /* 0x000fc600018f0eff */
[----:B------:R-:W-:Y:S04]  /*125c0*/  STL [R1+0x2d28], R171 ;  /* 0x002d28ab01007387 */ /* 0x000fe80000100800 */
[----:B------:R-:W-:Y:S04]  /*125d0*/  STL [R1+0x2d2c], R173 ;  /* 0x002d2cad01007387 */ /* 0x000fe80000100800 */
[----:B------:R-:W-:Y:S04]  /*125e0*/  STL [R1+0x2d30], R18 ;  /* 0x002d301201007387 */ /* 0x000fe80000100800 */
[----:B------:R-:W-:Y:S01]  /*125f0*/  STL [R1+0x2d34], R168 ;  /* 0x002d34a801007387 */ /* 0x000fe20000100800 */
[----:B--2---:R-:W-:-:S03]  /*12600*/  IMAD R137, R65, R0, RZ ;  /* 0x0000000041897224 */ /* 0x004fc600078e02ff */
[----:B------:R-:W-:Y:S01]  /*12610*/  STL [R1+0x2d38], R170 ;  /* 0x002d38aa01007387 */ /* 0x000fe20000100800 */
[----:B----4-:R-:W-:-:S03]  /*12620*/  IMAD R133, R10, R0, RZ ;  /* 0x000000000a857224 */ /* 0x010fc600078e02ff */
[----:B------:R0:W-:Y:S04]  /*12630*/  STL [R1+0x2d3c], R172 ;  /* 0x002d3cac01007387 */ /* 0x0001e80000100800 */
[----:B------:R-:W2:Y:S04]  /*12640*/  LDL.LU R29, [R1+0x110] ;  /* 0x00011000011d7983 */ /* 0x000ea80000300800 */
[----:B------:R-:W4:Y:S04]  /*12650*/  LDL.LU R65, [R1+0x10c] ;  /* 0x00010c0001417983 */ /* 0x000f280000300800 */
[----:B------:R-:W4:Y:S01]  /*12660*/  LDL.LU R10, [R1+0x108] ;  /* 0x00010800010a7983 */ /* 0x000f220000300800 */
[----:B---3--:R-:W-:-:S02]  /*12670*/  IMAD R135, R34, R0, RZ ;  /* 0x0000000022877224 */ /* 0x008fc400078e02ff */
[-C--:B------:R-:W-:Y:S02]  /*12680*/  IMAD R126, R61, R0.reuse, RZ ;  /* 0x000000003d7e7224 */ /* 0x080fe400078e02ff */
[----:B------:R-:W3:Y:S01]  /*12690*/  LDL.LU R61, [R1+0x104] ;  /* 0x00010400013d7983 */ /* 0x000ee20000300800 */
[----:B------:R-:W-:-:S03]  /*126a0*/  IMAD R116, R53, R0, RZ ;  /* 0x0000000035747224 */ /* 0x000fc600078e02ff */
        /* <DEDUP_REMOVED lines=8> */
[----:B------:R-:W3:Y:S04]  /*12730*/  LDL.LU R36, [R1+0xf0] ;  /* 0x0000f00001247983 */ /* 0x000ee80000300800 */
[----:B------:R-:W3:Y:S04]  /*12740*/  LDL.LU R17, [R1+0xec] ;  /* 0x0000ec0001117983 */ /* 0x000ee80000300800 */
[----:B------:R-:W3:Y:S01]  /*12750*/  LDL.LU R236, [R1+0xe8] ;  /* 0x0000e80001ec7983 */ /* 0x000ee20000300800 */
[----:B--2---:R-:W-:-:S03]  /*12760*/  IMAD R88, R29, R0, RZ ;  /* 0x000000001d587224 */ /* 0x004fc600078e02ff */
[----:B------:R-:W2:Y:S01]  /*12770*/  LDL.LU R29, [R1+0xe4] ;  /* 0x0000e400011d7983 */ /* 0x000ea20000300800 */
[----:B----4-:R-:W-:-:S03]  /*12780*/  IMAD R86, R65, R0, RZ ;  /* 0x0000000041567224 */ /* 0x010fc600078e02ff */
[----:B------:R-:W4:Y:S01]  /*12790*/  LDL.LU R65, [R1+0xe0] ;  /* 0x0000e00001417983 */ /* 0x000f220000300800 */
[----:B------:R-:W-:-:S03]  /*127a0*/  IMAD R84, R10, R0, RZ ;  /* 0x000000000a547224 */ /* 0x000fc600078e02ff */
[----:B------:R-:W4:Y:S04]  /*127b0*/  LDL.LU R34, [R1+0xdc] ;  /* 0x0000dc0001227983 */ /* 0x000f280000300800 */
[----:B------:R-:W4:Y:S01]  /*127c0*/  LDL.LU R10, [R1+0xd8] ;  /* 0x0000d800010a7983 */ /* 0x000f220000300800 */
[-C--:B------:R-:W-:Y:S02]  /*127d0*/  IMAD R130, R32, R0.reuse, RZ ;  /* 0x0000000020827224 */ /* 0x080fe400078e02ff */
[-C--:B------:R-:W-:Y:S02]  /*127e0*/  IMAD R122, R30, R0.reuse, RZ ;  /* 0x000000001e7a7224 */ /* 0x080fe400078e02ff */
[-C--:B------:R-:W-:Y:S02]  /*127f0*/  IMAD R118, R28, R0.reuse, RZ ;  /* 0x000000001c767224 */ /* 0x080fe400078e02ff */
[----:B------:R-:W-:-:S02]  /*12800*/  IMAD R114, R26, R0, RZ ;  /* 0x000000001a727224 */ /* 0x000fc400078e02ff */
[-C--:B------:R-:W-:Y:S02]  /*12810*/  IMAD R112, R24, R0.reuse, RZ ;  /* 0x0000000018707224 */ /* 0x080fe400078e02ff */
[-C--:B------:R-:W-:Y:S02]  /*12820*/  IMAD R110, R22, R0.reuse, RZ ;  /* 0x00000000166e7224 */ /* 0x080fe400078e02ff */
[-C--:B------:R-:W-:Y:S02]  /*12830*/  IMAD R108, R20, R0.reuse, RZ ;  /* 0x00000000146c7224 */ /* 0x080fe400078e02ff */
[-C--:B------:R-:W-:Y:S02]  /*12840*/  IMAD R104, R12, R0.reuse, RZ ;  /* 0x000000000c687224 */ /* 0x080fe400078e02ff */
[-C--:B------:R-:W-:Y:S02]  /*12850*/  IMAD R102, R9, R0.reuse, RZ ;  /* 0x0000000009667224 */ /* 0x080fe400078e02ff */
[----:B------:R-:W-:-:S02]  /*12860*/  IMAD R100, R7, R0, RZ ;  /* 0x0000000007647224 */ /* 0x000fc400078e02ff */
[-C--:B------:R-:W-:Y:S02]  /*12870*/  IMAD R98, R251, R0.reuse, RZ ;  /* 0x00000000fb627224 */ /* 0x080fe400078e02ff */
[-C--:B------:R-:W-:Y:S02]  /*12880*/  IMAD R96, R15, R0.reuse, RZ ;  /* 0x000000000f607224 */ /* 0x080fe400078e02ff */
[-C--:B---3--:R-:W-:Y:S02]  /*12890*/  IMAD R82, R61, R0.reuse, RZ ;  /* 0x000000003d527224 */ /* 0x088fe400078e02ff */
[----:B------:R-:W3:Y:S04]  /*128a0*/  LDL.LU R61, [R1+0xd4] ;  /* 0x0000d400013d7983 */ /* 0x000ee80000300800 */
[----:B------:R-:W3:Y:S04]  /*128b0*/  LDL.LU R32, [R1+0xd0] ;  /* 0x0000d00001207983 */ /* 0x000ee80000300800 */
[----:B------:R-:W3:Y:S01]  /*128c0*/  LDL.LU R30, [R1+0xcc] ;  /* 0x0000cc00011e7983 */ /* 0x000ee20000300800 */
[----:B------:R-:W-:-:S03]  /*128d0*/  IMAD R80, R53, R0, RZ ;  /* 0x0000000035507224 */ /* 0x000fc600078e02ff */
[----:B------:R-:W3:Y:S04]  /*128e0*/  LDL.LU R28, [R1+0xc8] ;  /* 0x0000c800011c7983 */ /* 0x000ee80000300800 */
[----:B------:R-:W3:Y:S04]  /*128f0*/  LDL.LU R26, [R1+0xc4] ;  /* 0x0000c400011a7983 */ /* 0x000ee80000300800 */
[----:B------:R-:W3:Y:S04]  /*12900*/  LDL.LU R53, [R1+0xc0] ;  /* 0x0000c00001357983 */ /* 0x000ee80000300800 */
[----:B------:R-:W3:Y:S04]  /*12910*/  LDL.LU R24, [R1+0xbc] ;  /* 0x0000bc0001187983 */ /* 0x000ee80000300800 */
[----:B------:R-:W3:Y:S04]  /*12920*/  LDL.LU R22, [R1+0xb8] ;  /* 0x0000b80001167983 */ /* 0x000ee80000300800 */
[----:B------:R-:W3:Y:S04]  /*12930*/  LDL.LU R20, [R1+0xb4] ;  /* 0x0000b40001147983 */ /* 0x000ee80000300800 */
[----:B------:R-:W3:Y:S04]  /*12940*/  LDL.LU R12, [R1+0xb0] ;  /* 0x0000b000010c7983 */ /* 0x000ee80000300800 */
[----:B------:R-:W3:Y:S04]  /*12950*/  LDL.LU R9, [R1+0xac] ;  /* 0x0000ac0001097983 */ /* 0x000ee80000300800 */
[----:B------:R-:W3:Y:S01]  /*12960*/  LDL.LU R7, [R1+0xa8] ;  /* 0x0000a80001077983 */ /* 0x000ee20000300800 */
[----:B------:R-:W-:-:S03]  /*12970*/  IMAD R78, R16, R0, RZ ;  /* 0x00000000104e7224 */ /* 0x000fc600078e02ff */
[----:B------:R-:W3:Y:S04]  /*12980*/  LDL.LU R251, [R1+0xa4] ;  /* 0x0000a40001fb7983 */ /* 0x000ee80000300800 */
[----:B------:R-:W3:Y:S01]  /*12990*/  LDL.LU R15, [R1+0xa0] ;  /* 0x0000a000010f7983 */ /* 0x000ee20000300800 */
[----:B------:R-:W-:-:S03]  /*129a0*/  IMAD R76, R14, R0, RZ ;  /* 0x000000000e4c7224 */ /* 0x000fc600078e02ff */
[----:B------:R-:W3:Y:S04]  /*129b0*/  LDL.LU R16, [R1+0x9c] ;  /* 0x00009c0001107983 */ /* 0x000ee80000300800 */
[----:B------:R-:W3:Y:S01]  /*129c0*/  LDL.LU R14, [R1+0x98] ;  /* 0x00009800010e7983 */ /* 0x000ee20000300800 */
[----:B------:R-:W-:-:S03]  /*129d0*/  IMAD R70, R17, R0, RZ ;  /* 0x0000000011467224 */ /* 0x000fc600078e02ff */
[----:B------:R-:W3:Y:S01]  /*129e0*/  LDL.LU R17, [R1+0x94] ;  /* 0x0000940001117983 */ /* 0x000ee20000300800 */
[----:B------:R-:W-:-:S03]  /*129f0*/  IMAD R68, R236, R0, RZ ;  /* 0x00000000ec447224 */ /* 0x000fc600078e02ff */
[----:B------:R-:W3:Y:S01]  /*12a00*/  LDL.LU R236, [R1+0x90] ;  /* 0x0000900001ec7983 */ /* 0x000ee20000300800 */
[----:B--2---:R-:W-:-:S03]  /*12a10*/  IMAD R66, R29, R0, RZ ;  /* 0x000000001d427224 */ /* 0x004fc600078e02ff */
[----:B------:R-:W2:Y:S01]  /*12a20*/  LDL.LU R29, [R1+0x8c] ;  /* 0x00008c00011d7983 */ /* 0x000ea20000300800 */
[----:B----4-:R-:W-:-:S03]  /*12a30*/  IMAD R62, R10, R0, RZ ;  /* 0x000000000a3e7224 */ /* 0x010fc600078e02ff */
[----:B------:R-:W4:Y:S01]  /*12a40*/  LDL.LU R10, [R1+0x88] ;  /* 0x00008800010a7983 */ /* 0x000f220000300800 */
[-C--:B------:R-:W-:Y:S02]  /*12a50*/  IMAD R74, R38, R0.reuse, RZ ;  /* 0x00000000264a7224 */ /* 0x080fe400078e02ff */
[-C--:B------:R-:W-:Y:S02]  /*12a60*/  IMAD R72, R36, R0.reuse, RZ ;  /* 0x0000000024487224 */ /* 0x080fe400078e02ff */
[-C--:B------:R-:W-:Y:S02]  /*12a70*/  IMAD R64, R34, R0.reuse, RZ ;  /* 0x0000000022407224 */ /* 0x080fe400078e02ff */
[-C--:B---3--:R-:W-:Y:S02]  /*12a80*/  IMAD R54, R26, R0.reuse, RZ ;  /* 0x000000001a367224 */ /* 0x088fe400078e02ff */
        /* <DEDUP_REMOVED lines=17> */
[----:B------:R-:W2:Y:S01]  /*12ba0*/  LDL.LU R251, [R1+0x10] ;  /* 0x0000100001fb7983 */ /* 0x000ea20000300800 */
[----:B------:R-:W-:-:S03]  /*12bb0*/  IMAD R36, R16, R0, RZ ;  /* 0x0000000010247224 */ /* 0x000fc600078e02ff */
[----:B------:R-:W3:Y:S01]  /*12bc0*/  LDL.LU R15, [R1+0x1c] ;  /* 0x00001c00010f7983 */ /* 0x000ee20000300800 */
[----:B------:R-:W-:-:S03]  /*12bd0*/  IMAD R34, R14, R0, RZ ;  /* 0x000000000e227224 */ /* 0x000fc600078e02ff */
[----:B------:R-:W3:Y:S01]  /*12be0*/  LDL.LU R16, [R1+0x28] ;  /* 0x0000280001107983 */ /* 0x000ee20000300800 */
[-C--:B------:R-:W-:Y:S02]  /*12bf0*/  IMAD R60, R32, R0.reuse, RZ ;  /* 0x00000000203c7224 */ /* 0x080fe400078e02ff */
[-C--:B------:R-:W-:Y:S01]  /*12c00*/  IMAD R32, R17, R0.reuse, RZ ;  /* 0x0000000011207224 */ /* 0x080fe200078e02ff */
[----:B------:R-:W3:Y:S01]  /*12c10*/  LDL.LU R14, [R1+0x38] ;  /* 0x00003800010e7983 */ /* 0x000ee20000300800 */
[-C--:B------:R-:W-:Y:S02]  /*12c20*/  IMAD R58, R30, R0.reuse, RZ ;  /* 0x000000001e3a7224 */ /* 0x080fe400078e02ff */
[-C--:B------:R-:W-:Y:S01]  /*12c30*/  IMAD R30, R236, R0.reuse, RZ ;  /* 0x00000000ec1e7224 */ /* 0x080fe200078e02ff */
[----:B------:R-:W3:Y:S01]  /*12c40*/  LDL.LU R17, [R1+0x60] ;  /* 0x0000600001117983 */ /* 0x000ee20000300800 */
[----:B------:R-:W-:-:S03]  /*12c50*/  IMAD R56, R28, R0, RZ ;  /* 0x000000001c387224 */ /* 0x000fc600078e02ff */
[----:B------:R-:W3:Y:S01]  /*12c60*/  LDL.LU R236, [R1+0x5c] ;  /* 0x00005c0001ec7983 */ /* 0x000ee20000300800 */
[----:B----4-:R-:W-:-:S03]  /*12c70*/  IMAD R28, R10, R0, RZ ;  /* 0x000000000a1c7224 */ /* 0x010fc600078e02ff */
[----:B------:R-:W4:Y:S04]  /*12c80*/  LDL.LU R10, [R1+0x58] ;  /* 0x00005800010a7983 */ /* 0x000f280000300800 */
[----:B0-----:R-:W4:Y:S04]  /*12c90*/  LDL.LU R172, [R1+0x54] ;  /* 0x0000540001ac7983 */ /* 0x001f280000300800 */
[----:B------:R-:W4:Y:S04]  /*12ca0*/  LDL.LU R3, [R1+0x50] ;  /* 0x0000500001037983 */ /* 0x000f280000300800 */
[----:B------:R-:W4:Y:S04]  /*12cb0*/  LDL.LU R170, [R1+0x4c] ;  /* 0x00004c0001aa7983 */ /* 0x000f280000300800 */
[----:B------:R-:W4:Y:S04]  /*12cc0*/  LDL.LU R168, [R1+0x48] ;  /* 0x0000480001a87983 */ /* 0x000f280000300800 */
[----:B------:R-:W4:Y:S04]  /*12cd0*/  LDL.LU R18, [R1+0x3c] ;  /* 0x00003c0001127983 */ /* 0x000f280000300800 */
[----:B------:R-:W4:Y:S04]  /*12ce0*/  LDL.LU R173, [R1+0x34] ;  /* 0x0000340001ad7983 */ /* 0x000f280000300800 */
[----:B------:R-:W4:Y:S04]  /*12cf0*/  LDL.LU R171, [R1+0x30] ;  /* 0x0000300001ab7983 */ /* 0x000f280000300800 */
[----:B------:R-:W4:Y:S04]  /*12d00*/  LDL.LU R169, [R1+0x2c] ;  /* 0x00002c0001a97983 */ /* 0x000f280000300800 */
[----:B------:R-:W4:Y:S04]  /*12d10*/  LDL.LU R19, [R1+0x24] ;  /* 0x0000240001137983 */ /* 0x000f280000300800 */
[----:B------:R-:W4:Y:S01]  /*12d20*/  LDL.LU R244, [R1] ;  /* 0x0000000001f47983 */ /* 0x000f220000300800 */
[----:B--2---:R-:W-:-:S02]  /*12d30*/  IMAD R251, R251, R0, RZ ;  /* 0x00000000fbfb7224 */ /* 0x004fc400078e02ff */
[----:B---3--:R-:W-:-:S03]  /*12d40*/  IMAD R15, R15, R0, RZ ;  /* 0x000000000f0f7224 */ /* 0x008fc600078e02ff */
[----:B------:R0:W-:Y:S01]  /*12d50*/  STL [R1+0x10], R251 ;  /* 0x000010fb01007387 */ /* 0x0001e20000100800 */
[-C--:B------:R-:W-:Y:S02]  /*12d60*/  IMAD R16, R16, R0.reuse, RZ ;  /* 0x0000000010107224 */ /* 0x080fe400078e02ff */
[-C--:B------:R-:W-:Y:S01]  /*12d70*/  IMAD R14, R14, R0.reuse, RZ ;  /* 0x000000000e0e7224 */ /* 0x080fe200078e02ff */
[----:B0-----:R-:W2:Y:S01]  /*12d80*/  LDL.LU R251, [R1+0x2d58] ;  /* 0x002d580001fb7983 */ /* 0x001ea20000300800 */
[----:B------:R-:W-:-:S03]  /*12d90*/  IMAD R17, R17, R0, RZ ;  /* 0x0000000011117224 */ /* 0x000fc600078e02ff */
[----:B------:R0:W-:Y:S01]  /*12da0*/  STL [R1+0x1c], R15 ;  /* 0x00001c0f01007387 */ /* 0x0001e20000100800 */
[----:B------:R-:W-:-:S03]  /*12db0*/  IMAD R236, R236, R0, RZ ;  /* 0x00000000ecec7224 */ /* 0x000fc600078e02ff */
[----:B0-----:R-:W3:Y:S04]  /*12dc0*/  LDL.LU R15, [R1+0x2d54] ;  /* 0x002d5400010f7983 */ /* 0x001ee80000300800 */
[----:B------:R0:W-:Y:S04]  /*12dd0*/  STL [R1+0x28], R16 ;  /* 0x0000281001007387 */ /* 0x0001e80000100800 */
[----:B0-----:R-:W3:Y:S04]  /*12de0*/  LDL.LU R16, [R1+0x2d50] ;  /* 0x002d500001107983 */ /* 0x001ee80000300800 */
[----:B------:R0:W-:Y:S04]  /*12df0*/  STL [R1+0x38], R14 ;  /* 0x0000380e01007387 */ /* 0x0001e80000100800 */
[----:B0-----:R-:W3:Y:S04]  /*12e00*/  LDL.LU R14, [R1+0x2d4c] ;  /* 0x002d4c00010e7983 */ /* 0x001ee80000300800 */
[----:B------:R0:W-:Y:S04]  /*12e10*/  STL [R1+0x40], R17 ;  /* 0x0000401101007387 */ /* 0x0001e80000100800 */
[----:B0-----:R-:W3:Y:S04]  /*12e20*/  LDL.LU R17, [R1+0x2d48] ;  /* 0x002d480001117983 */ /* 0x001ee80000300800 */
[----:B------:R0:W-:Y:S04]  /*12e30*/  STL [R1+0x44], R236 ;  /* 0x000044ec01007387 */ /* 0x0001e80000100800 */
[----:B0-----:R-:W3:Y:S01]  /*12e40*/  LDL.LU R236, [R1+0x2d44] ;  /* 0x002d440001ec7983 */ /* 0x001ee20000300800 */
[----:B----4-:R-:W-:-:S05]  /*12e50*/  IMAD R10, R10, R0, RZ ;  /* 0x000000000a0a7224 */ /* 0x010fca00078e02ff */
[----:B------:R0:W-:Y:S04]  /*12e60*/  STL [R1+0x58], R10 ;  /* 0x0000580a01007387 */ /* 0x0001e80000100800 */
[----:B0-----:R-:W4:Y:S01]  /*12e70*/  LDL.LU R10, [R1+0x2d40] ;  /* 0x002d4000010a7983 */ /* 0x001f220000300800 */
[-C--:B------:R-:W-:Y:S02]  /*12e80*/  IMAD R172, R172, R0.reuse, RZ ;  /* 0x00000000acac7224 */ /* 0x080fe400078e02ff */
[----:B------:R-:W-:-:S03]  /*12e90*/  IMAD R65, R65, R0, RZ ;  /* 0x0000000041417224 */ /* 0x000fc600078e02ff */
[----:B------:R0:W-:Y:S01]  /*12ea0*/  STL [R1+0x54], R172 ;  /* 0x000054ac01007387 */ /* 0x0001e20000100800 */
[-C--:B------:R-:W-:Y:S02]  /*12eb0*/  IMAD R61, R61, R0.reuse, RZ ;  /* 0x000000003d3d7224 */ /* 0x080fe400078e02ff */
[-C--:B------:R-:W-:Y:S02]  /*12ec0*/  IMAD R57, R57, R0.reuse, RZ ;  /* 0x0000000039397224 */ /* 0x080fe400078e02ff */
[-C--:B------:R-:W-:Y:S02]  /*12ed0*/  IMAD R53, R53, R0.reuse, RZ ;  /* 0x0000000035357224 */ /* 0x080fe400078e02ff */
[-C--:B------:R-:W-:Y:S02]  /*12ee0*/  IMAD R49, R49, R0.reuse, RZ ;  /* 0x0000000031317224 */ /* 0x080fe400078e02ff */
[-C--:B0-----:R-:W-:Y:S02]  /*12ef0*/  IMAD R172, R3, R0.reuse, RZ ;  /* 0x0000000003ac7224 */ /* 0x081fe400078e02ff */
[----:B------:R-:W-:Y:S01]  /*12f00*/  IMAD R3, R134, R0, RZ ;  /* 0x0000000086037224 */ /* 0x000fe200078e02ff */
[----:B------:R-:W-:Y:S01]  /*12f10*/  IADD3 R134, P3, R137, R4, RZ ;  /* 0x0000000489867210 */ /* 0x000fe20007f7e0ff */
        /* <DEDUP_REMOVED lines=87> */
[-C--:B--2---:R-:W-:Y:S02]  /*13490*/  IMAD R251, R251, R0.reuse, RZ ;  /* 0x00000000fbfb7224 */ /* 0x084fe400078e02ff */
[-C--:B------:R-:W-:Y:S02]  /*134a0*/  IMAD R191, R191, R0.reuse, RZ ;  /* 0x00000000bfbf7224 */ /* 0x080fe400078e02ff */
[-C--:B------:R-:W-:Y:S02]  /*134b0*/  IMAD R193, R193, R0.reuse, RZ ;  /* 0x00000000c1c17224 */ /* 0x080fe400078e02ff */
[----:B------:R-:W-:-:S02]  /*134c0*/  IMAD R195, R195, R0, RZ ;  /* 0x00000000c3c37224 */ /* 0x000fc400078e02ff */
[-C--:B------:R-:W-:Y:S02]  /*134d0*/  IMAD R197, R197, R0.reuse, RZ ;  /* 0x00000000c5c57224 */ /* 0x080fe400078e02ff */
[-C--:B------:R-:W-:Y:S02]  /*134e0*/  IMAD R199, R199, R0.reuse, RZ ;  /* 0x00000000c7c77224 */ /* 0x080fe400078e02ff */
[-C--:B------:R-:W-:Y:S02]  /*134f0*/  IMAD R201, R201, R0.reuse, RZ ;  /* 0x00000000c9c97224 */ /* 0x080fe400078e02ff */
[-C--:B---3--:R-:W-:Y:S02]  /*13500*/  IMAD R15, R15, R0.reuse, RZ ;  /* 0x000000000f0f7224 */ /* 0x088fe400078e02ff */
        /* <DEDUP_REMOVED lines=45> */
[-C--:B----4-:R-:W-:Y:S02]  /*137e0*/  IMAD R10, R10, R0.reuse, RZ ;  /* 0x000000000a0a7224 */ /* 0x090fe400078e02ff */
        /* <DEDUP_REMOVED lines=47> */
[----:B------:R-:W-:Y:S01]  /*13ae0*/  IMAD R132, R132, R0, RZ ;  /* 0x0000000084847224 */ /* 0x000fe200078e02ff */
[-C--:B------:R-:W-:Y:S01]  /*13af0*/  IADD3 R0, P2, R135, R4.reuse, RZ ;  /* 0x0000000487007210 */ /* 0x080fe20007f5e0ff */
[----:B------:R0:W-:Y:S04]  /*13b00*/  STL [R1+0x14ac], R134 ;  /* 0x0014ac8601007387 */ /* 0x0001e80000100800 */
[----:B------:R1:W-:Y:S01]  /*13b10*/  STL [R1+0x14b4], R0 ;  /* 0x0014b40001007387 */ /* 0x0003e20000100800 */
[-C--:B0-----:R-:W-:Y:S02]  /*13b20*/  IADD3 R134, P1, R133, R4.reuse, RZ ;  /* 0x0000000485867210 */ /* 0x081fe40007f3e0ff */
[----:B-1----:R-:W-:-:S03]  /*13b30*/  IADD3 R0, P0, R130, R4, RZ ;  /* 0x0000000482007210 */ /* 0x002fc60007f1e0ff */
[----:B------:R0:W-:Y:S04]  /*13b40*/  STL [R1+0x14bc], R134 ;  /* 0x0014bc8601007387 */ /* 0x0001e80000100800 */
[----:B------:R1:W-:Y:S01]  /*13b50*/  STL [R1+0x14c4], R0 ;  /* 0x0014c40001007387 */ /* 0x0003e20000100800 */
[-C--:B0-----:R-:W-:Y:S02]  /*13b60*/  IADD3 R134, P4, R126, R4.reuse, RZ ;  /* 0x000000047e867210 */ /* 0x081fe40007f9e0ff */
[----:B-1----:R-:W-:-:S03]  /*13b70*/  IADD3 R0, P6, R122, R4, RZ ;  /* 0x000000047a007210 */ /* 0x002fc60007fde0ff */
[----:B------:R0:W-:Y:S04]  /*13b80*/  STL [R1+0x14cc], R134 ;  /* 0x0014cc8601007387 */ /* 0x0001e80000100800 */
[----:B------:R1:W-:Y:S01]  /*13b90*/  STL [R1+0x14d4], R0 ;  /* 0x0014d40001007387 */ /* 0x0003e20000100800 */
[----:B0-----:R-:W-:Y:S02]  /*13ba0*/  IADD3 R134, P5, R118, R4, RZ ;  /* 0x0000000476867210 */ /* 0x001fe40007fbe0ff */
[----:B-1----:R-:W-:-:S03]  /*13bb0*/  LEA.HI.X.SX32 R0, R137, R2, 0x1, P3 ;  /* 0x0000000289007211 */ /* 0x002fc600018f0eff */
[----:B------:R0:W-:Y:S01]  /*13bc0*/  STL [R1+0x14dc], R134 ;  /* 0x0014dc8601007387 */ /* 0x0001e20000100800 */
[----:B------:R-:W-:-:S03]  /*13bd0*/  IADD3 R137, P3, R116, R4, RZ ;  /* 0x0000000474897210 */ /* 0x000fc60007f7e0ff */
[----:B------:R1:W-:Y:S01]  /*13be0*/  STL [R1+0x14a8], R0 ;  /* 0x0014a80001007387 */ /* 0x0003e20000100800 */
[-C--:B------:R-:W-:Y:S02]  /*13bf0*/  LEA.HI.X.SX32 R133, R133, R2.reuse, 0x1, P1 ;  /* 0x0000000285857211 */ /* 0x080fe400008f0eff */
[----:B0-----:R-:W-:Y:S01]  /*13c00*/  LEA.HI.X.SX32 R134, R135, R2, 0x1, P2 ;  /* 0x0000000287867211 */ /* 0x001fe200010f0eff */
[----:B------:R-:W-:Y:S01]  /*13c10*/  STL [R1+0x14e4], R137 ;  /* 0x0014e48901007387 */ /* 0x000fe20000100800 */
[----:B-1----:R-:W-:-:S03]  /*13c20*/  IADD3 R0, P2, R114, R4, RZ ;  /* 0x0000000472007210 */ /* 0x002fc60007f5e0ff */
[----:B------:R0:W-:Y:S04]  /*13c30*/  STL [R1+0x14b0], R134 ;  /* 0x0014b08601007387 */ /* 0x0001e80000100800 */
[----:B------:R1:W-:Y:S01]  /*13c40*/  STL [R1+0x14ec], R0 ;  /* 0x0014ec0001007387 */ /* 0x0003e20000100800 */
[----:B0-----:R-:W-:-:S03]  /*13c50*/  IADD3 R134, P1, R112, R4, RZ ;  /* 0x0000000470867210 */ /* 0x001fc60007f3e0ff */
[----:B------:R0:W-:Y:S01]  /*13c60*/  STL [R1+0x14b8], R133 ;  /* 0x0014b88501007387 */ /* 0x0001e20000100800 */
[----:B-1----:R-:W-:-:S03]  /*13c70*/  LEA.HI.X.SX32 R0, R130, R2, 0x1, P0 ;  /* 0x0000000282007211 */ /* 0x002fc600000f0eff */
[----:B------:R-:W-:Y:S01]  /*13c80*/  STL [R1+0x14f4], R134 ;  /* 0x0014f48601007387 */ /* 0x000fe20000100800 */
[----:B------:R-:W-:-:S03]  /*13c90*/  LEA.HI.X.SX32 R130, R126, R2, 0x1, P4 ;  /* 0x000000027e827211 */ /* 0x000fc600020f0eff */
[----:B------:R1:W-:Y:S01]  /*13ca0*/  STL [R1+0x14c0], R0 ;  /* 0x0014c00001007387 */ /* 0x0003e20000100800 */
[----:B0-----:R-:W-:Y:S02]  /*13cb0*/  IADD3 R133, P0, R110, R4, RZ ;  /* 0x000000046e857210 */ /* 0x001fe40007f1e0ff */
[----:B------:R-:W-:-:S03]  /*13cc0*/  LEA.HI.X.SX32 R126, R122, R2, 0x1, P6 ;  /* 0x000000027a7e7211 */ /* 0x000fc600030f0eff */
[----:B------:R-:W-:Y:S01]  /*13cd0*/  STL [R1+0x14fc], R133 ;  /* 0x0014fc8501007387 */ /* 0x000fe20000100800 */
[----:B-1----:R-:W-:-:S03]  /*13ce0*/  IADD3 R0, P4, R108, R4, RZ ;  /* 0x000000046c007210 */ /* 0x002fc60007f9e0ff */
[----:B------:R-:W-:Y:S01]  /*13cf0*/  STL [R1+0x14c8], R130 ;  /* 0x0014c88201007387 */ /* 0x000fe20000100800 */
[----:B------:R-:W-:-:S03]  /*13d00*/  IADD3 R122, P6, R106, R4, RZ ;  /* 0x000000046a7a7210 */ /* 0x000fc60007fde0ff */
[----:B------:R0:W-:Y:S01]  /*13d10*/  STL [R1+0x1504], R0 ;  /* 0x0015040001007387 */ /* 0x0001e20000100800 */
[----:B------:R-:W-:-:S03]  /*13d20*/  LEA.HI.X.SX32 R116, R116, R2, 0x1, P3 ;  /* 0x0000000274747211 */ /* 0x000fc600018f0eff */
[----:B------:R-:W-:Y:S01]  /*13d30*/  STL [R1+0x14d0], R126 ;  /* 0x0014d07e01007387 */ /* 0x000fe20000100800 */
[----:B0-----:R-:W-:-:S03]  /*13d40*/  LEA.HI.X.SX32 R0, R118, R2, 0x1, P5 ;  /* 0x0000000276007211 */ /* 0x001fc600028f0eff */
[----:B------:R-:W-:Y:S01]  /*13d50*/  STL [R1+0x150c], R122 ;  /* 0x00150c7a01007387 */ /* 0x000fe20000100800 */
[----:B------:R-:W-:-:S03]  /*13d60*/  IADD3 R118, P5, R104, R4, RZ ;  /* 0x0000000468767210 */ /* 0x000fc60007fbe0ff */
[----:B------:R0:W-:Y:S01]  /*13d70*/  STL [R1+0x14d8], R0 ;  /* 0x0014d80001007387 */ /* 0x0001e20000100800 */
[----:B------:R-:W-:-:S03]  /*13d80*/  LEA.HI.X.SX32 R114, R114, R2, 0x1, P2 ;  /* 0x0000000272727211 */ /* 0x000fc600010f0eff */
[----:B------:R-:W-:Y:S01]  /*13d90*/  STL [R1+0x1514], R118 ;  /* 0x0015147601007387 */ /* 0x000fe20000100800 */
[----:B0-----:R-:W-:-:S03]  /*13da0*/  IADD3 R0, P3, R102, R4, RZ ;  /* 0x0000000466007210 */ /* 0x001fc60007f7e0ff */
        /* <DEDUP_REMOVED lines=149> */
[----:B------:R1:W-:Y:S01]  /*14700*/  STL [R1+0x1644], R52 ;  /* 0x0016443401007387 */ /* 0x0003e20000100800 */
[----:B------:R-:W-:-:S03]  /*14710*/  LEA.HI.X.SX32 R49, R48, R2, 0x1, P4 ;  /* 0x0000000230317211 */ /* 0x000fc600020f0eff */
[----:B------:R2:W-:Y:S01]  /*14720*/  STL [R1+0x1610], R0 ;  /* 0x0016100001007387 */ /* 0x0005e20000100800 */
[----:B0-----:R-:W-:Y:S02]  /*14730*/  IADD3 R50, P0, R36, R4, RZ ;  /* 0x0000000424327210 */ /* 0x001fe40007f1e0ff */
[-C--:B------:R-:W-:Y:S02]  /*14740*/  LEA.HI.X.SX32 R48, R46, R2.reuse, 0x1, P6 ;  /* 0x000000022e307211 */ /* 0x080fe400030f0eff */
[-C--:B------:R-:W-:Y:S01]  /*14750*/  LEA.HI.X.SX32 R42, R42, R2.reuse, 0x1, P3 ;  /* 0x000000022a2a7211 */ /* 0x080fe200018f0eff */
[----:B------:R0:W-:Y:S01]  /*14760*/  STL [R1+0x164c], R50 ;  /* 0x00164c3201007387 */ /* 0x0001e20000100800 */
[----:B------:R-:W-:Y:S01]  /*14770*/  LEA.HI.X.SX32 R40, R40, R2, 0x1, P2 ;  /* 0x0000000228287211 */ /* 0x000fe200010f0eff */
[----:B-1----:R-:W1:Y:S01]  /*14780*/  LDC R52, c[0x0][0x238] ;  /* 0x00008e00ff347b82 */ /* 0x002e620000000800 */
[-C--:B--2---:R-:W-:Y:S01]  /*14790*/  IADD3 R0, P4, R34, R4.reuse, RZ ;  /* 0x0000000422007210 */ /* 0x084fe20007f9e0ff */
[----:B------:R-:W-:Y:S01]  /*147a0*/  STL [R1+0x1618], R49 ;  /* 0x0016183101007387 */ /* 0x000fe20000100800 */
[----:B------:R-:W-:-:S03]  /*147b0*/  IADD3 R46, P6, R33, R4, RZ ;  /* 0x00000004212e7210 */ /* 0x000fc60007fde0ff */
[----:B------:R2:W-:Y:S02]  /*147c0*/  STL [R1+0x1654], R0 ;  /* 0x0016540001007387 */ /* 0x0005e40000100800 */
[----:B0-----:R-:W0:Y:S02]  /*147d0*/  LDC R50, c[0x0][0x238] ;  /* 0x00008e00ff327b82 */ /* 0x001e240000000800 */
[----:B------:R-:W-:Y:S01]  /*147e0*/  STL [R1+0x1620], R48 ;  /* 0x0016203001007387 */ /* 0x000fe20000100800 */
[----:B--2---:R-:W-:-:S03]  /*147f0*/  LEA.HI.X.SX32 R0, R44, R2, 0x1, P5 ;  /* 0x000000022c007211 */ /* 0x004fc600028f0eff */
[----:B------:R2:W-:Y:S01]  /*14800*/  STL [R1+0x165c], R46 ;  /* 0x00165c2e01007387 */ /* 0x0005e20000100800 */
[-C--:B------:R-:W-:Y:S01]  /*14810*/  IADD3 R44, P5, R32, R4.reuse, RZ ;  /* 0x00000004202c7210 */ /* 0x080fe20007fbe0ff */
[----:B------:R-:W3:Y:S02]  /*14820*/  LDC R49, c[0x0][0x238] ;  /* 0x00008e00ff317b82 */ /* 0x000ee40000000800 */
[----:B------:R4:W-:Y:S04]  /*14830*/  STL [R1+0x1628], R0 ;  /* 0x0016280001007387 */ /* 0x0009e80000100800 */
[----:B------:R4:W-:Y:S02]  /*14840*/  STL [R1+0x1664], R44 ;  /* 0x0016642c01007387 */ /* 0x0009e40000100800 */
[----:B--2---:R-:W2:Y:S01]  /*14850*/  LDC R46, c[0x0][0x238] ;  /* 0x00008e00ff2e7b82 */ /* 0x004ea20000000800 */
[-C--:B----4-:R-:W-:Y:S01]  /*14860*/  IADD3 R0, P3, R30, R4.reuse, RZ ;  /* 0x000000041e007210 */ /* 0x090fe20007f7e0ff */
[----:B------:R4:W-:Y:S06]  /*14870*/  STL [R1+0x1630], R42 ;  /* 0x0016302a01007387 */ /* 0x0009ec0000100800 */
[----:B------:R-:W0:Y:S01]  /*14880*/  LDC R44, c[0x0][0x238] ;  /* 0x00008e00ff2c7b82 */ /* 0x000e220000000800 */
[----:B------:R1:W-:Y:S01]  /*14890*/  STL [R1+0x166c], R0 ;  /* 0x00166c0001007387 */ /* 0x0003e20000100800 */
[----:B----4-:R-:W-:-:S03]  /*148a0*/  IADD3 R42, P2, R29, R4, RZ ;  /* 0x000000041d2a7210 */ /* 0x010fc60007f5e0ff */
[----:B------:R4:W-:Y:S03]  /*148b0*/  STL [R1+0x1638], R40 ;  /* 0x0016382801007387 */ /* 0x0009e60000100800 */
[----:B------:R-:W3:Y:S01]  /*148c0*/  LDC R48, c[0x0][0x238] ;  /* 0x00008e00ff307b82 */ /* 0x000ee20000000800 */
[-C--:B-1----:R-:W-:Y:S01]  /*148d0*/  LEA.HI.X.SX32 R0, R38, R2.reuse, 0x1, P1 ;  /* 0x0000000226007211 */ /* 0x082fe200008f0eff */
[----:B------:R1:W-:Y:S01]  /*148e0*/  STL [R1+0x1674], R42 ;  /* 0x0016742a01007387 */ /* 0x0003e20000100800 */
[----:B------:R-:W-:-:S03]  /*148f0*/  LEA.HI.X.SX32 R38, R36, R2, 0x1, P0 ;  /* 0x0000000224267211 */ /* 0x000fc600000f0eff */
[----:B------:R1:W-:Y:S01]  /*14900*/  STL [R1+0x1640], R0 ;  /* 0x0016400001007387 */ /* 0x0003e20000100800 */
[----:B----4-:R-:W-:Y:S02]  /*14910*/  IADD3 R40, P1, R28, R4, RZ ;  /* 0x000000041c287210 */ /* 0x010fe40007f3e0ff */
[----:B------:R-:W-:Y:S02]  /*14920*/  LEA.HI.X.SX32 R36, R34, R2, 0x1, P4 ;  /* 0x0000000222247211 */ /* 0x000fe400020f0eff */
[-C--:B------:R-:W-:Y:S01]  /*14930*/  IADD3 R34, P4, R25, R4.reuse, RZ ;  /* 0x0000000419227210 */ /* 0x080fe20007f9e0ff */
[----:B------:R4:W-:Y:S01]  /*14940*/  STL [R1+0x167c], R40 ;  /* 0x00167c2801007387 */ /* 0x0009e20000100800 */
[----:B-1----:R-:W1:Y:S01]  /*14950*/  LDC R42, c[0x0][0x238] ;  /* 0x00008e00ff2a7b82 */ /* 0x002e620000000800 */
[----:B------:R-:W-:Y:S02]  /*14960*/  IADD3 R0, P0, R26, R4, RZ ;  /* 0x000000041a007210 */ /* 0x000fe40007f1e0ff */
[----:B------:R-:W-:Y:S04]  /*14970*/  STL [R1+0x1648], R38 ;  /* 0x0016482601007387 */ /* 0x000fe80000100800 */
[----:B------:R2:W-:Y:S01]  /*14980*/  STL [R1+0x1684], R0 ;  /* 0x0016840001007387 */ /* 0x0005e20000100800 */
[----:B----4-:R-:W4:Y:S03]  /*14990*/  LDC R40, c[0x0][0x238] ;  /* 0x00008e00ff287b82 */ /* 0x010f260000000800 */
[----:B------:R0:W-:Y:S01]  /*149a0*/  STL [R1+0x1650], R36 ;  /* 0x0016502401007387 */ /* 0x0001e20000100800 */
[----:B--2---:R-:W-:-:S04]  /*149b0*/  LEA.HI.X.SX32 R0, R33, R2, 0x1, P6 ;  /* 0x0000000221007211 */ /* 0x004fc800030f0eff */
[----:B------:R-:W2:Y:S01]  /*149c0*/  LDC R38, c[0x0][0x238] ;  /* 0x00008e00ff267b82 */ /* 0x000ea20000000800 */
[----:B------:R-:W-:Y:S01]  /*149d0*/  IADD3 R33, P6, R24, R4, RZ ;  /* 0x0000000418217210 */ /* 0x000fe20007fde0ff */
[----:B------:R3:W-:Y:S04]  /*149e0*/  STL [R1+0x168c], R34 ;  /* 0x00168c2201007387 */ /* 0x0007e80000100800 */
[----:B------:R-:W4:Y:S02]  /*149f0*/  LDL.LU R122, [R1+0x10] ;  /* 0x00001000017a7983 */ /* 0x000f240000300800 */
[----:B0-----:R-:W0:Y:S02]  /*14a00*/  LDC R36, c[0x0][0x238] ;  /* 0x00008e00ff247b82 */ /* 0x001e240000000800 */
[----:B------:R3:W-:Y:S04]  /*14a10*/  STL [R1+0x1658], R0 ;  /* 0x0016580001007387 */ /* 0x0007e80000100800 */
[----:B------:R1:W-:Y:S02]  /*14a20*/  STL [R1+0x1694], R33 ;  /* 0x0016942101007387 */ /* 0x0003e40000100800 */
[----:B---3--:R-:W3:Y:S02]  /*14a30*/  LDC R34, c[0x0][0x238] ;  /* 0x00008e00ff227b82 */ /* 0x008ee40000000800 */
[----:B------:R-:W2:Y:S01]  /*14a40*/  LDL.LU R126, [R1+0x1c] ;  /* 0x00001c00017e7983 */ /* 0x000ea20000300800 */
[----:B------:R-:W-:-:S02]  /*14a50*/  LEA.HI.X.SX32 R0, R32, R2, 0x1, P5 ;  /* 0x0000000220007211 */ /* 0x000fc400028f0eff */
[----:B------:R-:W-:-:S03]  /*14a60*/  IADD3 R32, P5, R22, R4, RZ ;  /* 0x0000000416207210 */ /* 0x000fc60007fbe0ff */
[----:B-1----:R-:W1:Y:S01]  /*14a70*/  LDC R33, c[0x0][0x238] ;  /* 0x00008e00ff217b82 */ /* 0x002e620000000800 */
[----:B------:R0:W-:Y:S04]  /*14a80*/  STL [R1+0x1660], R0 ;  /* 0x0016600001007387 */ /* 0x0001e80000100800 */
[----:B------:R-:W3:Y:S04]  /*14a90*/  LDL.LU R130, [R1+0x28] ;  /* 0x0000280001827983 */ /* 0x000ee80000300800 */
[----:B------:R0:W-:Y:S02]  /*14aa0*/  STL [R1+0x169c], R32 ;  /* 0x00169c2001007387 */ /* 0x0001e40000100800 */
[----:B0-----:R-:W-:-:S02]  /*14ab0*/  LEA.HI.X.SX32 R0, R30, R2, 0x1, P3 ;  /* 0x000000021e007211 */ /* 0x001fc400018f0eff */
[----:B------:R-:W3:Y:S01]  /*14ac0*/  LDL.LU R133, [R1+0x38] ;  /* 0x0000380001857983 */ /* 0x000ee20000300800 */
[----:B------:R-:W-:-:S03]  /*14ad0*/  IADD3 R30, P3, R21, R4, RZ ;  /* 0x00000004151e7210 */ /* 0x000fc60007f7e0ff */
[----:B------:R0:W-:Y:S01]  /*14ae0*/  STL [R1+0x1668], R0 ;  /* 0x0016680001007387 */ /* 0x0001e20000100800 */
[----:B------:R-:W1:Y:S03]  /*14af0*/  LDC R32, c[0x0][0x238] ;  /* 0x00008e00ff207b82 */ /* 0x000e660000000800 */
[----:B------:R-:W3:Y:S01]  /*14b00*/  LDL.LU R135, [R1+0x40] ;  /* 0x0000400001877983 */ /* 0x000ee20000300800 */
[----:B0-----:R-:W-:-:S03]  /*14b10*/  LEA.HI.X.SX32 R0, R29, R2, 0x1, P2 ;  /* 0x000000021d007211 */ /* 0x001fc600010f0eff */
[----:B------:R0:W-:Y:S04]  /*14b20*/  STL [R1+0x16a4], R30 ;  /* 0x0016a41e01007387 */ /* 0x0001e80000100800 */
[----:B------:R-:W3:Y:S04]  /*14b30*/  LDL.LU R137, [R1+0x44] ;  /* 0x0000440001897983 */ /* 0x000ee80000300800 */
[----:B------:R0:W-:Y:S02]  /*14b40*/  STL [R1+0x1670], R0 ;  /* 0x0016700001007387 */ /* 0x0001e40000100800 */
[----:B0-----:R-:W-:-:S02]  /*14b50*/  IADD3 R30, P2, R20, R4, RZ ;  /* 0x00000004141e7210 */ /* 0x001fc40007f5e0ff */
[----:B------:R-:W3:Y:S04]  /*14b60*/  LDL.LU R0, [R1+0x58] ;  /* 0x0000580001007983 */ /* 0x000ee80000300800 */
[----:B------:R0:W-:Y:S04]  /*14b70*/  STL [R1+0x16ac], R30 ;  /* 0x0016ac1e01007387 */ /* 0x0001e80000100800 */
[----:B------:R-:W3:Y:S01]  /*14b80*/  LDL.LU R134, [R1+0x54] ;  /* 0x0000540001867983 */ /* 0x000ee20000300800 */
[----:B------:R-:W-:Y:S02]  /*14b90*/  LEA.HI.X.SX32 R29, R28, R2, 0x1, P1 ;  /* 0x000000021c1d7211 */ /* 0x000fe400008f0eff */
[----:B------:R-:W-:-:S03]  /*14ba0*/  IADD3 R28, P1, R13, R4, RZ ;  /* 0x000000040d1c7210 */ /* 0x000fc60007f3e0ff */
[----:B------:R1:W-:Y:S01]  /*14bb0*/  STL [R1+0x1678], R29 ;  /* 0x0016781d01007387 */ /* 0x0003e20000100800 */
[----:B0-----:R-:W0:Y:S03]  /*14bc0*/  LDC R30, c[0x0][0x238] ;  /* 0x00008e00ff1e7b82 */ /* 0x001e260000000800 */
[----:B------:R1:W-:Y:S02]  /*14bd0*/  STL [R1+0x16b4], R28 ;  /* 0x0016b41c01007387 */ /* 0x0003e40000100800 */
[----:B-1----:R-:W-:Y:S02]  /*14be0*/  LEA.HI.X.SX32 R29, R26, R2, 0x1, P0 ;  /* 0x000000021a1d7211 */ /* 0x002fe400000f0eff */
[----:B------:R-:W-:Y:S02]  /*14bf0*/  IADD3 R26, P0, R12, R4, RZ ;  /* 0x000000040c1a7210 */ /* 0x000fe40007f1e0ff */
[----:B------:R-:W-:Y:S01]  /*14c00*/  LEA.HI.X.SX32 R28, R25, R2, 0x1, P4 ;  /* 0x00000002191c7211 */ /* 0x000fe200020f0eff */
[----:B------:R1:W-:Y:S01]  /*14c10*/  STL [R1+0x1680], R29 ;  /* 0x0016801d01007387 */ /* 0x0003e20000100800 */
[----:B------:R-:W-:-:S03]  /*14c20*/  IADD3 R25, P4, R9, R4, RZ ;  /* 0x0000000409197210 */ /* 0x000fc60007f9e0ff */
[----:B------:R1:W-:Y:S04]  /*14c30*/  STL [R1+0x16bc], R26 ;  /* 0x0016bc1a01007387 */ /* 0x0003e80000100800 */
[----:B------:R1:W-:Y:S02]  /*14c40*/  STL [R1+0x1688], R28 ;  /* 0x0016881c01007387 */ /* 0x0003e40000100800 */
[----:B-1----:R-:W1:Y:S01]  /*14c50*/  LDC R29, c[0x0][0x238] ;  /* 0x00008e00ff1d7b82 */ /* 0x002e620000000800 */
[----:B------:R-:W-:Y:S02]  /*14c60*/  LEA.HI.X.SX32 R26, R24, R2, 0x1, P6 ;  /* 0x00000002181a7211 */ /* 0x000fe400030f0eff */
[----:B------:R-:W-:Y:S01]  /*14c70*/  IADD3 R24, P6, R8, R4, RZ ;  /* 0x0000000408187210 */ /* 0x000fe20007fde0ff */
[----:B------:R0:W-:Y:S04]  /*14c80*/  STL [R1+0x16c4], R25 ;  /* 0x0016c41901007387 */ /* 0x0001e80000100800 */
[----:B------:R-:W1:Y:S01]  /*14c90*/  LDC R28, c[0x0][0x238] ;  /* 0x00008e00ff1c7b82 */ /* 0x000e620000000800 */
[----:B------:R0:W-:Y:S04]  /*14ca0*/  STL [R1+0x1690], R26 ;  /* 0x0016901a01007387 */ /* 0x0001e80000100800 */
[----:B------:R0:W-:Y:S02]  /*14cb0*/  STL [R1+0x16cc], R24 ;  /* 0x0016cc1801007387 */ /* 0x0001e40000100800 */
[----:B0-----:R-:W-:-:S02]  /*14cc0*/  LEA.HI.X.SX32 R25, R22, R2, 0x1, P5 ;  /* 0x0000000216197211 */ /* 0x001fc400028f0eff */
[----:B------:R-:W-:Y:S01]  /*14cd0*/  IADD3 R22, P5, R7, R4, RZ ;  /* 0x0000000407167210 */ /* 0x000fe20007fbe0ff */
[----:B------:R-:W0:Y:S02]  /*14ce0*/  LDC R26, c[0x0][0x238] ;  /* 0x00008e00ff1a7b82 */ /* 0x000e240000000800 */
[----:B------:R1:W-:Y:S01]  /*14cf0*/  STL [R1+0x1698], R25 ;  /* 0x0016981901007387 */ /* 0x0003e20000100800 */
[----:B------:R-:W-:Y:S02]  /*14d00*/  LEA.HI.X.SX32 R24, R21, R2, 0x1, P3 ;  /* 0x0000000215187211 */ /* 0x000fe400018f0eff */
[----:B------:R-:W-:Y:S01]  /*14d10*/  IADD3 R21, P3, R5, R4, RZ ;  /* 0x0000000405157210 */ /* 0x000fe20007f7e0ff */
[----:B------:R1:W-:Y:S04]  /*14d20*/  STL [R1+0x16d4], R22 ;  /* 0x0016d41601007387 */ /* 0x0003e80000100800 */
[----:B------:R1:W-:Y:S02]  /*14d30*/  STL [R1+0x16a0], R24 ;  /* 0x0016a01801007387 */ /* 0x0003e40000100800 */
[----:B-1----:R-:W1:Y:S02]  /*14d40*/  LDC R25, c[0x0][0x238] ;  /* 0x00008e00ff197b82 */ /* 0x002e640000000800 */
[----:B------:R0:W-:Y:S01]  /*14d50*/  STL [R1+0x16dc], R21 ;  /* 0x0016dc1501007387 */ /* 0x0001e20000100800 */
[----:B------:R-:W-:-:S02]  /*14d60*/  LEA.HI.X.SX32 R22, R20, R2, 0x1, P2 ;  /* 0x0000000214167211 */ /* 0x000fc400010f0eff */
[----:B------:R-:W-:-:S03]  /*14d70*/  IADD3 R20, P2, R250, R4, RZ ;  /* 0x00000004fa147210 */ /* 0x000fc60007f5e0ff */
[----:B------:R-:W1:Y:S01]  /*14d80*/  LDC R24, c[0x0][0x238] ;  /* 0x00008e00ff187b82 */ /* 0x000e620000000800 */
[----:B------:R0:W-:Y:S02]  /*14d90*/  STL [R1+0x16a8], R22 ;  /* 0x0016a81601007387 */ /* 0x0001e40000100800 */
[----:B0-----:R-:W-:Y:S02]  /*14da0*/  LEA.HI.X.SX32 R21, R13, R2, 0x1, P1 ;  /* 0x000000020d157211 */ /* 0x001fe400008f0eff */
[----:B------:R-:W-:Y:S01]  /*14db0*/  IADD3 R13, P1, R252, R4, RZ ;  /* 0x00000004fc0d7210 */ /* 0x000fe20007f3e0ff */
[----:B------:R0:W-:Y:S04]  /*14dc0*/  STL [R1+0x16e4], R20 ;  /* 0x0016e41401007387 */ /* 0x0001e80000100800 */
[----:B------:R0:W-:Y:S01]  /*14dd0*/  STL [R1+0x16b0], R21 ;  /* 0x0016b01501007387 */ /* 0x0001e20000100800 */
[----:B------:R-:W1:Y:S03]  /*14de0*/  LDC R22, c[0x0][0x238] ;  /* 0x00008e00ff167b82 */ /* 0x000e660000000800 */
[----:B------:R0:W-:Y:S02]  /*14df0*/  STL [R1+0x16ec], R13 ;  /* 0x0016ec0d01007387 */ /* 0x0001e40000100800 */
[----:B0-----:R-:W-:-:S03]  /*14e00*/  LEA.HI.X.SX32 R20, R12, R2, 0x1, P0 ;  /* 0x000000020c147211 */ /* 0x001fc600000f0eff */
[----:B------:R-:W0:Y:S02]  /*14e10*/  LDC R21, c[0x0][0x238] ;  /* 0x00008e00ff157b82 */ /* 0x000e240000000800 */
[----:B------:R1:W-:Y:S01]  /*14e20*/  STL [R1+0x16b8], R20 ;  /* 0x0016b81401007387 */ /* 0x0003e20000100800 */
[----:B------:R-:W-:-:S05]  /*14e30*/  LEA.HI.X.SX32 R13, R9, R2, 0x1, P4 ;  /* 0x00000002090d7211 */ /* 0x000fca00020f0eff */
[----:B-1----:R-:W1:Y:S01]  /*14e40*/  LDC R20, c[0x0][0x238] ;  /* 0x00008e00ff147b82 */ /* 0x002e620000000800 */
[----:B----4-:R-:W-:-:S05]  /*14e50*/  IADD3 R12, P0, R122, R4, RZ ;  /* 0x000000047a0c7210 */ /* 0x010fca0007f1e0ff */
[----:B------:R4:W-:Y:S01]  /*14e60*/  STL [R1+0x16f4], R12 ;  /* 0x0016f40c01007387 */ /* 0x0009e20000100800 */
[----:B--2---:R-:W-:-:S03]  /*14e70*/  IADD3 R9, P4, R126, R4, RZ ;  /* 0x000000047e097210 */ /* 0x004fc60007f9e0ff */
[----:B------:R-:W-:Y:S01]  /*14e80*/  STL [R1+0x16c0], R13 ;  /* 0x0016c00d01007387 */ /* 0x000fe20000100800 */
[----:B----4-:R-:W-:-:S03]  /*14e90*/  LEA.HI.X.SX32 R12, R8, R2, 0x1, P6 ;  /* 0x00000002080c7211 */ /* 0x010fc600030f0eff */
[----:B------:R2:W-:Y:S01]  /*14ea0*/  STL [R1+0x16fc], R9 ;  /* 0x0016fc0901007387 */ /* 0x0005e20000100800 */
[----:B---3--:R-:W-:-:S03]  /*14eb0*/  IADD3 R8, P6, R130, R4, RZ ;  /* 0x0000000482087210 */ /* 0x008fc60007fde0ff */
[----:B------:R3:W-:Y:S01]  /*14ec0*/  STL [R1+0x16c8], R12 ;  /* 0x0016c80c01007387 */ /* 0x0007e20000100800 */
[----:B--2---:R-:W-:-:S03]  /*14ed0*/  LEA.HI.X.SX32 R9, R7, R2, 0x1, P5 ;  /* 0x0000000207097211 */ /* 0x004fc600028f0eff */
[----:B------:R2:W-:Y:S01]  /*14ee0*/  STL [R1+0x1704], R8 ;  /* 0x0017040801007387 */ /* 0x0005e20000100800 */
[----:B------:R-:W-:-:S03]  /*14ef0*/  IADD3 R7, P5, R133, R4, RZ ;  /* 0x0000000485077210 */ /* 0x000fc60007fbe0ff */
[----:B------:R-:W-:Y:S01]  /*14f00*/  STL [R1+0x16d0], R9 ;  /* 0x0016d00901007387 */ /* 0x000fe20000100800 */
[----:B---3--:R-:W3:Y:S03]  /*14f10*/  LDC R12, c[0x0][0x238] ;  /* 0x00008e00ff0c7b82 */ /* 0x008ee60000000800 */
[----:B------:R4:W-:Y:S01]  /*14f20*/  STL [R1+0x170c], R7 ;  /* 0x00170c0701007387 */ /* 0x0009e20000100800 */
[----:B--2---:R-:W-:Y:S02]  /*14f30*/  LEA.HI.X.SX32 R8, R5, R2, 0x1, P3 ;  /* 0x0000000205087211 */ /* 0x004fe400018f0eff */
[----:B------:R-:W-:-:S03]  /*14f40*/  IADD3 R5, P3, R135, R4, RZ ;  /* 0x0000000487057210 */ /* 0x000fc60007f7e0ff */
[----:B------:R2:W-:Y:S01]  /*14f50*/  STL [R1+0x16d8], R8 ;  /* 0x0016d80801007387 */ /* 0x0005e20000100800 */
[----:B----4-:R-:W-:-:S03]  /*14f60*/  LEA.HI.X.SX32 R7, R250, R2, 0x1, P2 ;  /* 0x00000002fa077211 */ /* 0x010fc600010f0eff */
[----:B------:R4:W-:Y:S01]  /*14f70*/  STL [R1+0x1714], R5 ;  /* 0x0017140501007387 */ /* 0x0009e20000100800 */
[----:B------:R-:W0:Y:S03]  /*14f80*/  LDC R250, c[0x0][0x238] ;  /* 0x00008e00fffa7b82 */ /* 0x000e260000000800 */
[----:B------:R1:W-:Y:S01]  /*14f90*/  STL [R1+0x16e0], R7 ;  /* 0x0016e00701007387 */ /* 0x0003e20000100800 */
[----:B--2---:R-:W-:Y:S02]  /*14fa0*/  IADD3 R8, P2, R137, R4, RZ ;  /* 0x0000000489087210 */ /* 0x004fe40007f5e0ff */
[----:B----4-:R-:W-:-:S03]  /*14fb0*/  LEA.HI.X.SX32 R5, R252, R2, 0x1, P1 ;  /* 0x00000002fc057211 */ /* 0x010fc600008f0eff */
[----:B------:R2:W-:Y:S01]  /*14fc0*/  STL [R1+0x171c], R8 ;  /* 0x00171c0801007387 */ /* 0x0005e20000100800 */
[----:B------:R-:W4:Y:S01]  /*14fd0*/  LDC R252, c[0x0][0x238] ;  /* 0x00008e00fffc7b82 */ /* 0x000f220000000800 */
[----:B-1----:R-:W-:Y:S02]  /*14fe0*/  IADD3 R7, P1, R0, R4, RZ ;  /* 0x0000000400077210 */ /* 0x002fe40007f3e0ff */
[----:B------:R1:W-:Y:S01]  /*14ff0*/  STL [R1+0x16e8], R5 ;  /* 0x0016e80501007387 */ /* 0x0003e20000100800 */
[----:B--2---:R-:W-:-:S03]  /*15000*/  LEA.HI.X.SX32 R8, R122, R2, 0x1, P0 ;  /* 0x000000027a087211 */ /* 0x004fc600000f0eff */
[----:B------:R2:W-:Y:S01]  /*15010*/  STL [R1+0x1724], R7 ;  /* 0x0017240701007387 */ /* 0x0005e20000100800 */
[----:B-1----:R-:W-:-:S03]  /*15020*/  IADD3 R5, P0, R134, R4, RZ ;  /* 0x0000000486057210 */ /* 0x002fc60007f1e0ff */
[----:B------:R1:W-:Y:S01]  /*15030*/  STL [R1+0x16f0], R8 ;  /* 0x0016f00801007387 */ /* 0x0003e20000100800 */
[----:B--2---:R-:W-:-:S03]  /*15040*/  LEA.HI.X.SX32 R7, R126, R2, 0x1, P4 ;  /* 0x000000027e077211 */ /* 0x004fc600020f0eff */
[----:B------:R2:W-:Y:S04]  /*15050*/  STL [R1+0x172c], R5 ;  /* 0x00172c0501007387 */ /* 0x0005e80000100800 */
[----:B------:R3:W-:Y:S01]  /*15060*/  STL [R1+0x16f8], R7 ;  /* 0x0016f80701007387 */ /* 0x0007e20000100800 */
[----:B-1----:R-:W-:Y:S02]  /*15070*/  IADD3 R8, P4, R172, R4, RZ ;  /* 0x00000004ac087210 */ /* 0x002fe40007f9e0ff */
[----:B--2---:R-:W-:-:S03]  /*15080*/  LEA.HI.X.SX32 R5, R130, R2, 0x1, P6 ;  /* 0x0000000282057211 */ /* 0x004fc600030f0eff */
[----:B------:R1:W-:Y:S01]  /*15090*/  STL [R1+0x1734], R8 ;  /* 0x0017340801007387 */ /* 0x0003e20000100800 */
[----:B---3--:R-:W-:-:S03]  /*150a0*/  IADD3 R7, P6, R170, R4, RZ ;  /* 0x00000004aa077210 */ /* 0x008fc60007fde0ff */
[----:B------:R2:W-:Y:S04]  /*150b0*/  STL [R1+0x1700], R5 ;  /* 0x0017000501007387 */ /* 0x0005e80000100800 */
[----:B------:R3:W-:Y:S01]  /*150c0*/  STL [R1+0x173c], R7 ;  /* 0x00173c0701007387 */ /* 0x0007e20000100800 */
[----:B-1----:R-:W-:Y:S02]  /*150d0*/  LEA.HI.X.SX32 R8, R133, R2, 0x1, P5 ;  /* 0x0000000285087211 */ /* 0x002fe400028f0eff */
[----:B--2---:R-:W-:-:S03]  /*150e0*/  IADD3 R5, P5, R168, R4, RZ ;  /* 0x00000004a8057210 */ /* 0x004fc60007fbe0ff */
[----:B------:R1:W-:Y:S01]  /*150f0*/  STL [R1+0x1708], R8 ;  /* 0x0017080801007387 */ /* 0x0003e20000100800 */
[----:B---3--:R-:W-:-:S03]  /*15100*/  LEA.HI.X.SX32 R7, R135, R2, 0x1, P3 ;  /* 0x0000000287077211 */ /* 0x008fc600018f0eff */
[----:B------:R2:W-:Y:S01]  /*15110*/  STL [R1+0x1744], R5 ;  /* 0x0017440501007387 */ /* 0x0005e20000100800 */
[----:B------:R-:W-:-:S03]  /*15120*/  LEA.HI.X.SX32 R0, R0, R2, 0x1, P1 ;  /* 0x0000000200007211 */ /* 0x000fc600008f0eff */
[----:B------:R3:W-:Y:S01]  /*15130*/  STL [R1+0x1710], R7 ;  /* 0x0017100701007387 */ /* 0x0007e20000100800 */
[----:B-1----:R-:W-:Y:S02]  /*15140*/  IADD3 R8, P3, R18, R4, RZ ;  /* 0x0000000412087210 */ /* 0x002fe40007f7e0ff */
[----:B--2---:R-:W-:-:S03]  /*15150*/  LEA.HI.X.SX32 R5, R137, R2, 0x1, P2 ;  /* 0x0000000289057211 */ /* 0x004fc600010f0eff */
[----:B------:R-:W-:Y:S01]  /*15160*/  STL [R1+0x174c], R8 ;  /* 0x00174c0801007387 */ /* 0x000fe20000100800 */
[----:B---3--:R-:W-:-:S03]  /*15170*/  IADD3 R7, P2, R173, R4, RZ ;  /* 0x00000004ad077210 */ /* 0x008fc60007f5e0ff */
[----:B------:R1:W-:Y:S04]  /*15180*/  STL [R1+0x1718], R5 ;  /* 0x0017180501007387 */ /* 0x0003e80000100800 */
[----:B------:R2:W-:Y:S04]  /*15190*/  STL [R1+0x1754], R7 ;  /* 0x0017540701007387 */ /* 0x0005e80000100800 */
[----:B------:R3:W-:Y:S01]  /*151a0*/  STL [R1+0x1720], R0 ;  /* 0x0017200001007387 */ /* 0x0007e20000100800 */
[----:B-1----:R-:W-:Y:S02]  /*151b0*/  IADD3 R5, P1, R171, R4, RZ ;  /* 0x00000004ab057210 */ /* 0x002fe40007f3e0ff */
[----:B--2---:R-:W-:-:S03]  /*151c0*/  LEA.HI.X.SX32 R7, R134, R2, 0x1, P0 ;  /* 0x0000000286077211 */ /* 0x004fc600000f0eff */
[----:B------:R1:W-:Y:S01]  /*151d0*/  STL [R1+0x175c], R5 ;  /* 0x00175c0501007387 */ /* 0x0003e20000100800 */
[----:B---3--:R-:W-:-:S03]  /*151e0*/  IADD3 R0, P0, R169, R4, RZ ;  /* 0x00000004a9007210 */ /* 0x008fc60007f1e0ff */
[----:B------:R2:W-:Y:S01]  /*151f0*/  STL [R1+0x1728], R7 ;  /* 0x0017280701007387 */ /* 0x0005e20000100800 */
[----:B-1----:R-:W-:-:S03]  /*15200*/  LEA.HI.X.SX32 R5, R172, R2, 0x1, P4 ;  /* 0x00000002ac057211 */ /* 0x002fc600020f0eff */
[----:B------:R-:W3:Y:S04]  /*15210*/  LDL.LU R172, [R1+0x2d3c] ;  /* 0x002d3c0001ac7983 */ /* 0x000ee80000300800 */
[----:B------:R1:W-:Y:S01]  /*15220*/  STL [R1+0x1764], R0 ;  /* 0x0017640001007387 */ /* 0x0003e20000100800 */
[----:B--2---:R-:W-:-:S03]  /*15230*/  LEA.HI.X.SX32 R7, R170, R2, 0x1, P6 ;  /* 0x00000002aa077211 */ /* 0x004fc600030f0eff */
[----:B------:R2:W-:Y:S04]  /*15240*/  STL [R1+0x1730], R5 ;  /* 0x0017300501007387 */ /* 0x0005e80000100800 */
[----:B------:R-:W4:Y:S01]  /*15250*/  LDL.LU R170, [R1+0x2d38] ;  /* 0x002d380001aa7983 */ /* 0x000f220000300800 */
[----:B-1----:R-:W-:-:S05]  /*15260*/  IADD3 R0, P4, R19, R4, RZ ;  /* 0x0000000413007210 */ /* 0x002fca0007f9e0ff */
        /* <DEDUP_REMOVED lines=13> */
[----:B------:R-:W3:Y:S01]  /*15340*/  LDL.LU R173, [R1+0x2d2c] ;  /* 0x002d2c0001ad7983 */ /* 0x000ee20000300800 */
        /* <DEDUP_REMOVED lines=19> */
[----:B------:R0:W5:Y:S01]  /*15480*/  LDL.LU R10, [R1+0x2d1c] ;  /* 0x002d1c00010a7983 */ /* 0x0001620000300800 */
        /* <DEDUP_REMOVED lines=28> */
[----:B------:R2:W-:Y:S01]  /*15650*/  STL [R1+0x1798], R7 ;  /* 0x0017980701007387 */ /* 0x0005e20000100800 */
[----:B-1----:R-:W-:-:S05]  /*15660*/  IADD3 R0, P0, R234, R4, RZ ;  /* 0x00000004ea007210 */ /* 0x002fca0007f1e0ff */
[----:B------:R1:W-:Y:S01]  /*15670*/  STL [R1+0x17d4], R0 ;  /* 0x0017d40001007387 */ /* 0x0003e20000100800 */
[----:B--2---:R-:W-:Y:S02]  /*15680*/  LEA.HI.X.SX32 R7, R251, R2, 0x1, P6 ;  /* 0x00000002fb077211 */ /* 0x004fe400030f0eff */
[----:B------:R-:W2:Y:S01]  /*15690*/  LDC R251, c[0x0][0x238] ;  /* 0x00008e00fffb7b82 */ /* 0x000ea20000000800 */
[----:B------:R0:W-:Y:S01]  /*156a0*/  STL [R1+0x17a0], R5 ;  /* 0x0017a00501007387 */ /* 0x0001e20000100800 */
[-C--:B-1----:R-:W-:Y:S02]  /*156b0*/  IADD3 R0, P4, R239, R4.reuse, RZ ;  /* 0x00000004ef007210 */ /* 0x082fe40007f9e0ff */
[----:B0-----:R-:W-:-:S03]  /*156c0*/  IADD3 R5, P6, R243, R4, RZ ;  /* 0x00000004f3057210 */ /* 0x001fc60007fde0ff */
[----:B------:R0:W-:Y:S04]  /*156d0*/  STL [R1+0x17dc], R0 ;  /* 0x0017dc0001007387 */ /* 0x0001e80000100800 */
[----:B------:R1:W-:Y:S01]  /*156e0*/  STL [R1+0x17a8], R7 ;  /* 0x0017a80701007387 */ /* 0x0003e20000100800 */
[----:B0-----:R-:W-:-:S03]  /*156f0*/  LEA.HI.X.SX32 R0, R249, R2, 0x1, P5 ;  /* 0x00000002f9007211 */ /* 0x001fc600028f0eff */
[----:B------:R0:W-:Y:S01]  /*15700*/  STL [R1+0x17e4], R5 ;  /* 0x0017e40501007387 */ /* 0x0001e20000100800 */
[----:B------:R-:W2:Y:S01]  /*15710*/  LDC R249, c[0x0][0x238] ;  /* 0x00008e00fff97b82 */ /* 0x000ea20000000800 */
[----:B-1----:R-:W-:Y:S02]  /*15720*/  IADD3 R7, P5, R3, R4, RZ ;  /* 0x0000000403077210 */ /* 0x002fe40007fbe0ff */
[----:B------:R1:W-:Y:S01]  /*15730*/  STL [R1+0x17b0], R0 ;  /* 0x0017b00001007387 */ /* 0x0003e20000100800 */
[----:B0-----:R-:W-:-:S03]  /*15740*/  LEA.HI.X.SX32 R5, R247, R2, 0x1, P3 ;  /* 0x00000002f7057211 */ /* 0x001fc600018f0eff */
[----:B------:R0:W-:Y:S01]  /*15750*/  STL [R1+0x17ec], R7 ;  /* 0x0017ec0701007387 */ /* 0x0001e20000100800 */
[----:B------:R-:W2:Y:S01]  /*15760*/  LDC R247, c[0x0][0x238] ;  /* 0x00008e00fff77b82 */ /* 0x000ea20000000800 */
[----:B-1----:R-:W-:Y:S02]  /*15770*/  IADD3 R0, P3, R6, R4, RZ ;  /* 0x0000000406007210 */ /* 0x002fe40007f7e0ff */
[----:B------:R1:W-:Y:S04]  /*15780*/  STL [R1+0x17b8], R5 ;  /* 0x0017b80501007387 */ /* 0x0003e80000100800 */
[----:B------:R1:W-:Y:S01]  /*15790*/  STL [R1+0x17f4], R0 ;  /* 0x0017f40001007387 */ /* 0x0003e20000100800 */
[----:B0-----:R-:W-:Y:S01]  /*157a0*/  LEA.HI.X.SX32 R7, R226, R2, 0x1, P2 ;  /* 0x00000002e2077211 */ /* 0x001fe200010f0eff */
[----:B------:R-:W0:Y:S01]  /*157b0*/  S2R R244, SR_TID.X ;  /* 0x0000000000f47919 */ /* 0x000e220000002100 */
[----:B------:R-:W2:Y:S01]  /*157c0*/  LDC R226, c[0x0][0x238] ;  /* 0x00008e00ffe27b82 */ /* 0x000ea20000000800 */
[----:B-1----:R-:W-:-:S02]  /*157d0*/  IADD3 R5, P2, R11, R4, RZ ;  /* 0x000000040b057210 */ /* 0x002fc40007f5e0ff */
[----:B------:R-:W-:Y:S01]  /*157e0*/  LEA.HI.X.SX32 R0, R230, R2, 0x1, P1 ;  /* 0x00000002e6007211 */ /* 0x000fe200008f0eff */
[----:B------:R1:W-:Y:S04]  /*157f0*/  STL [R1+0x17c0], R7 ;  /* 0x0017c00701007387 */ /* 0x0003e80000100800 */
[----:B------:R-:W2:Y:S01]  /*15800*/  LDC R230, c[0x0][0x238] ;  /* 0x00008e00ffe67b82 */ /* 0x000ea20000000800 */
[----:B------:R1:W-:Y:S04]  /*15810*/  STL [R1+0x17fc], R5 ;  /* 0x0017fc0501007387 */ /* 0x0003e80000100800 */
[----:B------:R0:W-:Y:S01]  /*15820*/  STL [R1+0x17c8], R0 ;  /* 0x0017c80001007387 */ /* 0x0001e20000100800 */
[----:B-1----:R-:W-:-:S02]  /*15830*/  IADD3 R7, P1, R23, R4, RZ ;  /* 0x0000000417077210 */ /* 0x002fc40007f3e0ff */
[----:B------:R-:W-:-:S03]  /*15840*/  LEA.HI.X.SX32 R5, R234, R2, 0x1, P0 ;  /* 0x00000002ea057211 */ /* 0x000fc600000f0eff */
[----:B------:R1:W-:Y:S01]  /*15850*/  STL [R1+0x1804], R7 ;  /* 0x0018040701007387 */ /* 0x0003e20000100800 */
[----:B------:R-:W2:Y:S01]  /*15860*/  LDC R234, c[0x0][0x238] ;  /* 0x00008e00ffea7b82 */ /* 0x000ea20000000800 */
[----:B0-----:R-:W-:Y:S02]  /*15870*/  IADD3 R0, P0, R27, R4, RZ ;  /* 0x000000041b007210 */ /* 0x001fe40007f1e0ff */
[----:B------:R0:W-:Y:S04]  /*15880*/  STL [R1+0x17d0], R5 ;  /* 0x0017d00501007387 */ /* 0x0001e80000100800 */
[----:B------:R0:W-:Y:S01]  /*15890*/  STL [R1+0x180c], R0 ;  /* 0x00180c0001007387 */ /* 0x0001e20000100800 */
[----:B-1----:R-:W-:Y:S01]  /*158a0*/  LEA.HI.X.SX32 R7, R239, R2, 0x1, P4 ;  /* 0x00000002ef077211 */ /* 0x002fe200020f0eff */
[----:B------:R-:W1:Y:S01]  /*158b0*/  S2R R134, SR_TID.X ;  /* 0x0000000000867919 */ /* 0x000e620000002100 */
[----:B------:R-:W-:Y:S01]  /*158c0*/  LOP3.LUT R244, R244, 0x7f, RZ, 0xc0, !PT ;  /* 0x0000007ff4f47812 */ /* 0x000fe200078ec0ff */
[----:B------:R-:W2:Y:S01]  /*158d0*/  LDC R239, c[0x0][0x238] ;  /* 0x00008e00ffef7b82 */ /* 0x000ea20000000800 */
[----:B0-----:R-:W-:-:S02]  /*158e0*/  IADD3 R5, P4, R31, R4, RZ ;  /* 0x000000041f057210 */ /* 0x001fc40007f9e0ff */
[----:B------:R-:W-:Y:S01]  /*158f0*/  LEA.HI.X.SX32 R0, R243, R2, 0x1, P6 ;  /* 0x00000002f3007211 */ /* 0x000fe200030f0eff */
[----:B------:R0:W-:Y:S04]  /*15900*/  STL [R1+0x17d8], R7 ;  /* 0x0017d80701007387 */ /* 0x0001e80000100800 */
[----:B------:R-:W2:Y:S01]  /*15910*/  LDC R243, c[0x0][0x238] ;  /* 0x00008e00fff37b82 */ /* 0x000ea20000000800 */
[----:B------:R0:W-:Y:S04]  /*15920*/  STL [R1+0x1814], R5 ;  /* 0x0018140501007387 */ /* 0x0001e80000100800 */
[----:B------:R1:W-:Y:S01]  /*15930*/  STL [R1+0x17e0], R0 ;  /* 0x0017e00001007387 */ /* 0x0003e20000100800 */
[----:B0-----:R-:W-:-:S02]  /*15940*/  IADD3 R7, P6, R35, R4, RZ ;  /* 0x0000000423077210 */ /* 0x001fc40007fde0ff */
[-C--:B------:R-:W-:Y:S02]  /*15950*/  LEA.HI.X.SX32 R5, R3, R2.reuse, 0x1, P5 ;  /* 0x0000000203057211 */ /* 0x080fe400028f0eff */
[----:B------:R-:W-:Y:S02]  /*15960*/  LEA.HI.X.SX32 R3, R6, R2, 0x1, P3 ;  /* 0x0000000206037211 */ /* 0x000fe400018f0eff */
[-C--:B-1----:R-:W-:Y:S01]  /*15970*/  IADD3 R0, P5, R39, R4.reuse, RZ ;  /* 0x0000000427007210 */ /* 0x082fe20007fbe0ff */
[----:B------:R-:W-:Y:S04]  /*15980*/  STL [R1+0x181c], R7 ;  /* 0x00181c0701007387 */ /* 0x000fe80000100800 */
[----:B------:R0:W-:Y:S04]  /*15990*/  STL [R1+0x17e8], R5 ;  /* 0x0017e80501007387 */ /* 0x0001e80000100800 */
[----:B------:R1:W-:Y:S04]  /*159a0*/  STL [R1+0x1824], R0 ;  /* 0x0018240001007387 */ /* 0x0003e80000100800 */
[----:B------:R1:W-:Y:S01]  /*159b0*/  STL [R1+0x17f0], R3 ;  /* 0x0017f00301007387 */ /* 0x0003e20000100800 */
[----:B0-----:R-:W-:-:S02]  /*159c0*/  IADD3 R5, P3, R43, R4, RZ ;  /* 0x000000042b057210 */ /* 0x001fc40007f7e0ff */
[----:B-1----:R-:W-:-:S03]  /*159d0*/  LEA.HI.X.SX32 R0, R11, R2, 0x1, P2 ;  /* 0x000000020b007211 */ /* 0x002fc600010f0eff */
[----:B------:R0:W-:Y:S01]  /*159e0*/  STL [R1+0x182c], R5 ;  /* 0x00182c0501007387 */ /* 0x0001e20000100800 */
[----:B------:R-:W1:Y:S01]  /*159f0*/  LDC R11, c[0x0][0x238] ;  /* 0x00008e00ff0b7b82 */ /* 0x000e620000000800 */
[----:B------:R-:W-:Y:S02]  /*15a00*/  IADD3 R3, P2, R47, R4, RZ ;  /* 0x000000042f037210 */ /* 0x000fe40007f5e0ff */
[----:B------:R2:W-:Y:S04]  /*15a10*/  STL [R1+0x17f8], R0 ;  /* 0x0017f80001007387 */ /* 0x0005e80000100800 */
[----:B------:R2:W-:Y:S01]  /*15a20*/  STL [R1+0x1834], R3 ;  /* 0x0018340301007387 */ /* 0x0005e20000100800 */
[----:B0-----:R-:W-:Y:S02]  /*15a30*/  LEA.HI.X.SX32 R5, R23, R2, 0x1, P1 ;  /* 0x0000000217057211 */ /* 0x001fe400008f0eff */
[----:B------:R-:W0:Y:S01]  /*15a40*/  LDC R23, c[0x0][0x238] ;  /* 0x00008e00ff177b82 */ /* 0x000e220000000800 */
[----:B--2---:R-:W-:-:S02]  /*15a50*/  IADD3 R0, P1, R51, R4, RZ ;  /* 0x0000000433007210 */ /* 0x004fc40007f3e0ff */
[----:B------:R2:W-:Y:S01]  /*15a60*/  STL [R1+0x1800], R5 ;  /* 0x0018000501007387 */ /* 0x0005e20000100800 */
[----:B------:R-:W-:-:S03]  /*15a70*/  LEA.HI.X.SX32 R3, R27, R2, 0x1, P0 ;  /* 0x000000021b037211 */ /* 0x000fc600000f0eff */
[----:B------:R2:W-:Y:S01]  /*15a80*/  STL [R1+0x183c], R0 ;  /* 0x00183c0001007387 */ /* 0x0005e20000100800 */
[----:B------:R-:W3:Y:S03]  /*15a90*/  LDC R27, c[0x0][0x238] ;  /* 0x00008e00ff1b7b82 */ /* 0x000ee60000000800 */
[----:B------:R2:W-:Y:S02]  /*15aa0*/  STL [R1+0x1808], R3 ;  /* 0x0018080301007387 */ /* 0x0005e40000100800 */
[----:B--2---:R-:W-:Y:S02]  /*15ab0*/  IADD3 R5, P0, R55, R4, RZ ;  /* 0x0000000437057210 */ /* 0x004fe40007f1e0ff */
[----:B------:R-:W-:-:S03]  /*15ac0*/  LEA.HI.X.SX32 R0, R31, R2, 0x1, P4 ;  /* 0x000000021f007211 */ /* 0x000fc600020f0eff */
[----:B------:R2:W-:Y:S01]  /*15ad0*/  STL [R1+0x2844], R5 ;  /* 0x0028440501007387 */ /* 0x0005e20000100800 */
[----:B------:R-:W3:Y:S01]  /*15ae0*/  LDC R31, c[0x0][0x238] ;  /* 0x00008e00ff1f7b82 */ /* 0x000ee20000000800 */
[----:B------:R-:W-:Y:S02]  /*15af0*/  IADD3 R3, P4, R59, R4, RZ ;  /* 0x000000043b037210 */ /* 0x000fe40007f9e0ff */
[----:B------:R1:W-:Y:S04]  /*15b00*/  STL [R1+0x1810], R0 ;  /* 0x0018100001007387 */ /* 0x0003e80000100800 */
[----:B------:R1:W-:Y:S01]  /*15b10*/  STL [R1+0x284c], R3 ;  /* 0x00284c0301007387 */ /* 0x0003e20000100800 */
[----:B--2---:R-:W-:Y:S02]  /*15b20*/  LEA.HI.X.SX32 R5, R35, R2, 0x1, P6 ;  /* 0x0000000223057211 */ /* 0x004fe400030f0eff */
[----:B------:R-:W2:Y:S01]  /*15b30*/  LDC R35, c[0x0][0x238] ;  /* 0x00008e00ff237b82 */ /* 0x000ea20000000800 */
[----:B-1----:R-:W-:-:S02]  /*15b40*/  IADD3 R0, P6, R63, R4, RZ ;  /* 0x000000043f007210 */ /* 0x002fc40007fde0ff */
[----:B------:R1:W-:Y:S01]  /*15b50*/  STL [R1+0x1818], R5 ;  /* 0x0018180501007387 */ /* 0x0003e20000100800 */
[----:B------:R-:W-:-:S03]  /*15b60*/  LEA.HI.X.SX32 R3, R39, R2, 0x1, P5 ;  /* 0x0000000227037211 */ /* 0x000fc600028f0eff */
[----:B------:R0:W-:Y:S01]  /*15b70*/  STL [R1+0x2854], R0 ;  /* 0x0028540001007387 */ /* 0x0001e20000100800 */
[----:B------:R-:W2:Y:S03]  /*15b80*/  LDC R39, c[0x0][0x238] ;  /* 0x00008e00ff277b82 */ /* 0x000ea60000000800 */
[----:B------:R0:W-:Y:S01]  /*15b90*/  STL [R1+0x1820], R3 ;  /* 0x0018200301007387 */ /* 0x0001e20000100800 */
[----:B-1----:R-:W-:Y:S02]  /*15ba0*/  IADD3 R5, P5, R67, R4, RZ ;  /* 0x0000000443057210 */ /* 0x002fe40007fbe0ff */
[----:B0-----:R-:W-:-:S03]  /*15bb0*/  LEA.HI.X.SX32 R0, R43, R2, 0x1, P3 ;  /* 0x000000022b007211 */ /* 0x001fc600018f0eff */
[----:B------:R0:W-:Y:S01]  /*15bc0*/  STL [R1+0x285c], R5 ;  /* 0x00285c0501007387 */ /* 0x0001e20000100800 */
[----:B------:R-:W1:Y:S01]  /*15bd0*/  LDC R43, c[0x0][0x238] ;  /* 0x00008e00ff2b7b82 */ /* 0x000e620000000800 */
[----:B------:R-:W-:Y:S02]  /*15be0*/  IADD3 R3, P3, R71, R4, RZ ;  /* 0x0000000447037210 */ /* 0x000fe40007f7e0ff */
[----:B------:R3:W-:Y:S04]  /*15bf0*/  STL [R1+0x1828], R0 ;  /* 0x0018280001007387 */ /* 0x0007e80000100800 */
[----:B------:R4:W-:Y:S01]  /*15c00*/  STL [R1+0x2864], R3 ;  /* 0x0028640301007387 */ /* 0x0009e20000100800 */
[----:B0-----:R-:W-:Y:S02]  /*15c10*/  LEA.HI.X.SX32 R5, R47, R2, 0x1, P2 ;  /* 0x000000022f057211 */ /* 0x001fe400010f0eff */
[----:B------:R-:W0:Y:S01]  /*15c20*/  LDC R47, c[0x0][0x238] ;  /* 0x00008e00ff2f7b82 */ /* 0x000e220000000800 */
[----:B---3--:R-:W-:-:S02]  /*15c30*/  IADD3 R0, P2, R75, R4, RZ ;  /* 0x000000044b007210 */ /* 0x008fc40007f5e0ff */
[----:B------:R3:W-:Y:S01]  /*15c40*/  STL [R1+0x1830], R5 ;  /* 0x0018300501007387 */ /* 0x0007e20000100800 */
[----:B----4-:R-:W-:-:S03]  /*15c50*/  LEA.HI.X.SX32 R3, R51, R2, 0x1, P1 ;  /* 0x0000000233037211 */ /* 0x010fc600008f0eff */
[----:B------:R4:W-:Y:S01]  /*15c60*/  STL [R1+0x286c], R0 ;  /* 0x00286c0001007387 */ /* 0x0009e20000100800 */
[----:B------:R-:W0:Y:S03]  /*15c70*/  LDC R51, c[0x0][0x238] ;  /* 0x00008e00ff337b82 */ /* 0x000e260000000800 */
[----:B------:R2:W-:Y:S01]  /*15c80*/  STL [R1+0x1838], R3 ;  /* 0x0018380301007387 */ /* 0x0005e20000100800 */
[----:B---3--:R-:W-:Y:S02]  /*15c90*/  IADD3 R5, P1, R79, R4, RZ ;  /* 0x000000044f057210 */ /* 0x008fe40007f3e0ff */
[----:B----4-:R-:W-:-:S03]  /*15ca0*/  LEA.HI.X.SX32 R0, R55, R2, 0x1, P0 ;  /* 0x0000000237007211 */ /* 0x010fc600000f0eff */
[----:B------:R3:W-:Y:S01]  /*15cb0*/  STL [R1+0x2874], R5 ;  /* 0x0028740501007387 */ /* 0x0007e20000100800 */
[----:B--2---:R-:W-:-:S03]  /*15cc0*/  IADD3 R3, P0, R83, R4, RZ ;  /* 0x0000000453037210 */ /* 0x004fc60007f1e0ff */
[----:B------:R2:W-:Y:S04]  /*15cd0*/  STL [R1+0x1840], R0 ;  /* 0x0018400001007387 */ /* 0x0005e80000100800 */
[----:B------:R4:W-:Y:S01]  /*15ce0*/  STL [R1+0x287c], R3 ;  /* 0x00287c0301007387 */ /* 0x0009e20000100800 */
[----:B---3--:R-:W-:Y:S02]  /*15cf0*/  LEA.HI.X.SX32 R5, R59, R2, 0x1, P4 ;  /* 0x000000023b057211 */ /* 0x008fe400020f0eff */
[----:B--2---:R-:W-:-:S03]  /*15d00*/  IADD3 R0, P4, R87, R4, RZ ;  /* 0x0000000457007210 */ /* 0x004fc60007f9e0ff */
[----:B------:R2:W-:Y:S01]  /*15d10*/  STL [R1+0x2848], R5 ;  /* 0x0028480501007387 */ /* 0x0005e20000100800 */
[----:B----4-:R-:W-:-:S03]  /*15d20*/  LEA.HI.X.SX32 R3, R63, R2, 0x1, P6 ;  /* 0x000000023f037211 */ /* 0x010fc600030f0eff */
[----:B------:R3:W-:Y:S04]  /*15d30*/  STL [R1+0x2884], R0 ;  /* 0x0028840001007387 */ /* 0x0007e80000100800 */
[----:B------:R4:W-:Y:S01]  /*15d40*/  STL [R1+0x2850], R3 ;  /* 0x0028500301007387 */ /* 0x0009e20000100800 */
[----:B--2---:R-:W-:Y:S02]  /*15d50*/  IADD3 R5, P6, R91, R4, RZ ;  /* 0x000000045b057210 */ /* 0x004fe40007fde0ff */
[----:B---3--:R-:W-:-:S03]  /*15d60*/  LEA.HI.X.SX32 R0, R67, R2, 0x1, P5 ;  /* 0x0000000243007211 */ /* 0x008fc600028f0eff */
[----:B------:R2:W-:Y:S01]  /*15d70*/  STL [R1+0x288c], R5 ;  /* 0x00288c0501007387 */ /* 0x0005e20000100800 */
[----:B----4-:R-:W-:-:S03]  /*15d80*/  IADD3 R3, P5, R95, R4, RZ ;  /* 0x000000045f037210 */ /* 0x010fc60007fbe0ff */
[----:B------:R3:W-:Y:S04]  /*15d90*/  STL [R1+0x2858], R0 ;  /* 0x0028580001007387 */ /* 0x0007e80000100800 */
[----:B------:R4:W-:Y:S01]  /*15da0*/  STL [R1+0x2894], R3 ;  /* 0x0028940301007387 */ /* 0x0009e20000100800 */
[----:B--2---:R-:W-:Y:S02]  /*15db0*/  LEA.HI.X.SX32 R5, R71, R2, 0x1, P3 ;  /* 0x0000000247057211 */ /* 0x004fe400018f0eff */
[----:B---3--:R-:W-:-:S03]  /*15dc0*/  IADD3 R0, P3, R99, R4, RZ ;  /* 0x0000000463007210 */ /* 0x008fc60007f7e0ff */
        /* <DEDUP_REMOVED lines=74> */
[----:B------:R3:W-:Y:S01]  /*16270*/  STL [R1+0x292c], R0 ;  /* 0x00292c0001007387 */ /* 0x0007e20000100800 */
[----:B------:R-:W4:Y:S03]  /*16280*/  LDC R145, c[0x0][0x238] ;  /* 0x00008e00ff917b82 */ /* 0x000f260000000800 */
[----:B------:R1:W-:Y:S01]  /*16290*/  STL [R1+0x28f8], R3 ;  /* 0x0028f80301007387 */ /* 0x0003e20000100800 */
[----:B--2---:R-:W-:Y:S02]  /*162a0*/  IADD3 R5, P6, R159, R4, RZ ;  /* 0x000000049f057210 */ /* 0x004fe40007fde0ff */
[----:B---3--:R-:W-:-:S03]  /*162b0*/  LEA.HI.X.SX32 R0, R147, R2, 0x1, P5 ;  /* 0x0000000293007211 */ /* 0x008fc600028f0eff */
[----:B------:R2:W-:Y:S01]  /*162c0*/  STL [R1+0x2934], R5 ;  /* 0x0029340501007387 */ /* 0x0005e20000100800 */
[----:B------:R-:W3:Y:S01]  /*162d0*/  LDC R147, c[0x0][0x238] ;  /* 0x00008e00ff937b82 */ /* 0x000ee20000000800 */
[----:B-1----:R-:W-:Y:S02]  /*162e0*/  IADD3 R3, P5, R161, R4, RZ ;  /* 0x00000004a1037210 */ /* 0x002fe40007fbe0ff */
[----:B------:R1:W-:Y:S04]  /*162f0*/  STL [R1+0x2900], R0 ;  /* 0x0029000001007387 */ /* 0x0003e80000100800 */
[----:B------:R0:W-:Y:S01]  /*16300*/  STL [R1+0x293c], R3 ;  /* 0x00293c0301007387 */ /* 0x0001e20000100800 */
[----:B--2---:R-:W-:Y:S02]  /*16310*/  LEA.HI.X.SX32 R5, R149, R2, 0x1, P3 ;  /* 0x0000000295057211 */ /* 0x004fe400018f0eff */
[----:B------:R-:W2:Y:S01]  /*16320*/  LDC R149, c[0x0][0x238] ;  /* 0x00008e00ff957b82 */ /* 0x000ea20000000800 */
[----:B-1----:R-:W-:-:S02]  /*16330*/  IADD3 R0, P3, R163, R4, RZ ;  /* 0x00000004a3007210 */ /* 0x002fc40007f7e0ff */
[----:B------:R1:W-:Y:S01]  /*16340*/  STL [R1+0x2908], R5 ;  /* 0x0029080501007387 */ /* 0x0003e20000100800 */
[----:B0-----:R-:W-:-:S03]  /*16350*/  LEA.HI.X.SX32 R3, R151, R2, 0x1, P2 ;  /* 0x0000000297037211 */ /* 0x001fc600010f0eff */
[----:B------:R0:W-:Y:S01]  /*16360*/  STL [R1+0x2944], R0 ;  /* 0x0029440001007387 */ /* 0x0001e20000100800 */
[----:B------:R-:W2:Y:S03]  /*16370*/  LDC R151, c[0x0][0x238] ;  /* 0x00008e00ff977b82 */ /* 0x000ea60000000800 */
[----:B------:R4:W-:Y:S01]  /*16380*/  STL [R1+0x2910], R3 ;  /* 0x0029100301007387 */ /* 0x0009e20000100800 */
[----:B-1----:R-:W-:Y:S02]  /*16390*/  IADD3 R5, P2, R165, R4, RZ ;  /* 0x00000004a5057210 */ /* 0x002fe40007f5e0ff */
[----:B0-----:R-:W-:-:S03]  /*163a0*/  LEA.HI.X.SX32 R0, R153, R2, 0x1, P1 ;  /* 0x0000000299007211 */ /* 0x001fc600008f0eff */
[----:B------:R0:W-:Y:S01]  /*163b0*/  STL [R1+0x294c], R5 ;  /* 0x00294c0501007387 */ /* 0x0001e20000100800 */
[----:B------:R-:W1:Y:S01]  /*163c0*/  LDC R153, c[0x0][0x238] ;  /* 0x00008e00ff997b82 */ /* 0x000e620000000800 */
[----:B----4-:R-:W-:Y:S02]  /*163d0*/  IADD3 R3, P1, R167, R4, RZ ;  /* 0x00000004a7037210 */ /* 0x010fe40007f3e0ff */
[----:B------:R4:W-:Y:S04]  /*163e0*/  STL [R1+0x2918], R0 ;  /* 0x0029180001007387 */ /* 0x0009e80000100800 */
[----:B------:R3:W-:Y:S01]  /*163f0*/  STL [R1+0x2954], R3 ;  /* 0x0029540301007387 */ /* 0x0007e20000100800 */
[----:B0-----:R-:W-:Y:S02]  /*16400*/  LEA.HI.X.SX32 R5, R155, R2, 0x1, P0 ;  /* 0x000000029b057211 */ /* 0x001fe400000f0eff */
[----:B----4-:R-:W-:-:S03]  /*16410*/  IADD3 R0, P0, R37, R4, RZ ;  /* 0x0000000425007210 */ /* 0x010fc60007f1e0ff */
[----:B------:R0:W-:Y:S01]  /*16420*/  STL [R1+0x2920], R5 ;  /* 0x0029200501007387 */ /* 0x0001e20000100800 */
[----:B---3--:R-:W-:-:S03]  /*16430*/  LEA.HI.X.SX32 R3, R157, R2, 0x1, P4 ;  /* 0x000000029d037211 */ /* 0x008fc600020f0eff */
[----:B------:R3:W-:Y:S04]  /*16440*/  STL [R1+0x295c], R0 ;  /* 0x00295c0001007387 */ /* 0x0007e80000100800 */
[----:B------:R4:W-:Y:S01]  /*16450*/  STL [R1+0x2928], R3 ;  /* 0x0029280301007387 */ /* 0x0009e20000100800 */
[----:B0-----:R-:W-:Y:S02]  /*16460*/  IADD3 R5, P4, R41, R4, RZ ;  /* 0x0000000429057210 */ /* 0x001fe40007f9e0ff */
[----:B---3--:R-:W-:-:S03]  /*16470*/  LEA.HI.X.SX32 R0, R159, R2, 0x1, P6 ;  /* 0x000000029f007211 */ /* 0x008fc600030f0eff */
[----:B------:R0:W-:Y:S01]  /*16480*/  STL [R1+0x2964], R5 ;  /* 0x0029640501007387 */ /* 0x0001e20000100800 */
[----:B----4-:R-:W-:-:S03]  /*16490*/  IADD3 R3, P6, R45, R4, RZ ;  /* 0x000000042d037210 */ /* 0x010fc60007fde0ff */
[----:B------:R3:W-:Y:S04]  /*164a0*/  STL [R1+0x2930], R0 ;  /* 0x0029300001007387 */ /* 0x0007e80000100800 */
[----:B------:R4:W-:Y:S01]  /*164b0*/  STL [R1+0x296c], R3 ;  /* 0x00296c0301007387 */ /* 0x0009e20000100800 */
[----:B0-----:R-:W-:Y:S02]  /*164c0*/  LEA.HI.X.SX32 R5, R161, R2, 0x1, P5 ;  /* 0x00000002a1057211 */ /* 0x001fe400028f0eff */
[----:B---3--:R-:W-:-:S03]  /*164d0*/  IADD3 R0, P5, R175, R4, RZ ;  /* 0x00000004af007210 */ /* 0x008fc60007fbe0ff */
[----:B------:R0:W-:Y:S01]  /*164e0*/  STL [R1+0x2938], R5 ;  /* 0x0029380501007387 */ /* 0x0001e20000100800 */
[----:B----4-:R-:W-:-:S03]  /*164f0*/  LEA.HI.X.SX32 R3, R163, R2, 0x1, P3 ;  /* 0x00000002a3037211 */ /* 0x010fc600018f0eff */
[----:B------:R3:W-:Y:S01]  /*16500*/  STL [R1+0x2974], R0 ;  /* 0x0029740001007387 */ /* 0x0007e20000100800 */
[----:B------:R-:W4:Y:S03]  /*16510*/  LDC R163, c[0x0][0x238] ;  /* 0x00008e00ffa37b82 */ /* 0x000f260000000800 */
[----:B------:R2:W-:Y:S01]  /*16520*/  STL [R1+0x2940], R3 ;  /* 0x0029400301007387 */ /* 0x0005e20000100800 */
[----:B0-----:R-:W-:Y:S02]  /*16530*/  IADD3 R5, P3, R177, R4, RZ ;  /* 0x00000004b1057210 */ /* 0x001fe40007f7e0ff */
[----:B---3--:R-:W-:-:S03]  /*16540*/  LEA.HI.X.SX32 R0, R165, R2, 0x1, P2 ;  /* 0x00000002a5007211 */ /* 0x008fc600010f0eff */
[----:B------:R0:W-:Y:S01]  /*16550*/  STL [R1+0x297c], R5 ;  /* 0x00297c0501007387 */ /* 0x0001e20000100800 */
[----:B------:R-:W3:Y:S01]  /*16560*/  LDC R165, c[0x0][0x238] ;  /* 0x00008e00ffa57b82 */ /* 0x000ee20000000800 */
[----:B--2---:R-:W-:Y:S02]  /*16570*/  IADD3 R3, P2, R179, R4, RZ ;  /* 0x00000004b3037210 */ /* 0x004fe40007f5e0ff */
[----:B------:R2:W-:Y:S04]  /*16580*/  STL [R1+0x2948], R0 ;  /* 0x0029480001007387 */ /* 0x0005e80000100800 */
[----:B------:R1:W-:Y:S01]  /*16590*/  STL [R1+0x2984], R3 ;  /* 0x0029840301007387 */ /* 0x0003e20000100800 */
[----:B0-----:R-:W-:Y:S02]  /*165a0*/  LEA.HI.X.SX32 R5, R167, R2, 0x1, P1 ;  /* 0x00000002a7057211 */ /* 0x001fe400008f0eff */
[----:B------:R-:W0:Y:S01]  /*165b0*/  LDC R167, c[0x0][0x238] ;  /* 0x00008e00ffa77b82 */ /* 0x000e220000000800 */
[----:B--2---:R-:W-:-:S02]  /*165c0*/  IADD3 R0, P1, R181, R4, RZ ;  /* 0x00000004b5007210 */ /* 0x004fc40007f3e0ff */
[----:B------:R2:W-:Y:S01]  /*165d0*/  STL [R1+0x2950], R5 ;  /* 0x0029500501007387 */ /* 0x0005e20000100800 */
[----:B-1----:R-:W-:-:S03]  /*165e0*/  LEA.HI.X.SX32 R3, R37, R2, 0x1, P0 ;  /* 0x0000000225037211 */ /* 0x002fc600000f0eff */
[----:B------:R1:W-:Y:S01]  /*165f0*/  STL [R1+0x298c], R0 ;  /* 0x00298c0001007387 */ /* 0x0003e20000100800 */
[----:B------:R-:W4:Y:S03]  /*16600*/  LDC R37, c[0x0][0x238] ;  /* 0x00008e00ff257b82 */ /* 0x000f260000000800 */
[----:B------:R1:W-:Y:S01]  /*16610*/  STL [R1+0x2958], R3 ;  /* 0x0029580301007387 */ /* 0x0003e20000100800 */
[----:B--2---:R-:W-:Y:S02]  /*16620*/  IADD3 R5, P0, R183, R4, RZ ;  /* 0x00000004b7057210 */ /* 0x004fe40007f1e0ff */
[----:B-1----:R-:W-:-:S03]  /*16630*/  LEA.HI.X.SX32 R0, R41, R2, 0x1, P4 ;  /* 0x0000000229007211 */ /* 0x002fc600020f0eff */
[----:B------:R1:W-:Y:S01]  /*16640*/  STL [R1+0x2994], R5 ;  /* 0x0029940501007387 */ /* 0x0003e20000100800 */
[----:B------:R-:W2:Y:S01]  /*16650*/  LDC R41, c[0x0][0x238] ;  /* 0x00008e00ff297b82 */ /* 0x000ea20000000800 */
[----:B------:R-:W-:Y:S02]  /*16660*/  IADD3 R3, P4, R185, R4, RZ ;  /* 0x00000004b9037210 */ /* 0x000fe40007f9e0ff */
[----:B------:R3:W-:Y:S04]  /*16670*/  STL [R1+0x2960], R0 ;  /* 0x0029600001007387 */ /* 0x0007e80000100800 */
[----:B------:R3:W-:Y:S01]  /*16680*/  STL [R1+0x299c], R3 ;  /* 0x00299c0301007387 */ /* 0x0007e20000100800 */
[----:B-1----:R-:W-:Y:S02]  /*16690*/  LEA.HI.X.SX32 R5, R45, R2, 0x1, P6 ;  /* 0x000000022d057211 */ /* 0x002fe400030f0eff */
[----:B------:R-:W1:Y:S01]  /*166a0*/  LDC R45, c[0x0][0x238] ;  /* 0x00008e00ff2d7b82 */ /* 0x000e620000000800 */
[----:B---3--:R-:W-:-:S02]  /*166b0*/  IADD3 R0, P6, R187, R4, RZ ;  /* 0x00000004bb007210 */ /* 0x008fc40007fde0ff */
[----:B------:R3:W-:Y:S01]  /*166c0*/  STL [R1+0x2968], R5 ;  /* 0x0029680501007387 */ /* 0x0007e20000100800 */
[----:B------:R-:W-:-:S03]  /*166d0*/  LEA.HI.X.SX32 R3, R175, R2, 0x1, P5 ;  /* 0x00000002af037211 */ /* 0x000fc600028f0eff */
[----:B------:R0:W-:Y:S01]  /*166e0*/  STL [R1+0x29a4], R0 ;  /* 0x0029a40001007387 */ /* 0x0001e20000100800 */
[----:B------:R-:W1:Y:S03]  /*166f0*/  LDC R175, c[0x0][0x238] ;  /* 0x00008e00ffaf7b82 */ /* 0x000e660000000800 */
[----:B------:R4:W-:Y:S01]  /*16700*/  STL [R1+0x2970], R3 ;  /* 0x0029700301007387 */ /* 0x0009e20000100800 */
[----:B---3--:R-:W-:Y:S02]  /*16710*/  IADD3 R5, P5, R189, R4, RZ ;  /* 0x00000004bd057210 */ /* 0x008fe40007fbe0ff */
[----:B0-----:R-:W-:-:S03]  /*16720*/  LEA.HI.X.SX32 R0, R177, R2, 0x1, P3 ;  /* 0x00000002b1007211 */ /* 0x001fc600018f0eff */
        /* <DEDUP_REMOVED lines=36> */
[----:B------:R-:W0:Y:S03]  /*16970*/  LDC R193, c[0x0][0x238] ;  /* 0x00008e00ffc17b82 */ /* 0x000e260000000800 */
[----:B------:R4:W-:Y:S01]  /*16980*/  STL [R1+0x29b8], R3 ;  /* 0x0029b80301007387 */ /* 0x0009e20000100800 */
[----:B--2---:R-:W-:Y:S02]  /*16990*/  IADD3 R5, P2, R207, R4, RZ ;  /* 0x00000004cf057210 */ /* 0x004fe40007f5e0ff */
[----:B-1----:R-:W-:-:S03]  /*169a0*/  LEA.HI.X.SX32 R0, R195, R2, 0x1, P1 ;  /* 0x00000002c3007211 */ /* 0x002fc600008f0eff */
[----:B------:R1:W-:Y:S01]  /*169b0*/  STL [R1+0x29f4], R5 ;  /* 0x0029f40501007387 */ /* 0x0003e20000100800 */
[----:B----4-:R-:W-:-:S03]  /*169c0*/  IADD3 R3, P1, R209, R4, RZ ;  /* 0x00000004d1037210 */ /* 0x010fc60007f3e0ff */
[----:B------:R2:W-:Y:S04]  /*169d0*/  STL [R1+0x29c0], R0 ;  /* 0x0029c00001007387 */ /* 0x0005e80000100800 */
[----:B------:R4:W-:Y:S01]  /*169e0*/  STL [R1+0x29fc], R3 ;  /* 0x0029fc0301007387 */ /* 0x0009e20000100800 */
[----:B-1----:R-:W-:Y:S02]  /*169f0*/  LEA.HI.X.SX32 R5, R197, R2, 0x1, P0 ;  /* 0x00000002c5057211 */ /* 0x002fe400000f0eff */
[----:B--2---:R-:W-:-:S03]  /*16a00*/  IADD3 R0, P0, R211, R4, RZ ;  /* 0x00000004d3007210 */ /* 0x004fc60007f1e0ff */
[----:B------:R1:W-:Y:S01]  /*16a10*/  STL [R1+0x29c8], R5 ;  /* 0x0029c80501007387 */ /* 0x0003e20000100800 */
[----:B----4-:R-:W-:-:S03]  /*16a20*/  LEA.HI.X.SX32 R3, R199, R2, 0x1, P4 ;  /* 0x00000002c7037211 */ /* 0x010fc600020f0eff */
[----:B------:R2:W-:Y:S04]  /*16a30*/  STL [R1+0x2a04], R0 ;  /* 0x002a040001007387 */ /* 0x0005e80000100800 */
[----:B------:R4:W-:Y:S01]  /*16a40*/  STL [R1+0x29d0], R3 ;  /* 0x0029d00301007387 */ /* 0x0009e20000100800 */
[----:B-1----:R-:W-:Y:S02]  /*16a50*/  IADD3 R5, P4, R213, R4, RZ ;  /* 0x00000004d5057210 */ /* 0x002fe40007f9e0ff */
[----:B--2---:R-:W-:-:S03]  /*16a60*/  LEA.HI.X.SX32 R0, R201, R2, 0x1, P6 ;  /* 0x00000002c9007211 */ /* 0x004fc600030f0eff */
        /* <DEDUP_REMOVED lines=8> */
[----:B------:R2:W-:Y:S01]  /*16af0*/  STL [R1+0x2a1c], R0 ;  /* 0x002a1c0001007387 */ /* 0x0005e20000100800 */
[----:B------:R-:W4:Y:S03]  /*16b00*/  LDC R205, c[0x0][0x238] ;  /* 0x00008e00ffcd7b82 */ /* 0x000f260000000800 */
[----:B------:R3:W-:Y:S01]  /*16b10*/  STL [R1+0x29e8], R3 ;  /* 0x0029e80301007387 */ /* 0x0007e20000100800 */
[----:B-1----:R-:W-:Y:S02]  /*16b20*/  IADD3 R5, P3, R219, R4, RZ ;  /* 0x00000004db057210 */ /* 0x002fe40007f7e0ff */
[----:B--2---:R-:W-:-:S03]  /*16b30*/  LEA.HI.X.SX32 R0, R207, R2, 0x1, P2 ;  /* 0x00000002cf007211 */ /* 0x004fc600010f0eff */
[----:B------:R1:W-:Y:S01]  /*16b40*/  STL [R1+0x2a24], R5 ;  /* 0x002a240501007387 */ /* 0x0003e20000100800 */
[----:B------:R-:W2:Y:S01]  /*16b50*/  LDC R207, c[0x0][0x238] ;  /* 0x00008e00ffcf7b82 */ /* 0x000ea20000000800 */
[----:B---3--:R-:W-:Y:S02]  /*16b60*/  IADD3 R3, P2, R221, R4, RZ ;  /* 0x00000004dd037210 */ /* 0x008fe40007f5e0ff */
[----:B------:R3:W-:Y:S04]  /*16b70*/  STL [R1+0x29f0], R0 ;  /* 0x0029f00001007387 */ /* 0x0007e80000100800 */
[----:B------:R0:W-:Y:S01]  /*16b80*/  STL [R1+0x2a2c], R3 ;  /* 0x002a2c0301007387 */ /* 0x0001e20000100800 */
[----:B-1----:R-:W-:Y:S02]  /*16b90*/  LEA.HI.X.SX32 R5, R209, R2, 0x1, P1 ;  /* 0x00000002d1057211 */ /* 0x002fe400008f0eff */
[----:B------:R-:W1:Y:S01]  /*16ba0*/  LDC R209, c[0x0][0x238] ;  /* 0x00008e00ffd17b82 */ /* 0x000e620000000800 */
[----:B---3--:R-:W-:-:S02]  /*16bb0*/  IADD3 R0, P1, R223, R4, RZ ;  /* 0x00000004df007210 */ /* 0x008fc40007f3e0ff */
[----:B------:R3:W-:Y:S01]  /*16bc0*/  STL [R1+0x29f8], R5 ;  /* 0x0029f80501007387 */ /* 0x0007e20000100800 */
[----:B0-----:R-:W-:-:S03]  /*16bd0*/  LEA.HI.X.SX32 R3, R211, R2, 0x1, P0 ;  /* 0x00000002d3037211 */ /* 0x001fc600000f0eff */
        /* <DEDUP_REMOVED lines=31> */
[----:B--2---:R-:W-:-:S03]  /*16dd0*/  IADD3 R3, P0, R240, R4, RZ ;  /* 0x00000004f0037210 */ /* 0x004fc60007f1e0ff */
[----:B------:R2:W-:Y:S04]  /*16de0*/  STL [R1+0x2a38], R0 ;  /* 0x002a380001007387 */ /* 0x0005e80000100800 */
[----:B------:R3:W-:Y:S01]  /*16df0*/  STL [R1+0x2a74], R3 ;  /* 0x002a740301007387 */ /* 0x0007e20000100800 */
[----:B0-----:R-:W-:Y:S02]  /*16e00*/  LEA.HI.X.SX32 R5, R227, R2, 0x1, P4 ;  /* 0x00000002e3057211 */ /* 0x001fe400020f0eff */
[----:B--2---:R-:W-:-:S03]  /*16e10*/  IADD3 R0, P4, R242, R4, RZ ;  /* 0x00000004f2007210 */ /* 0x004fc60007f9e0ff */
[----:B------:R0:W-:Y:S01]  /*16e20*/  STL [R1+0x2a40], R5 ;  /* 0x002a400501007387 */ /* 0x0001e20000100800 */
[----:B---3--:R-:W-:-:S03]  /*16e30*/  LEA.HI.X.SX32 R3, R229, R2, 0x1, P6 ;  /* 0x00000002e5037211 */ /* 0x008fc600030f0eff */
[----:B------:R2:W-:Y:S01]  /*16e40*/  STL [R1+0x2a7c], R0 ;  /* 0x002a7c0001007387 */ /* 0x0005e20000100800 */
[----:B------:R-:W3:Y:S03]  /*16e50*/  LDC R229, c[0x0][0x238] ;  /* 0x00008e00ffe57b82 */ /* 0x000ee60000000800 */
[----:B------:R1:W-:Y:S01]  /*16e60*/  STL [R1+0x2a48], R3 ;  /* 0x002a480301007387 */ /* 0x0003e20000100800 */
[----:B0-----:R-:W-:Y:S02]  /*16e70*/  IADD3 R5, P6, R245, R4, RZ ;  /* 0x00000004f5057210 */ /* 0x001fe40007fde0ff */
[----:B--2---:R-:W-:-:S03]  /*16e80*/  LEA.HI.X.SX32 R0, R231, R2, 0x1, P5 ;  /* 0x00000002e7007211 */ /* 0x004fc600028f0eff */
[----:B------:R0:W-:Y:S01]  /*16e90*/  STL [R1+0x2a84], R5 ;  /* 0x002a840501007387 */ /* 0x0001e20000100800 */
[----:B------:R-:W2:Y:S01]  /*16ea0*/  LDC R231, c[0x0][0x238] ;  /* 0x00008e00ffe77b82 */ /* 0x000ea20000000800 */
[----:B-1----:R-:W-:Y:S02]  /*16eb0*/  IADD3 R3, P5, R69, R4, RZ ;  /* 0x0000000445037210 */ /* 0x002fe40007fbe0ff */
[----:B------:R1:W-:Y:S04]  /*16ec0*/  STL [R1+0x2a50], R0 ;  /* 0x002a500001007387 */ /* 0x0003e80000100800 */
[----:B------:R4:W-:Y:S01]  /*16ed0*/  STL [R1+0x2a8c], R3 ;  /* 0x002a8c0301007387 */ /* 0x0009e20000100800 */
[----:B0-----:R-:W-:Y:S02]  /*16ee0*/  LEA.HI.X.SX32 R5, R233, R2, 0x1, P3 ;  /* 0x00000002e9057211 */ /* 0x001fe400018f0eff */
[----:B------:R-:W0:Y:S01]  /*16ef0*/  LDC R233, c[0x0][0x238] ;  /* 0x00008e00ffe97b82 */ /* 0x000e220000000800 */
[----:B-1----:R-:W-:-:S02]  /*16f00*/  IADD3 R0, P3, R73, R4, RZ ;  /* 0x0000000449007210 */ /* 0x002fc40007f7e0ff */
[----:B------:R1:W-:Y:S01]  /*16f10*/  STL [R1+0x2a58], R5 ;  /* 0x002a580501007387 */ /* 0x0003e20000100800 */
[----:B----4-:R-:W-:-:S03]  /*16f20*/  LEA.HI.X.SX32 R3, R235, R2, 0x1, P2 ;  /* 0x00000002eb037211 */ /* 0x010fc600010f0eff */
[----:B------:R4:W-:Y:S01]  /*16f30*/  STL [R1+0x2a94], R0 ;  /* 0x002a940001007387 */ /* 0x0009e20000100800 */
[----:B------:R-:W0:Y:S03]  /*16f40*/  LDC R235, c[0x0][0x238] ;  /* 0x00008e00ffeb7b82 */ /* 0x000e260000000800 */
[----:B------:R3:W-:Y:S01]  /*16f50*/  STL [R1+0x2a60], R3 ;  /* 0x002a600301007387 */ /* 0x0007e20000100800 */
[----:B-1----:R-:W-:Y:S02]  /*16f60*/  IADD3 R5, P2, R77, R4, RZ ;  /* 0x000000044d057210 */ /* 0x002fe40007f5e0ff */
[----:B----4-:R-:W-:-:S03]  /*16f70*/  LEA.HI.X.SX32 R0, R238, R2, 0x1, P1 ;  /* 0x00000002ee007211 */ /* 0x010fc600008f0eff */
[----:B------:R1:W-:Y:S01]  /*16f80*/  STL [R1+0x2a9c], R5 ;  /* 0x002a9c0501007387 */ /* 0x0003e20000100800 */
[----:B------:R-:W4:Y:S01]  /*16f90*/  LDC R238, c[0x0][0x238] ;  /* 0x00008e00ffee7b82 */ /* 0x000f220000000800 */
[----:B---3--:R-:W-:Y:S02]  /*16fa0*/  IADD3 R3, P1, R81, R4, RZ ;  /* 0x0000000451037210 */ /* 0x008fe40007f3e0ff */
[----:B------:R3:W-:Y:S04]  /*16fb0*/  STL [R1+0x2a68], R0 ;  /* 0x002a680001007387 */ /* 0x0007e80000100800 */
[----:B------:R2:W-:Y:S01]  /*16fc0*/  STL [R1+0x2aa4], R3 ;  /* 0x002aa40301007387 */ /* 0x0005e20000100800 */
[----:B-1----:R-:W-:Y:S02]  /*16fd0*/  LEA.HI.X.SX32 R5, R240, R2, 0x1, P0 ;  /* 0x00000002f0057211 */ /* 0x002fe400000f0eff */
[----:B------:R-:W1:Y:S01]  /*16fe0*/  LDC R240, c[0x0][0x238] ;  /* 0x00008e00fff07b82 */ /* 0x000e620000000800 */
[----:B---3--:R-:W-:-:S02]  /*16ff0*/  IADD3 R0, P0, R85, R4, RZ ;  /* 0x0000000455007210 */ /* 0x008fc40007f1e0ff */
[----:B------:R3:W-:Y:S01]  /*17000*/  STL [R1+0x2a70], R5 ;  /* 0x002a700501007387 */ /* 0x0007e20000100800 */
[----:B--2---:R-:W-:-:S03]  /*17010*/  LEA.HI.X.SX32 R3, R242, R2, 0x1, P4 ;  /* 0x00000002f2037211 */ /* 0x004fc600020f0eff */
[----:B------:R2:W-:Y:S01]  /*17020*/  STL [R1+0x2aac], R0 ;  /* 0x002aac0001007387 */ /* 0x0005e20000100800 */
[----:B------:R-:W1:Y:S03]  /*17030*/  LDC R242, c[0x0][0x238] ;  /* 0x00008e00fff27b82 */ /* 0x000e660000000800 */
[----:B------:R0:W-:Y:S01]  /*17040*/  STL [R1+0x2a78], R3 ;  /* 0x002a780301007387 */ /* 0x0001e20000100800 */
[----:B---3--:R-:W-:Y:S02]  /*17050*/  IADD3 R5, P4, R89, R4, RZ ;  /* 0x0000000459057210 */ /* 0x008fe40007f9e0ff */
[----:B--2---:R-:W-:-:S03]  /*17060*/  LEA.HI.X.SX32 R0, R245, R2, 0x1, P6 ;  /* 0x00000002f5007211 */ /* 0x004fc600030f0eff */
[----:B------:R2:W-:Y:S01]  /*17070*/  STL [R1+0x2ab4], R5 ;  /* 0x002ab40501007387 */ /* 0x0005e20000100800 */
[----:B------:R-:W3:Y:S01]  /*17080*/  LDC R245, c[0x0][0x238] ;  /* 0x00008e00fff57b82 */ /* 0x000ee20000000800 */
[----:B0-----:R-:W-:Y:S02]  /*17090*/  IADD3 R3, P6, R93, R4, RZ ;  /* 0x000000045d037210 */ /* 0x001fe40007fde0ff */
[----:B------:R0:W-:Y:S04]  /*170a0*/  STL [R1+0x2a80], R0 ;  /* 0x002a800001007387 */ /* 0x0001e80000100800 */
[----:B------:R4:W-:Y:S01]  /*170b0*/  STL [R1+0x2abc], R3 ;  /* 0x002abc0301007387 */ /* 0x0009e20000100800 */
[----:B--2---:R-:W-:Y:S02]  /*170c0*/  LEA.HI.X.SX32 R5, R69, R2, 0x1, P5 ;  /* 0x0000000245057211 */ /* 0x004fe400028f0eff */
[----:B0-----:R-:W-:-:S03]  /*170d0*/  IADD3 R0, P5, R97, R4, RZ ;  /* 0x0000000461007210 */ /* 0x001fc60007fbe0ff */
[----:B------:R0:W-:Y:S01]  /*170e0*/  STL [R1+0x2a88], R5 ;  /* 0x002a880501007387 */ /* 0x0001e20000100800 */
[----:B----4-:R-:W-:-:S03]  /*170f0*/  LEA.HI.X.SX32 R3, R73, R2, 0x1, P3 ;  /* 0x0000000249037211 */ /* 0x010fc600018f0eff */
[----:B------:R2:W-:Y:S04]  /*17100*/  STL [R1+0x2ac4], R0 ;  /* 0x002ac40001007387 */ /* 0x0005e80000100800 */
[----:B------:R4:W-:Y:S01]  /*17110*/  STL [R1+0x2a90], R3 ;  /* 0x002a900301007387 */ /* 0x0009e20000100800 */
[----:B0-----:R-:W-:Y:S02]  /*17120*/  IADD3 R5, P3, R101, R4, RZ ;  /* 0x0000000465057210 */ /* 0x001fe40007f7e0ff */
[----:B--2---:R-:W-:-:S03]  /*17130*/  LEA.HI.X.SX32 R0, R77, R2, 0x1, P2 ;  /* 0x000000024d007211 */ /* 0x004fc600010f0eff */
[----:B------:R0:W-:Y:S01]  /*17140*/  STL [R1+0x2acc], R5 ;  /* 0x002acc0501007387 */ /* 0x0001e20000100800 */
[----:B----4-:R-:W-:-:S03]  /*17150*/  IADD3 R3, P2, R105, R4, RZ ;  /* 0x0000000469037210 */ /* 0x010fc60007f5e0ff */
[----:B------:R2:W-:Y:S04]  /*17160*/  STL [R1+0x2a98], R0 ;  /* 0x002a980001007387 */ /* 0x0005e80000100800 */
[----:B------:R4:W-:Y:S01]  /*17170*/  STL [R1+0x2ad4], R3 ;  /* 0x002ad40301007387 */ /* 0x0009e20000100800 */
[----:B0-----:R-:W-:Y:S02]  /*17180*/  LEA.HI.X.SX32 R5, R81, R2, 0x1, P1 ;  /* 0x0000000251057211 */ /* 0x001fe400008f0eff */
[----:B--2---:R-:W-:-:S03]  /*17190*/  IADD3 R0, P1, R109, R4, RZ ;  /* 0x000000046d007210 */ /* 0x004fc60007f3e0ff */
        /* <DEDUP_REMOVED lines=59> */
[----:B------:R-:W0:Y:S01]  /*17550*/  LDC R142, c[0x0][0x238] ;  /* 0x00008e00ff8e7b82 */ /* 0x000e220000000800 */
[----:B--2---:R-:W-:Y:S02]  /*17560*/  IADD3 R0, P0, R156, R4, RZ ;  /* 0x000000049c007210 */ /* 0x004fe40007f1e0ff */
[----:B------:R2:W-:Y:S01]  /*17570*/  STL [R1+0x2b18], R5 ;  /* 0x002b180501007387 */ /* 0x0005e20000100800 */
[----:B----4-:R-:W-:-:S03]  /*17580*/  LEA.HI.X.SX32 R3, R144, R2, 0x1, P4 ;  /* 0x0000000290037211 */ /* 0x010fc600020f0eff */
[----:B------:R4:W-:Y:S04]  /*17590*/  STL [R1+0x2b54], R0 ;  /* 0x002b540001007387 */ /* 0x0009e80000100800 */
[----:B------:R1:W-:Y:S01]  /*175a0*/  STL [R1+0x2b20], R3 ;  /* 0x002b200301007387 */ /* 0x0003e20000100800 */
[----:B--2---:R-:W-:Y:S02]  /*175b0*/  IADD3 R5, P4, R158, R4, RZ ;  /* 0x000000049e057210 */ /* 0x004fe40007f9e0ff */
[----:B----4-:R-:W-:-:S03]  /*175c0*/  LEA.HI.X.SX32 R0, R146, R2, 0x1, P6 ;  /* 0x0000000292007211 */ /* 0x010fc600030f0eff */
[----:B------:R2:W-:Y:S01]  /*175d0*/  STL [R1+0x2b5c], R5 ;  /* 0x002b5c0501007387 */ /* 0x0005e20000100800 */
[----:B-1----:R-:W-:-:S03]  /*175e0*/  IADD3 R3, P6, R160, R4, RZ ;  /* 0x00000004a0037210 */ /* 0x002fc60007fde0ff */
[----:B------:R1:W-:Y:S04]  /*175f0*/  STL [R1+0x2b28], R0 ;  /* 0x002b280001007387 */ /* 0x0003e80000100800 */
[----:B------:R4:W-:Y:S01]  /*17600*/  STL [R1+0x2b64], R3 ;  /* 0x002b640301007387 */ /* 0x0009e20000100800 */
[----:B--2---:R-:W-:Y:S02]  /*17610*/  LEA.HI.X.SX32 R5, R148, R2, 0x1, P5 ;  /* 0x0000000294057211 */ /* 0x004fe400028f0eff */
[----:B-1----:R-:W-:-:S03]  /*17620*/  IADD3 R0, P5, R162, R4, RZ ;  /* 0x00000004a2007210 */ /* 0x002fc60007fbe0ff */
        /* <DEDUP_REMOVED lines=29> */
[----:B------:R0:W-:Y:S04]  /*17800*/  STL [R1+0x2b9c], R0 ;  /* 0x002b9c0001007387 */ /* 0x0001e80000100800 */
        /* <DEDUP_REMOVED lines=20> */
[----:B------:R-:W0:Y:S01]  /*17950*/  LDC R178, c[0x0][0x238] ;  /* 0x00008e00ffb27b82 */ /* 0x000e220000000800 */
[----:B---3--:R-:W-:Y:S02]  /*17960*/  IADD3 R0, P4, R192, R4, RZ ;  /* 0x00000004c0007210 */ /* 0x008fe40007f9e0ff */
        /* <DEDUP_REMOVED lines=8> */
[----:B------:R-:W4:Y:S01]  /*179f0*/  LDC R182, c[0x0][0x238] ;  /* 0x00008e00ffb67b82 */ /* 0x000f220000000800 */
[----:B--2---:R-:W-:Y:S02]  /*17a00*/  IADD3 R3, P5, R196, R4, RZ ;  /* 0x00000004c4037210 */ /* 0x004fe40007fbe0ff */
[----:B------:R2:W-:Y:S04]  /*17a10*/  STL [R1+0x2ba0], R0 ;  /* 0x002ba00001007387 */ /* 0x0005e80000100800 */
[----:B------:R1:W-:Y:S01]  /*17a20*/  STL [R1+0x2bdc], R3 ;  /* 0x002bdc0301007387 */ /* 0x0003e20000100800 */
[----:B---3--:R-:W-:Y:S02]  /*17a30*/  LEA.HI.X.SX32 R5, R184, R2, 0x1, P3 ;  /* 0x00000002b8057211 */ /* 0x008fe400018f0eff */
[----:B------:R-:W3:Y:S01]  /*17a40*/  LDC R184, c[0x0][0x238] ;  /* 0x00008e00ffb87b82 */ /* 0x000ee20000000800 */
[----:B--2---:R-:W-:-:S02]  /*17a50*/  IADD3 R0, P3, R198, R4, RZ ;  /* 0x00000004c6007210 */ /* 0x004fc40007f7e0ff */
[----:B------:R2:W-:Y:S01]  /*17a60*/  STL [R1+0x2ba8], R5 ;  /* 0x002ba80501007387 */ /* 0x0005e20000100800 */
[----:B-1----:R-:W-:-:S03]  /*17a70*/  LEA.HI.X.SX32 R3, R186, R2, 0x1, P2 ;  /* 0x00000002ba037211 */ /* 0x002fc600010f0eff */
[----:B------:R1:W-:Y:S04]  /*17a80*/  STL [R1+0x2be4], R0 ;  /* 0x002be40001007387 */ /* 0x0003e80000100800 */
[----:B------:R0:W-:Y:S01]  /*17a90*/  STL [R1+0x2bb0], R3 ;  /* 0x002bb00301007387 */ /* 0x0001e20000100800 */
[----:B--2---:R-:W-:Y:S02]  /*17aa0*/  IADD3 R5, P2, R200, R4, RZ ;  /* 0x00000004c8057210 */ /* 0x004fe40007f5e0ff */
[----:B-1----:R-:W-:-:S03]  /*17ab0*/  LEA.HI.X.SX32 R0, R188, R2, 0x1, P1 ;  /* 0x00000002bc007211 */ /* 0x002fc600008f0eff */
[----:B------:R1:W-:Y:S01]  /*17ac0*/  STL [R1+0x2bec], R5 ;  /* 0x002bec0501007387 */ /* 0x0003e20000100800 */
[----:B0-----:R-:W-:-:S03]  /*17ad0*/  IADD3 R3, P1, R202, R4, RZ ;  /* 0x00000004ca037210 */ /* 0x001fc60007f3e0ff */
[----:B------:R0:W-:Y:S04]  /*17ae0*/  STL [R1+0x2bb8], R0 ;  /* 0x002bb80001007387 */ /* 0x0001e80000100800 */
[----:B------:R2:W-:Y:S01]  /*17af0*/  STL [R1+0x2bf4], R3 ;  /* 0x002bf40301007387 */ /* 0x0005e20000100800 */
[----:B-1----:R-:W-:Y:S02]  /*17b00*/  LEA.HI.X.SX32 R5, R190, R2, 0x1, P0 ;  /* 0x00000002be057211 */ /* 0x002fe400000f0eff */
[----:B0-----:R-:W-:-:S03]  /*17b10*/  IADD3 R0, P0, R204, R4, RZ ;  /* 0x00000004cc007210 */ /* 0x001fc60007f1e0ff */
[----:B------:R0:W-:Y:S01]  /*17b20*/  STL [R1+0x2bc0], R5 ;  /* 0x002bc00501007387 */ /* 0x0001e20000100800 */
[----:B--2---:R-:W-:-:S03]  /*17b30*/  LEA.HI.X.SX32 R3, R192, R2, 0x1, P4 ;  /* 0x00000002c0037211 */ /* 0x004fc600020f0eff */
[----:B------:R1:W-:Y:S04]  /*17b40*/  STL [R1+0x2bfc], R0 ;  /* 0x002bfc0001007387 */ /* 0x0003e80000100800 */
[----:B------:R2:W-:Y:S01]  /*17b50*/  STL [R1+0x2bc8], R3 ;  /* 0x002bc80301007387 */ /* 0x0005e20000100800 */
[----:B0-----:R-:W-:Y:S02]  /*17b60*/  IADD3 R5, P4, R206, R4, RZ ;  /* 0x00000004ce057210 */ /* 0x001fe40007f9e0ff */
[----:B-1----:R-:W-:-:S03]  /*17b70*/  LEA.HI.X.SX32 R0, R194, R2, 0x1, P6 ;  /* 0x00000002c2007211 */ /* 0x002fc600030f0eff */
[----:B------:R0:W-:Y:S01]  /*17b80*/  STL [R1+0x2c04], R5 ;  /* 0x002c040501007387 */ /* 0x0001e20000100800 */
[----:B--2---:R-:W-:-:S03]  /*17b90*/  IADD3 R3, P6, R208, R4, RZ ;  /* 0x00000004d0037210 */ /* 0x004fc60007fde0ff */
[----:B------:R1:W-:Y:S04]  /*17ba0*/  STL [R1+0x2bd0], R0 ;  /* 0x002bd00001007387 */ /* 0x0003e80000100800 */
[----:B------:R2:W-:Y:S01]  /*17bb0*/  STL [R1+0x2c0c], R3 ;  /* 0x002c0c0301007387 */ /* 0x0005e20000100800 */
[----:B0-----:R-:W-:Y:S02]  /*17bc0*/  LEA.HI.X.SX32 R5, R196, R2, 0x1, P5 ;  /* 0x00000002c4057211 */ /* 0x001fe400028f0eff */
[----:B------:R-:W0:Y:S01]  /*17bd0*/  LDC R196, c[0x0][0x238] ;  /* 0x00008e00ffc47b82 */ /* 0x000e220000000800 */
[----:B-1----:R-:W-:Y:S02]  /*17be0*/  IADD3 R0, P5, R210, R4, RZ ;  /* 0x00000004d2007210 */ /* 0x002fe40007fbe0ff */
[----:B------:R1:W-:Y:S01]  /*17bf0*/  STL [R1+0x2bd8], R5 ;  /* 0x002bd80501007387 */ /* 0x0003e20000100800 */
[----:B--2---:R-:W-:-:S03]  /*17c00*/  LEA.HI.X.SX32 R3, R198, R2, 0x1, P3 ;  /* 0x00000002c6037211 */ /* 0x004fc600018f0eff */
[----:B------:R2:W-:Y:S01]  /*17c10*/  STL [R1+0x2c14], R0 ;  /* 0x002c140001007387 */ /* 0x0005e20000100800 */
[----:B------:R-:W0:Y:S03]  /*17c20*/  LDC R198, c[0x0][0x238] ;  /* 0x00008e00ffc67b82 */ /* 0x000e260000000800 */
[----:B------:R4:W-:Y:S01]  /*17c30*/  STL [R1+0x2be0], R3 ;  /* 0x002be00301007387 */ /* 0x0009e20000100800 */
[----:B-1----:R-:W-:Y:S02]  /*17c40*/  IADD3 R5, P3, R212, R4, RZ ;  /* 0x00000004d4057210 */ /* 0x002fe40007f7e0ff */
[----:B--2---:R-:W-:-:S03]  /*17c50*/  LEA.HI.X.SX32 R0, R200, R2, 0x1, P2 ;  /* 0x00000002c8007211 */ /* 0x004fc600010f0eff */
[----:B------:R1:W-:Y:S01]  /*17c60*/  STL [R1+0x2c1c], R5 ;  /* 0x002c1c0501007387 */ /* 0x0003e20000100800 */
[----:B------:R-:W2:Y:S01]  /*17c70*/  LDC R200, c[0x0][0x238] ;  /* 0x00008e00ffc87b82 */ /* 0x000ea20000000800 */
[----:B----4-:R-:W-:Y:S02]  /*17c80*/  IADD3 R3, P2, R214, R4, RZ ;  /* 0x00000004d6037210 */ /* 0x010fe40007f5e0ff */
[----:B------:R4:W-:Y:S04]  /*17c90*/  STL [R1+0x2be8], R0 ;  /* 0x002be80001007387 */ /* 0x0009e80000100800 */
[----:B------:R3:W-:Y:S01]  /*17ca0*/  STL [R1+0x2c24], R3 ;  /* 0x002c240301007387 */ /* 0x0007e20000100800 */
[----:B-1----:R-:W-:Y:S02]  /*17cb0*/  LEA.HI.X.SX32 R5, R202, R2, 0x1, P1 ;  /* 0x00000002ca057211 */ /* 0x002fe400008f0eff */
[----:B------:R-:W1:Y:S01]  /*17cc0*/  LDC R202, c[0x0][0x238] ;  /* 0x00008e00ffca7b82 */ /* 0x000e620000000800 */
[----:B----4-:R-:W-:-:S02]  /*17cd0*/  IADD3 R0, P1, R216, R4, RZ ;  /* 0x00000004d8007210 */ /* 0x010fc40007f3e0ff */
[----:B------:R4:W-:Y:S01]  /*17ce0*/  STL [R1+0x2bf0], R5 ;  /* 0x002bf00501007387 */ /* 0x0009e20000100800 */
[----:B---3--:R-:W-:-:S03]  /*17cf0*/  LEA.HI.X.SX32 R3, R204, R2, 0x1, P0 ;  /* 0x00000002cc037211 */ /* 0x008fc600000f0eff */
[----:B------:R3:W-:Y:S04]  /*17d00*/  STL [R1+0x2c2c], R0 ;  /* 0x002c2c0001007387 */ /* 0x0007e80000100800 */
[----:B------:R0:W-:Y:S01]  /*17d10*/  STL [R1+0x2bf8], R3 ;  /* 0x002bf80301007387 */ /* 0x0001e20000100800 */
[----:B----4-:R-:W-:Y:S02]  /*17d20*/  IADD3 R5, P0, R218, R4, RZ ;  /* 0x00000004da057210 */ /* 0x010fe40007f1e0ff */
[----:B---3--:R-:W-:-:S03]  /*17d30*/  LEA.HI.X.SX32 R0, R206, R2, 0x1, P4 ;  /* 0x00000002ce007211 */ /* 0x008fc600020f0eff */
[----:B------:R3:W-:Y:S01]  /*17d40*/  STL [R1+0x2c34], R5 ;  /* 0x002c340501007387 */ /* 0x0007e20000100800 */
[----:B0-----:R-:W-:-:S03]  /*17d50*/  IADD3 R3, P4, R220, R4, RZ ;  /* 0x00000004dc037210 */ /* 0x001fc60007f9e0ff */
[----:B------:R0:W-:Y:S04]  /*17d60*/  STL [R1+0x2c00], R0 ;  /* 0x002c000001007387 */ /* 0x0001e80000100800 */
[----:B------:R4:W-:Y:S01]  /*17d70*/  STL [R1+0x2c3c], R3 ;  /* 0x002c3c0301007387 */ /* 0x0009e20000100800 */
[----:B---3--:R-:W-:Y:S02]  /*17d80*/  LEA.HI.X.SX32 R5, R208, R2, 0x1, P6 ;  /* 0x00000002d0057211 */ /* 0x008fe400030f0eff */
[----:B0-----:R-:W-:-:S03]  /*17d90*/  IADD3 R0, P6, R120, R4, RZ ;  /* 0x0000000478007210 */ /* 0x001fc60007fde0ff */
        /* <DEDUP_REMOVED lines=53> */
[----:B------:R-:W-:Y:S01]  /*180f0*/  STL [R1+0x2c68], R5 ;  /* 0x002c680501007387 */ /* 0x000fe20000100800 */
[----:B--2---:R-:W-:-:S03]  /*18100*/  LEA.HI.X.SX32 R3, R248, R2, 0x1, P4 ;  /* 0x00000002f8037211 */ /* 0x004fc600020f0eff */
[----:B------:R1:W-:Y:S01]  /*18110*/  STL [R1+0x283c], R0 ;  /* 0x00283c0001007387 */ /* 0x0003e20000100800 */
[-C--:B------:R-:W-:Y:S01]  /*18120*/  LEA.HI.X.SX32 R4, R132, R2.reuse, 0x1, P6 ;  /* 0x0000000284047211 */ /* 0x080fe200030f0eff */
[----:B------:R-:W2:Y:S02]  /*18130*/  LDC R248, c[0x0][0x238] ;  /* 0x00008e00fff87b82 */ /* 0x000ea40000000800 */
[----:B------:R4:W-:Y:S01]  /*18140*/  STL [R1+0x2840], R3 ;  /* 0x0028400301007387 */ /* 0x0009e20000100800 */
[----:B-1----:R-:W-:-:S03]  /*18150*/  LEA.HI.X.SX32 R0, R232, R2, 0x1, P5 ;  /* 0x00000002e8007211 */ /* 0x002fc600028f0eff */
[----:B------:R-:W-:Y:S02]  /*18160*/  STL [R1+0x1844], R4 ;  /* 0x0018440401007387 */ /* 0x000fe40000100800 */
[----:B------:R-:W1:Y:S01]  /*18170*/  LDC R232, c[0x0][0x238] ;  /* 0x00008e00ffe87b82 */ /* 0x000e620000000800 */
[-C--:B----4-:R-:W-:Y:S01]  /*18180*/  LEA.HI.X.SX32 R3, R237, R2.reuse, 0x1, P3 ;  /* 0x00000002ed037211 */ /* 0x090fe200018f0eff */
[----:B------:R4:W-:Y:S04]  /*18190*/  STL [R1+0x1848], R0 ;  /* 0x0018480001007387 */ /* 0x0009e80000100800 */
[----:B------:R3:W-:Y:S02]  /*181a0*/  STL [R1+0x184c], R3 ;  /* 0x00184c0301007387 */ /* 0x0007e40000100800 */
[----:B------:R-:W2:Y:S01]  /*181b0*/  LDC R237, c[0x0][0x238] ;  /* 0x00008e00ffed7b82 */ /* 0x000ea20000000800 */
[----:B----4-:R-:W-:-:S07]  /*181c0*/  LEA.HI.X.SX32 R0, R241, R2, 0x1, P2 ;  /* 0x00000002f1007211 */ /* 0x010fce00010f0eff */
[----:B------:R-:W4:Y:S01]  /*181d0*/  LDC R241, c[0x0][0x238] ;  /* 0x00008e00fff17b82 */ /* 0x000f220000000800 */
[-C--:B---3--:R-:W-:Y:S02]  /*181e0*/  LEA.HI.X.SX32 R3, R246, R2.reuse, 0x1, P1 ;  /* 0x00000002f6037211 */ /* 0x088fe400008f0eff */
[----:B------:R-:W-:Y:S01]  /*181f0*/  LEA.HI.X.SX32 R2, R138, R2, 0x1, P0 ;  /* 0x000000028a027211 */ /* 0x000fe200000f0eff */
[----:B------:R3:W-:Y:S04]  /*18200*/  STL [R1+0x1850], R0 ;  /* 0x0018500001007387 */ /* 0x0007e80000100800 */
[----:B------:R-:W-:Y:S01]  /*18210*/  STL [R1+0x2838], R3 ;  /* 0x0028380301007387 */ /* 0x000fe20000100800 */
[----:B------:R-:W4:Y:S03]  /*18220*/  LDC R246, c[0x0][0x238] ;  /* 0x00008e00fff67b82 */ /* 0x000f260000000800 */
[----:B------:R0:W-:Y:S01]  /*18230*/  STL [R1+0x1854], R2 ;  /* 0x0018540201007387 */ /* 0x0001e20000100800 */
[----:B---3--:R-:W-:-:S05]  /*18240*/  IMAD.SHL.U32 R0, R134, 0x10, RZ ;  /* 0x0000001086007824 */ /* 0x008fca00078e00ff */
[----:B------:R3:W-:Y:S01]  /*18250*/  STL [R1+0x2cac], R0 ;  /* 0x002cac0001007387 */ /* 0x0007e20000100800 */
[----:B0-----:R-:W-:-:S03]  /*18260*/  IMAD.IADD R2, R244, 0x1, R236 ;  /* 0x00000001f4027824 */ /* 0x001fc600078e02ec */
[----:B------:R-:W-:Y:S04]  /*18270*/  STL [R1+0x13f4], RZ ;  /* 0x0013f4ff01007387 */ /* 0x000fe80000100800 */
[----:B------:R0:W-:Y:S04]  /*18280*/  STL [R1+0x2ca4], R2 ;  /* 0x002ca40201007387 */ /* 0x0001e80000100800 */
[----:B------:R-:W-:Y:S04]  /*18290*/  STL [R1+0xc00], RZ ;  /* 0x000c00ff01007387 */ /* 0x000fe80000100800 */
        /* <DEDUP_REMOVED lines=767> */
[----:B------:R-:W-:Y:S04]  /*1b290*/  STL [R1], RZ ;  /* 0x000000ff01007387 */ /* 0x000fe80000100800 */
        /* <DEDUP_REMOVED lines=99> */
[----:B------:R-:W-:Y:S01]  /*1b8d0*/  STL [R1+0x190], RZ ;  /* 0x000190ff01007387 */ /* 0x000fe20000100800 */
[----:B------:R-:W-:-:S02]  /*1b8e0*/  LOP3.LUT R9, R244, 0x10, RZ, 0x3c, !PT ;  /* 0x00000010f4097812 */ /* 0x000fc400078e3cff */
[C---:B------:R-:W-:Y:S02]  /*1b8f0*/  LOP3.LUT R8, R244.reuse, 0x20, RZ, 0x3c, !PT ;  /* 0x00000020f4087812 */ /* 0x040fe400078e3cff */
[C---:B------:R-:W-:Y:S02]  /*1b900*/  LOP3.LUT R7, R244.reuse, 0x30, RZ, 0x3c, !PT ;  /* 0x00000030f4077812 */ /* 0x040fe400078e3cff */
[C---:B------:R-:W-:Y:S02]  /*1b910*/  LOP3.LUT R6, R244.reuse, 0x40, RZ, 0x3c, !PT ;  /* 0x00000040f4067812 */ /* 0x040fe400078e3cff */
[C---:B------:R-:W-:Y:S02]  /*1b920*/  LOP3.LUT R5, R244.reuse, 0x50, RZ, 0x3c, !PT ;  /* 0x00000050f4057812 */ /* 0x040fe400078e3cff */
[C---:B------:R-:W-:Y:S02]  /*1b930*/  LOP3.LUT R4, R244.reuse, 0x60, RZ, 0x3c, !PT ;  /* 0x00000060f4047812 */ /* 0x040fe400078e3cff */
[----:B------:R-:W-:Y:S01]  /*1b940*/  LOP3.LUT R3, R244, 0x70, RZ, 0x3c, !PT ;  /* 0x00000070f4037812 */ /* 0x000fe200078e3cff */
[----:B------:R-:W1:Y:S01]  /*1b950*/  LDC R137, c[0x0][0x230] ;  /* 0x00008c00ff897b82 */ /* 0x000e620000000800 */
[----:B---3--:R-:W-:Y:S01]  /*1b960*/  LOP3.LUT R0, R0, 0x70, RZ, 0xc0, !PT ;  /* 0x0000007000007812 */ /* 0x008fe200078ec0ff */
[----:B------:R-:W-:Y:S01]  /*1b970*/  IMAD R24, R24, 0x1d, RZ ;  /* 0x0000001d18187824 */ /* 0x000fe200078e02ff */
[----:B------:R-:W-:Y:S01]  /*1b980*/  UIADD3.64 UR14, UR4, 0x1fe, URZ ;  /* 0x000001fe040e7897 */ /* 0x000fe2000fffe03f */
[----:B------:R-:W-:Y:S01]  /*1b990*/  IMAD R12, R12, 0x22, RZ ;  /* 0x000000220c0c7824 */ /* 0x000fe200078e02ff */
[----:B------:R-:W-:Y:S01]  /*1b9a0*/  UIADD3.64 UR10, UR4, 0x200, URZ ;  /* 0x00000200040a7897 */ /* 0x000fe2000fffe03f */
[----:B------:R-:W-:Y:S01]  /*1b9b0*/  IMAD R0, R244, 0x80, R0 ;  /* 0x00000080f4007824 */ /* 0x000fe200078e0200 */
[----:B------:R-:W-:Y:S01]  /*1b9c0*/  SHF.R.S32.HI R179, RZ, 0x1f, R24 ;  /* 0x0000001fffb37819 */ /* 0x000fe20000011418 */
[----:B------:R-:W3:Y:S01]  /*1b9d0*/  LDC R134, c[0x0][0x23c] ;  /* 0x00008f00ff867b82 */ /* 0x000ee20000000800 */
[C---:B------:R-:W-:Y:S01]  /*1b9e0*/  IMAD R64, R11.reuse, 0x7f, RZ ;  /* 0x0000007f0b407824 */ /* 0x040fe200078e02ff */
[----:B------:R-:W-:Y:S01]  /*1b9f0*/  SHF.R.S32.HI R164, RZ, 0x1f, R12 ;  /* 0x0000001fffa47819 */ /* 0x000fe2000001140c */
[C---:B------:R-:W-:Y:S01]  /*1ba00*/  IMAD R66, R11.reuse, 0x7e, RZ ;  /* 0x0000007e0b427824 */ /* 0x040fe200078e02ff */
[----:B------:R-:W-:Y:S01]  /*1ba10*/  LOP3.LUT R12, R0, 0x20, RZ, 0x3c, !PT ;  /* 0x00000020000c7812 */ /* 0x000fe200078e3cff */
[C---:B------:R-:W-:Y:S01]  /*1ba20*/  IMAD R68, R11.reuse, 0x7d, RZ ;  /* 0x0000007d0b447824 */ /* 0x040fe200078e02ff */
[----:B------:R-:W-:Y:S01]  /*1ba30*/  UIADD3.64 UR14, UR4, 0x202, URZ ;  /* 0x00000202040e7897 */ /* 0x000fe2000fffe03f */
        /* <DEDUP_REMOVED lines=8> */
[----:B------:R-:W-:Y:S01]  /*1bac0*/  IMAD R79, R11, 0x78, RZ ;  /* 0x000000780b4f7824 */ /* 0x000fe200078e02ff */
[----:B------:R-:W-:Y:S01]  /*1bad0*/  UIADD3.64 UR10, UR4, 0x404, URZ ;  /* 0x00000404040a7897 */ /* 0x000fe2000fffe03f */
[----:B-1----:R-:W-:Y:S01]  /*1bae0*/  VIADD R137, R137, 0x7f ;  /* 0x0000007f89897836 */ /* 0x002fe20000000000 */
[----:B------:R-:W-:Y:S01]  /*1baf0*/  UIADD3.64 UR14, UR4, 0x5fe, URZ ;  /* 0x000005fe040e7897 */ /* 0x000fe2000fffe03f */
[C---:B------:R-:W-:Y:S01]  /*1bb00*/  IMAD R81, R11.reuse, 0x77, RZ ;  /* 0x000000770b517824 */ /* 0x040fe200078e02ff */
[----:B------:R-:W-:Y:S01]  /*1bb10*/  UIADD3.64 UR10, UR4, 0x600, URZ ;  /* 0x00000600040a7897 */ /* 0x000fe2000fffe03f */
[C---:B------:R-:W-:Y:S01]  /*1bb20*/  IMAD R84, R11.reuse, 0x76, RZ ;  /* 0x000000760b547824 */ /* 0x040fe200078e02ff */
[----:B------:R-:W-:Y:S01]  /*1bb30*/  UIADD3.64 UR14, UR4, 0x602, URZ ;  /* 0x00000602040e7897 */ /* 0x000fe2000fffe03f */
[C---:B------:R-:W-:Y:S01]  /*1bb40*/  IMAD R86, R11.reuse, 0x75, RZ ;  /* 0x000000750b567824 */ /* 0x040fe200078e02ff */
[----:B------:R-:W-:Y:S01]  /*1bb50*/  UIADD3.64 UR10, UR4, 0x604, URZ ;  /* 0x00000604040a7897 */ /* 0x000fe2000fffe03f */
[----:B---3--:R-:W-:Y:S01]  /*1bb60*/  IMAD.SHL.U32 R13, R134, 0x80, RZ ;  /* 0x00000080860d7824 */ /* 0x008fe200078e00ff */
[----:B------:R-:W-:Y:S01]  /*1bb70*/  SHF.R.S32.HI R134, RZ, 0x1f, R137 ;  /* 0x0000001fff867819 */ /* 0x000fe20000011489 */
[C---:B------:R-:W-:Y:S01]  /*1bb80*/  IMAD R88, R11.reuse, 0x74, RZ ;  /* 0x000000740b587824 */ /* 0x040fe200078e02ff */
[----:B------:R-:W-:Y:S01]  /*1bb90*/  UIADD3.64 UR14, UR4, 0x7fe, URZ ;  /* 0x000007fe040e7897 */ /* 0x000fe2000fffe03f */
[C---:B------:R-:W-:Y:S01]  /*1bba0*/  IMAD R90, R11.reuse, 0x73, RZ ;  /* 0x000000730b5a7824 */ /* 0x040fe200078e02ff */
[----:B------:R-:W-:Y:S01]  /*1bbb0*/  LEA.HI R134, R134, R137, RZ, 0x7 ;  /* 0x0000008986867211 */ /* 0x000fe200078f38ff */
        /* <DEDUP_REMOVED lines=21> */
[----:B------:R-:W-:Y:S01]  /*1bd10*/  UMOV UR19, 0x40000040 ;  /* 0x4000004000137882 */ /* 0x000fe20000000000 */
        /* <DEDUP_REMOVED lines=9> */
[----:B------:R-:W-:Y:S01]  /*1bdb0*/  SHF.R.S32.HI R52, RZ, 0x1f, R122 ;  /* 0x0000001fff347819 */ /* 0x000fe2000001147a */
        /* <DEDUP_REMOVED lines=10> */
[C---:B0-----:R-:W-:Y:S01]  /*1be60*/  IMAD.SHL.U32 R2, R11.reuse, 0x80, RZ ;  /* 0x000000800b027824 */ /* 0x041fe200078e00ff */
[----:B------:R-:W-:Y:S01]  /*1be70*/  SHF.R.S32.HI R58, RZ, 0x1f, R136 ;  /* 0x0000001fff3a7819 */ /* 0x000fe20000011488 */
[----:B------:R-:W-:Y:S01]  /*1be80*/  IMAD R140, R11, 0x5d, RZ ;  /* 0x0000005d0b8c7824 */ /* 0x000fe200078e02ff */
[----:B------:R-:W-:Y:S01]  /*1be90*/  SHF.R.S32.HI R11, RZ, 0x7, R134 ;  /* 0x00000007ff0b7819 */ /* 0x000fe20000011486 */
[----:B------:R-:W-:Y:S01]  /*1bea0*/  IMAD.IADD R24, R236, 0x1, R0 ;  /* 0x00000001ec187824 */ /* 0x000fe200078e0200 */
[----:B------:R-:W-:Y:S01]  /*1beb0*/  LOP3.LUT R11, R0, 0x10, RZ, 0x3c, !PT ;  /* 0x00000010000b7812 */ /* 0x000fe200078e3cff */
[----:B------:R-:W-:Y:S01]  /*1bec0*/  IMAD R20, R20, 0x21, RZ ;  /* 0x0000002114147824 */ /* 0x000fe200078e02ff */
[----:B------:R-:W-:Y:S01]  /*1bed0*/  SHF.R.S32.HI R59, RZ, 0x1f, R138 ;  /* 0x0000001fff3b7819 */ /* 0x000fe2000001148a */
[----:B------:R-:W-:Y:S01]  /*1bee0*/  IMAD.SHL.U32 R21, R21, 0x20, RZ ;  /* 0x0000002015157824 */ /* 0x000fe200078e00ff */
[----:B------:R0:W-:Y:S01]  /*1bef0*/  STL [R1+0x14a4], R24 ;  /* 0x0014a41801007387 */ /* 0x0001e20000100800 */
[----:B------:R-:W-:Y:S01]  /*1bf00*/  IMAD R22, R22, 0x1f, RZ ;  /* 0x0000001f16167824 */ /* 0x000fe200078e02ff */
[----:B------:R-:W-:Y:S01]  /*1bf10*/  SHF.R.S32.HI R166, RZ, 0x1f, R20 ;  /* 0x0000001fffa67819 */ /* 0x000fe20000011414 */
[----:B------:R-:W-:Y:S01]  /*1bf20*/  IMAD R23, R23, 0x1e, RZ ;  /* 0x0000001e17177824 */ /* 0x000fe200078e02ff */
[----:B------:R-:W-:Y:S01]  /*1bf30*/  SHF.R.S32.HI R174, RZ, 0x1f, R21 ;  /* 0x0000001fffae7819 */ /* 0x000fe20000011415 */
[----:B------:R-:W-:Y:S01]  /*1bf40*/  IMAD R183, R26, 0x1b, RZ ;  /* 0x0000001b1ab77824 */ /* 0x000fe200078e02ff */
[C---:B------:R-:W-:Y:S01]  /*1bf50*/  LOP3.LUT R20, R0.reuse, 0x30, RZ, 0x3c, !PT ;  /* 0x0000003000147812 */ /* 0x040fe200078e3cff */
[----:B------:R-:W-:Y:S01]  /*1bf60*/  IMAD R185, R27, 0x1a, RZ ;  /* 0x0000001a1bb97824 */ /* 0x000fe200078e02ff */
[----:B------:R-:W-:Y:S01]  /*1bf70*/  LOP3.LUT R21, R0, 0x40, RZ, 0x3c, !PT ;  /* 0x0000004000157812 */ /* 0x000fe200078e3cff */
[----:B------:R-:W-:Y:S01]  /*1bf80*/  IMAD R186, R28, 0x19, RZ ;  /* 0x000000191cba7824 */ /* 0x000fe200078e02ff */
[----:B------:R-:W-:Y:S01]  /*1bf90*/  SHF.R.S32.HI R176, RZ, 0x1f, R22 ;  /* 0x0000001fffb07819 */ /* 0x000fe20000011416 */
[C---:B0-----:R-:W-:Y:S01]  /*1bfa0*/  IMAD.IADD R24, R236.reuse, 0x1, R11 ;  /* 0x00000001ec187824 */ /* 0x041fe200078e020b */
[----:B------:R-:W-:Y:S01]  /*1bfb0*/  SHF.R.S32.HI R177, RZ, 0x1f, R23 ;  /* 0x0000001fffb17819 */ /* 0x000fe20000011417 */
[----:B------:R-:W-:Y:S01]  /*1bfc0*/  IMAD.IADD R11, R236, 0x1, R12 ;  /* 0x00000001ec0b7824 */ /* 0x000fe200078e020c */
[----:B------:R-:W-:Y:S01]  /*1bfd0*/  LOP3.LUT R22, R0, 0x50, RZ, 0x3c, !PT ;  /* 0x0000005000167812 */ /* 0x000fe200078e3cff */
[----:B------:R-:W-:Y:S01]  /*1bfe0*/  IMAD.IADD R12, R236, 0x1, R20 ;  /* 0x00000001ec0c7824 */ /* 0x000fe200078e0214 */
[----:B------:R-:W-:Y:S01]  /*1bff0*/  STL [R1+0x14a0], R24 ;  /* 0x0014a01801007387 */ /* 0x000fe20000100800 */
[C---:B------:R-:W-:Y:S01]  /*1c000*/  LOP3.LUT R23, R0.reuse, 0x60, RZ, 0x3c, !PT ;  /* 0x0000006000177812 */ /* 0x040fe200078e3cff */
[----:B------:R-:W-:Y:S01]  /*1c010*/  IMAD R188, R29, 0x18, RZ ;  /* 0x000000181dbc7824 */ /* 0x000fe200078e02ff */
[----:B------:R-:W-:Y:S01]  /*1c020*/  LOP3.LUT R0, R0, 0x70, RZ, 0x3c, !PT ;  /* 0x0000007000007812 */ /* 0x000fe200078e3cff */
[----:B------:R0:W-:Y:S01]  /*1c030*/  STL [R1+0x149c], R11 ;  /* 0x00149c0b01007387 */ /* 0x0001e20000100800 */
[----:B------:R-:W-:Y:S01]  /*1c040*/  SHF.R.S32.HI R26, RZ, 0x1f, R64 ;  /* 0x0000001fff1a7819 */ /* 0x000fe20000011440 */
[----:B------:R-:W-:Y:S01]  /*1c050*/  IMAD R190, R30, 0x17, RZ ;  /* 0x000000171ebe7824 */ /* 0x000fe200078e02ff */
[----:B------:R-:W-:Y:S01]  /*1c060*/  SHF.R.S32.HI R27, RZ, 0x1f, R66 ;  /* 0x0000001fff1b7819 */ /* 0x000fe20000011442 */
[----:B------:R1:W-:Y:S01]  /*1c070*/  STL [R1+0x1498], R12 ;  /* 0x0014980c01007387 */ /* 0x0003e20000100800 */
[----:B------:R-:W-:Y:S01]  /*1c080*/  IMAD.IADD R0, R236, 0x1, R0 ;  /* 0x00000001ec007824 */ /* 0x000fe200078e0200 */
[----:B------:R-:W-:Y:S01]  /*1c090*/  SHF.R.S32.HI R28, RZ, 0x1f, R68 ;  /* 0x0000001fff1c7819 */ /* 0x000fe20000011444 */
[----:B------:R-:W-:Y:S01]  /*1c0a0*/  IMAD R192, R31, 0x16, RZ ;  /* 0x000000161fc07824 */ /* 0x000fe200078e02ff */
[----:B------:R-:W-:Y:S01]  /*1c0b0*/  SHF.R.S32.HI R29, RZ, 0x1f, R70 ;  /* 0x0000001fff1d7819 */ /* 0x000fe20000011446 */
[----:B------:R-:W-:Y:S01]  /*1c0c0*/  IMAD R194, R32, 0x15, RZ ;  /* 0x0000001520c27824 */ /* 0x000fe200078e02ff */
[----:B------:R-:W-:Y:S01]  /*1c0d0*/  SHF.R.S32.HI R30, RZ, 0x1f, R72 ;  /* 0x0000001fff1e7819 */ /* 0x000fe20000011448 */
[C---:B0-----:R-:W-:Y:S01]  /*1c0e0*/  IMAD.IADD R11, R236.reuse, 0x1, R21 ;  /* 0x00000001ec0b7824 */ /* 0x041fe200078e0215 */
[----:B------:R-:W-:Y:S01]  /*1c0f0*/  SHF.R.S32.HI R31, RZ, 0x1f, R75 ;  /* 0x0000001fff1f7819 */ /* 0x000fe2000001144b */
[----:B------:R-:W-:Y:S01]  /*1c100*/  IMAD R195, R33, 0x14, RZ ;  /* 0x0000001421c37824 */ /* 0x000fe200078e02ff */
[----:B------:R-:W-:Y:S01]  /*1c110*/  SHF.R.S32.HI R32, RZ, 0x1f, R77 ;  /* 0x0000001fff207819 */ /* 0x000fe2000001144d */
[----:B-1----:R-:W-:Y:S01]  /*1c120*/  IMAD.IADD R12, R236, 0x1, R22 ;  /* 0x00000001ec0c7824 */ /* 0x002fe200078e0216 */
[----:B------:R0:W-:Y:S01]  /*1c130*/  STL [R1+0x1494], R11 ;  /* 0x0014940b01007387 */ /* 0x0001e20000100800 */
[----:B------:R-:W-:Y:S01]  /*1c140*/  SHF.R.S32.HI R33, RZ, 0x1f, R79 ;  /* 0x0000001fff217819 */ /* 0x000fe2000001144f */
[----:B------:R-:W-:Y:S01]  /*1c150*/  IMAD R197, R34, 0x13, RZ ;  /* 0x0000001322c57824 */ /* 0x000fe200078e02ff */
[----:B------:R-:W-:Y:S01]  /*1c160*/  SHF.R.S32.HI R34, RZ, 0x1f, R81 ;  /* 0x0000001fff227819 */ /* 0x000fe20000011451 */
[----:B------:R1:W-:Y:S01]  /*1c170*/  STL [R1+0x1490], R12 ;  /* 0x0014900c01007387 */ /* 0x0003e20000100800 */
[----:B------:R-:W-:Y:S01]  /*1c180*/  IMAD R199, R35, 0x12, RZ ;  /* 0x0000001223c77824 */ /* 0x000fe200078e02ff */
[----:B------:R-:W-:Y:S01]  /*1c190*/  SHF.R.S32.HI R35, RZ, 0x1f, R84 ;  /* 0x0000001fff237819 */ /* 0x000fe20000011454 */
[----:B------:R-:W-:Y:S01]  /*1c1a0*/  IMAD R201, R36, 0x11, RZ ;  /* 0x0000001124c97824 */ /* 0x000fe200078e02ff */
[----:B------:R-:W-:Y:S01]  /*1c1b0*/  SHF.R.S32.HI R36, RZ, 0x1f, R86 ;  /* 0x0000001fff247819 */ /* 0x000fe20000011456 */
[----:B------:R-:W-:Y:S01]  /*1c1c0*/  IMAD.SHL.U32 R203, R37, 0x10, RZ ;  /* 0x0000001025cb7824 */ /* 0x000fe200078e00ff */
[----:B------:R-:W-:Y:S01]  /*1c1d0*/  SHF.R.S32.HI R37, RZ, 0x1f, R88 ;  /* 0x0000001fff257819 */ /* 0x000fe20000011458 */
[----:B0-----:R-:W-:Y:S01]  /*1c1e0*/  IMAD.IADD R11, R236, 0x1, R23 ;  /* 0x00000001ec0b7824 */ /* 0x001fe200078e0217 */
[----:B------:R-:W-:Y:S01]  /*1c1f0*/  SHF.R.S32.HI R60, RZ, 0x1f, R140 ;  /* 0x0000001fff3c7819 */ /* 0x000fe2000001148c */
[----:B------:R-:W-:Y:S01]  /*1c200*/  IMAD R204, R38, 0xf, RZ ;  /* 0x0000000f26cc7824 */ /* 0x000fe200078e02ff */
[----:B-1----:R-:W-:Y:S01]  /*1c210*/  IADD3 R12, P2, R64, R171, RZ ;  /* 0x000000ab400c7210 */ /* 0x002fe20007f5e0ff */
[----:B------:R-:W-:Y:S01]  /*1c220*/  IMAD R206, R39, 0xe, RZ ;  /* 0x0000000e27ce7824 */ /* 0x000fe200078e02ff */
[----:B------:R0:W-:Y:S01]  /*1c230*/  STL [R1+0x148c], R11 ;  /* 0x00148c0b01007387 */ /* 0x0001e20000100800 */
[----:B------:R-:W-:Y:S01]  /*1c240*/  SHF.R.S32.HI R38, RZ, 0x1f, R90 ;  /* 0x0000001fff267819 */ /* 0x000fe2000001145a */
[----:B------:R-:W-:Y:S01]  /*1c250*/  IMAD R208, R40, 0xd, RZ ;  /* 0x0000000d28d07824 */ /* 0x000fe200078e02ff */
[----:B------:R-:W-:Y:S01]  /*1c260*/  SHF.R.S32.HI R39, RZ, 0x1f, R93 ;  /* 0x0000001fff277819 */ /* 0x000fe2000001145d */
[----:B------:R1:W-:Y:S01]  /*1c270*/  STL [R1+0x1488], R0 ;  /* 0x0014880001007387 */ /* 0x0003e20000100800 */
[----:B------:R-:W-:Y:S01]  /*1c280*/  SHF.R.S32.HI R40, RZ, 0x1f, R95 ;  /* 0x0000001fff287819 */ /* 0x000fe2000001145f */
[----:B------:R-:W-:Y:S01]  /*1c290*/  IMAD R210, R41, 0xc, RZ ;  /* 0x0000000c29d27824 */ /* 0x000fe200078e02ff */
[----:B------:R-:W-:Y:S01]  /*1c2a0*/  SHF.R.S32.HI R41, RZ, 0x1f, R97 ;  /* 0x0000001fff297819 */ /* 0x000fe20000011461 */
[----:B------:R-:W-:Y:S01]  /*1c2b0*/  IMAD R212, R42, 0xb, RZ ;  /* 0x0000000b2ad47824 */ /* 0x000fe200078e02ff */
[----:B------:R-:W-:Y:S01]  /*1c2c0*/  SHF.R.S32.HI R42, RZ, 0x1f, R100 ;  /* 0x0000001fff2a7819 */ /* 0x000fe20000011464 */
[----:B------:R-:W-:Y:S01]  /*1c2d0*/  IMAD R213, R43, 0xa, RZ ;  /* 0x0000000a2bd57824 */ /* 0x000fe200078e02ff */
[----:B0-----:R-:W-:Y:S01]  /*1c2e0*/  IADD3 R11, P3, R64, R173, RZ ;  /* 0x000000ad400b7210 */ /* 0x001fe20007f7e0ff */
[----:B------:R-:W-:Y:S01]  /*1c2f0*/  IMAD R215, R44, 0x9, RZ ;  /* 0x000000092cd77824 */ /* 0x000fe200078e02ff */
[----:B------:R-:W-:Y:S01]  /*1c300*/  SHF.R.S32.HI R43, RZ, 0x1f, R102 ;  /* 0x0000001fff2b7819 */ /* 0x000fe20000011466 */
[----:B------:R-:W-:Y:S01]  /*1c310*/  IMAD.SHL.U32 R217, R45, 0x8, RZ ;  /* 0x000000082dd97824 */ /* 0x000fe200078e00ff */
[----:B-1----:R-:W-:Y:S01]  /*1c320*/  IADD3 R0, P1, R64, R169, RZ ;  /* 0x000000a940007210 */ /* 0x002fe20007f3e0ff */
        /* <DEDUP_REMOVED lines=8> */
[----:B------:R3:W-:Y:S01]  /*1c3b0*/  STL [R1+0x186c], R0 ;  /* 0x00186c0001007387 */ /* 0x0007e20000100800 */
[----:B------:R-:W-:Y:S01]  /*1c3c0*/  IMAD R222, R48, 0x5, RZ ;  /* 0x0000000530de7824 */ /* 0x000fe200078e02ff */
[----:B0-----:R-:W-:Y:S01]  /*1c3d0*/  IADD3 R11, P0, R64, R19, RZ ;  /* 0x00000013400b7210 */ /* 0x001fe20007f1e0ff */
[----:B------:R-:W-:Y:S01]  /*1c3e0*/  IMAD.SHL.U32 R224, R49, 0x4, RZ ;  /* 0x0000000431e07824 */ /* 0x000fe200078e00ff */
[----:B------:R-:W-:Y:S01]  /*1c3f0*/  SHF.R.S32.HI R48, RZ, 0x1f, R113 ;  /* 0x0000001fff307819 */ /* 0x000fe20000011471 */
[----:B------:R-:W-:Y:S01]  /*1c400*/  IMAD R225, R50, 0x3, RZ ;  /* 0x0000000332e17824 */ /* 0x000fe200078e02ff */
[C---:B-1----:R-:W-:Y:S01]  /*1c410*/  IADD3 R12, P4, R66.reuse, R173, RZ ;  /* 0x000000ad420c7210 */ /* 0x042fe20007f9e0ff */
[----:B------:R0:W-:Y:S01]  /*1c420*/  STL [R1+0x1874], R11 ;  /* 0x0018740b01007387 */ /* 0x0001e20000100800 */
[----:B------:R-:W-:Y:S01]  /*1c430*/  SHF.R.S32.HI R49, RZ, 0x1f, R115 ;  /* 0x0000001fff317819 */ /* 0x000fe20000011473 */
[----:B------:R-:W-:Y:S01]  /*1c440*/  IMAD.SHL.U32 R227, R51, 0x2, RZ ;  /* 0x0000000233e37824 */ /* 0x000fe200078e00ff */
[----:B---3--:R-:W-:Y:S01]  /*1c450*/  IADD3 R0, P6, R66, R171, RZ ;  /* 0x000000ab42007210 */ /* 0x008fe20007fde0ff */
[----:B------:R1:W-:Y:S01]  /*1c460*/  STL [R1+0x187c], R12 ;  /* 0x00187c0c01007387 */ /* 0x0003e20000100800 */
[----:B------:R-:W-:Y:S01]  /*1c470*/  SHF.R.S32.HI R50, RZ, 0x1f, R118 ;  /* 0x0000001fff327819 */ /* 0x000fe20000011476 */
[----:B------:R-:W-:Y:S01]  /*1c480*/  IMAD R142, R142, 0x5c, RZ ;  /* 0x0000005c8e8e7824 */ /* 0x000fe200078e02ff */
[----:B------:R-:W-:Y:S01]  /*1c490*/  SHF.R.S32.HI R51, RZ, 0x1f, R120 ;  /* 0x0000001fff337819 */ /* 0x000fe20000011478 */
[----:B------:R3:W-:Y:S01]  /*1c4a0*/  STL [R1+0x1884], R0 ;  /* 0x0018840001007387 */ /* 0x0007e20000100800 */
[----:B------:R-:W-:Y:S01]  /*1c4b0*/  IMAD R145, R145, 0x5b, RZ ;  /* 0x0000005b91917824 */ /* 0x000fe200078e02ff */
[----:B0-----:R-:W-:Y:S01]  /*1c4c0*/  IADD3 R11, P5, R66, R169, RZ ;  /* 0x000000a9420b7210 */ /* 0x001fe20007fbe0ff */
[----:B------:R-:W-:Y:S01]  /*1c4d0*/  IMAD R147, R147, 0x5a, RZ ;  /* 0x0000005a93937824 */ /* 0x000fe200078e02ff */
[----:B------:R-:W-:Y:S01]  /*1c4e0*/  SHF.R.S32.HI R61, RZ, 0x1f, R142 ;  /* 0x0000001fff3d7819 */ /* 0x000fe2000001148e */
[----:B------:R-:W-:Y:S01]  /*1c4f0*/  IMAD R149, R149, 0x59, RZ ;  /* 0x0000005995957824 */ /* 0x000fe200078e02ff */
[----:B------:R-:W-:Y:S01]  /*1c500*/  SHF.R.S32.HI R62, RZ, 0x1f, R145 ;  /* 0x0000001fff3e7819 */ /* 0x000fe20000011491 */
[----:B-1----:R-:W-:Y:S01]  /*1c510*/  IMAD.X R12, R26, 0x1, R172, P3 ;  /* 0x000000011a0c7824 */ /* 0x002fe200018e06ac */
[----:B------:R0:W-:Y:S01]  /*1c520*/  STL [R1+0x188c], R11 ;  /* 0x00188c0b01007387 */ /* 0x0001e20000100800 */
[----:B------:R-:W-:Y:S01]  /*1c530*/  SHF.R.S32.HI R63, RZ, 0x1f, R147 ;  /* 0x0000001fff3f7819 */ /* 0x000fe20000011493 */
[----:B------:R-:W-:Y:S01]  /*1c540*/  IMAD R151, R151, 0x58, RZ ;  /* 0x0000005897977824 */ /* 0x000fe200078e02ff */
[----:B---3--:R-:W-:Y:S01]  /*1c550*/  IADD3 R0, P3, R66, R19, RZ ;  /* 0x0000001342007210 */ /* 0x008fe20007f7e0ff */
[----:B------:R1:W-:Y:S01]  /*1c560*/  STL [R1+0x1858], R12 ;  /* 0x0018580c01007387 */ /* 0x0003e20000100800 */
[----:B------:R-:W-:Y:S01]  /*1c570*/  SHF.R.S32.HI R65, RZ, 0x1f, R149 ;  /* 0x0000001fff417819 */ /* 0x000fe20000011495 */
[----:B------:R-:W-:Y:S01]  /*1c580*/  IMAD R153, R153, 0x57, RZ ;  /* 0x0000005799997824 */ /* 0x000fe200078e02ff */
[----:B------:R-:W-:Y:S01]  /*1c590*/  SHF.R.S32.HI R67, RZ, 0x1f, R151 ;  /* 0x0000001fff437819 */ /* 0x000fe20000011497 */
[----:B------:R3:W-:Y:S01]  /*1c5a0*/  STL [R1+0x1894], R0 ;  /* 0x0018940001007387 */ /* 0x0007e20000100800 */
[----:B------:R-:W-:Y:S01]  /*1c5b0*/  IMAD R156, R156, 0x56, RZ ;  /* 0x000000569c9c7824 */ /* 0x000fe200078e02ff */
[----:B------:R-:W-:Y:S01]  /*1c5c0*/  SHF.R.S32.HI R183, RZ, 0x1f, R183 ;  /* 0x0000001fffb77819 */ /* 0x000fe200000114b7 */
[----:B0-----:R-:W-:Y:S01]  /*1c5d0*/  IMAD.X R11, R26, 0x1, R170, P2 ;  /* 0x000000011a0b7824 */ /* 0x001fe200010e06aa */
[----:B------:R-:W-:Y:S01]  /*1c5e0*/  SHF.R.S32.HI R69, RZ, 0x1f, R153 ;  /* 0x0000001fff457819 */ /* 0x000fe20000011499 */
[----:B------:R-:W-:Y:S01]  /*1c5f0*/  IMAD R158, R158, 0x55, RZ ;  /* 0x000000559e9e7824 */ /* 0x000fe200078e02ff */
[----:B-1----:R-:W-:Y:S01]  /*1c600*/  IADD3 R12, P2, R68, R173, RZ ;  /* 0x000000ad440c7210 */ /* 0x002fe20007f5e0ff */
[----:B------:R-:W-:Y:S01]  /*1c610*/  IMAD R160, R160, 0x54, RZ ;  /* 0x00000054a0a07824 */ /* 0x000fe200078e02ff */
[----:B------:R0:W-:Y:S01]  /*1c620*/  STL [R1+0x1860], R11 ;  /* 0x0018600b01007387 */ /* 0x0001e20000100800 */
[----:B------:R-:W-:Y:S01]  /*1c630*/  SHF.R.S32.HI R71, RZ, 0x1f, R156 ;  /* 0x0000001fff477819 */ /* 0x000fe2000001149c */
[----:B---3--:R-:W-:Y:S01]  /*1c640*/  IMAD.X R0, R26, 0x1, R168, P1 ;  /* 0x000000011a007824 */ /* 0x008fe200008e06a8 */
[----:B------:R-:W-:Y:S01]  /*1c650*/  SHF.R.S32.HI R73, RZ, 0x1f, R158 ;  /* 0x0000001fff497819 */ /* 0x000fe2000001149e */
[----:B------:R1:W-:Y:S01]  /*1c660*/  STL [R1+0x189c], R12 ;  /* 0x00189c0c01007387 */ /* 0x0003e20000100800 */
[----:B------:R-:W-:Y:S01]  /*1c670*/  IMAD R163, R163, 0x53, RZ ;  /* 0x00000053a3a37824 */ /* 0x000fe200078e02ff */
[----:B------:R-:W-:Y:S01]  /*1c680*/  SHF.R.S32.HI R74, RZ, 0x1f, R160 ;  /* 0x0000001fff4a7819 */ /* 0x000fe200000114a0 */
[----:B------:R-:W-:Y:S01]  /*1c690*/  IMAD R165, R165, 0x52, RZ ;  /* 0x00000052a5a57824 */ /* 0x000fe200078e02ff */
        /* <DEDUP_REMOVED lines=17> */
[----:B------:R-:W-:Y:S01]  /*1c7b0*/  SHF.R.S32.HI R85, RZ, 0x1f, R180 ;  /* 0x0000001fff557819 */ /* 0x000fe200000114b4 */
[----:B0-----:R-:W-:Y:S01]  /*1c7c0*/  IMAD.X R11, R27, 0x1, R172, P4 ;  /* 0x000000011b0b7824 */ /* 0x001fe200020e06ac */
[----:B------:R-:W-:Y:S01]  /*1c7d0*/  SHF.R.S32.HI R87, RZ, 0x1f, R182 ;  /* 0x0000001fff577819 */ /* 0x000fe200000114b6 */
[----:B------:R-:W-:Y:S01]  /*1c7e0*/  IMAD R184, R184, 0x4c, RZ ;  /* 0x0000004cb8b87824 */ /* 0x000fe200078e02ff */
[----:B------:R-:W-:Y:S01]  /*1c7f0*/  SHF.R.S32.HI R185, RZ, 0x1f, R185 ;  /* 0x0000001fffb97819 */ /* 0x000fe200000114b9 */
[----:B------:R-:W-:Y:S01]  /*1c800*/  IMAD R187, R187, 0x4b, RZ ;  /* 0x0000004bbbbb7824 */ /* 0x000fe200078e02ff */
[----:B-1----:R-:W-:Y:S01]  /*1c810*/  IADD3 R12, P4, R68, R19, RZ ;  /* 0x00000013440c7210 */ /* 0x002fe20007f9e0ff */
        /* <DEDUP_REMOVED lines=15> */
[C---:B-1----:R-:W-:Y:S01]  /*1c910*/  IMAD.X R12, R27.reuse, 0x1, R168, P5 ;  /* 0x000000011b0c7824 */ /* 0x042fe200028e06a8 */
        /* <DEDUP_REMOVED lines=23> */
[----:B------:R-:W-:Y:S01]  /*1ca90*/  IMAD.SHL.U32 R211, R211, 0x40, RZ ;  /* 0x00000040d3d37824 */ /* 0x000fe200078e00ff */
        /* <DEDUP_REMOVED lines=52> */
[----:B--2---:R-:W-:Y:S01]  /*1cde0*/  IMAD R237, R237, 0x31, RZ ;  /* 0x00000031eded7824 */ /* 0x004fe200078e02ff */
        /* <DEDUP_REMOVED lines=12> */
[----:B----4-:R-:W-:Y:S01]  /*1ceb0*/  IMAD R241, R241, 0x2d, RZ ;  /* 0x0000002df1f17824 */ /* 0x010fe200078e02ff */
        /* <DEDUP_REMOVED lines=9> */
[----:B--2---:R-:W-:Y:S01]  /*1cf50*/  IADD3 R0, P2, R75, R169, RZ ;  /* 0x000000a94b007210 */ /* 0x004fe20007f5e0ff */
        /* <DEDUP_REMOVED lines=14> */
[----:B--2---:R-:W-:Y:S01]  /*1d040*/  IMAD.X R0, R30, 0x1, R170, P0 ;  /* 0x000000011e007824 */ /* 0x004fe200000e06aa */
        /* <DEDUP_REMOVED lines=15> */
[C---:B------:R-:W-:Y:S01]  /*1d140*/  IMAD.IADD R9, R236.reuse, 0x1, R9 ;  /* 0x00000001ec097824 */ /* 0x040fe200078e0209 */
[C---:B--2---:R-:W-:Y:S01]  /*1d150*/  IADD3 R0, P4, R77.reuse, R171, RZ ;  /* 0x000000ab4d007210 */ /* 0x044fe20007f9e0ff */
[----:B------:R1:W-:Y:S01]  /*1d160*/  STL [R1+0x18e8], R12 ;  /* 0x0018e80c01007387 */ /* 0x0003e20000100800 */
[----:B------:R-:W-:Y:S01]  /*1d170*/  SHF.R.S32.HI R162, RZ, 0x1f, R252 ;  /* 0x0000001fffa27819 */ /* 0x000fe200000114fc */
[----:B------:R-:W-:Y:S01]  /*1d180*/  IMAD.IADD R8, R236, 0x1, R8 ;  /* 0x00000001ec087824 */ /* 0x000fe200078e0208 */
[----:B------:R-:W-:Y:S01]  /*1d190*/  SHF.R.S32.HI R181, RZ, 0x1f, R25 ;  /* 0x0000001fffb57819 */ /* 0x000fe20000011419 */
[----:B------:R2:W-:Y:S01]  /*1d1a0*/  STL [R1+0x1924], R0 ;  /* 0x0019240001007387 */ /* 0x0005e20000100800 */
[----:B------:R-:W-:Y:S01]  /*1d1b0*/  SHF.R.S32.HI R203, RZ, 0x1f, R203 ;  /* 0x0000001fffcb7819 */ /* 0x000fe200000114cb */
[----:B0-----:R-:W-:Y:S01]  /*1d1c0*/  IMAD.X R11, R30, 0x1, R18, P6 ;  /* 0x000000011e0b7824 */ /* 0x001fe200030e0612 */
[----:B------:R-:W-:Y:S01]  /*1d1d0*/  SHF.R.S32.HI R204, RZ, 0x1f, R204 ;  /* 0x0000001fffcc7819 */ /* 0x000fe200000114cc */
[C---:B------:R-:W-:Y:S01]  /*1d1e0*/  IMAD.IADD R7, R236.reuse, 0x1, R7 ;  /* 0x00000001ec077824 */ /* 0x040fe200078e0207 */
[----:B------:R-:W-:Y:S01]  /*1d1f0*/  SHF.R.S32.HI R206, RZ, 0x1f, R206 ;  /* 0x0000001fffce7819 */ /* 0x000fe200000114ce */
[C---:B------:R-:W-:Y:S01]  /*1d200*/  IMAD.IADD R6, R236.reuse, 0x1, R6 ;  /* 0x00000001ec067824 */ /* 0x040fe200078e0206 */
[----:B-1----:R-:W-:Y:S01]  /*1d210*/  IADD3 R12, P6, R77, R169, RZ ;  /* 0x000000a94d0c7210 */ /* 0x002fe20007fde0ff */
[----:B------:R0:W-:Y:S01]  /*1d220*/  STL [R1+0x18f0], R11 ;  /* 0x0018f00b01007387 */ /* 0x0001e20000100800 */
[----:B------:R-:W-:Y:S01]  /*1d230*/  SHF.R.S32.HI R208, RZ, 0x1f, R208 ;  /* 0x0000001fffd07819 */ /* 0x000fe200000114d0 */
[----:B--2---:R-:W-:Y:S01]  /*1d240*/  IMAD.X R0, R31, 0x1, R172, P5 ;  /* 0x000000011f007824 */ /* 0x004fe200028e06ac */
[----:B------:R-:W-:Y:S01]  /*1d250*/  SHF.R.S32.HI R210, RZ, 0x1f, R210 ;  /* 0x0000001fffd27819 */ /* 0x000fe200000114d2 */
[----:B------:R1:W-:Y:S01]  /*1d260*/  STL [R1+0x192c], R12 ;  /* 0x00192c0c01007387 */ /* 0x0003e20000100800 */
[----:B------:R-:W-:Y:S01]  /*1d270*/  SHF.R.S32.HI R212, RZ, 0x1f, R212 ;  /* 0x0000001fffd47819 */ /* 0x000fe200000114d4 */
[C---:B------:R-:W-:Y:S01]  /*1d280*/  IMAD.IADD R5, R236.reuse, 0x1, R5 ;  /* 0x00000001ec057824 */ /* 0x040fe200078e0205 */
[----:B------:R-:W-:Y:S01]  /*1d290*/  SHF.R.S32.HI R213, RZ, 0x1f, R213 ;  /* 0x0000001fffd57819 */ /* 0x000fe200000114d5 */
[----:B------:R2:W-:Y:S01]  /*1d2a0*/  STL [R1+0x18f8], R0 ;  /* 0x0018f80001007387 */ /* 0x0005e20000100800 */
[----:B------:R-:W-:Y:S01]  /*1d2b0*/  SHF.R.S32.HI R215, RZ, 0x1f, R215 ;  /* 0x0000001fffd77819 */ /* 0x000fe200000114d7 */
[C---:B------:R-:W-:Y:S01]  /*1d2c0*/  IMAD.IADD R4, R236.reuse, 0x1, R4 ;  /* 0x00000001ec047824 */ /* 0x040fe200078e0204 */
[----:B0-----:R-:W-:Y:S01]  /*1d2d0*/  IADD3 R11, P5, R77, R19, RZ ;  /* 0x000000134d0b7210 */ /* 0x001fe20007fbe0ff */
[----:B------:R-:W-:Y:S01]  /*1d2e0*/  IMAD.IADD R3, R236, 0x1, R3 ;  /* 0x00000001ec037824 */ /* 0x000fe200078e0203 */
[----:B------:R-:W-:Y:S01]  /*1d2f0*/  SHF.R.S32.HI R217, RZ, 0x1f, R217 ;  /* 0x0000001fffd97819 */ /* 0x000fe200000114d9 */
[----:B-1----:R-:W-:Y:S01]  /*1d300*/  IMAD.X R12, R31, 0x1, R170, P3 ;  /* 0x000000011f0c7824 */ /* 0x002fe200018e06aa */
[----:B------:R-:W-:Y:S01]  /*1d310*/  SHF.R.S32.HI R219, RZ, 0x1f, R219 ;  /* 0x0000001fffdb7819 */ /* 0x000fe200000114db */
[----:B------:R0:W-:Y:S01]  /*1d320*/  STL [R1+0x1934], R11 ;  /* 0x0019340b01007387 */ /* 0x0001e20000100800 */
[----:B------:R-:W-:-:S02]  /*1d330*/  SHF.R.S32.HI R221, RZ, 0x1f, R221 ;  /* 0x0000001fffdd7819 */ /* 0x000fc400000114dd */
[----:B------:R-:W-:Y:S02]  /*1d340*/  CS2R R24, SRZ ;  /* 0x0000000000187805 */ /* 0x000fe4000001ff00 */
[----:B--2---:R-:W-:Y:S01]  /*1d350*/  IADD3 R0, P3, R79, R173, RZ ;  /* 0x000000ad4f007210 */ /* 0x004fe20007f7e0ff */
[----:B------:R1:W-:Y:S01]  /*1d360*/  STL [R1+0x1900], R12 ;  /* 0x0019000c01007387 */ /* 0x0003e20000100800 */
[----:B------:R-:W-:Y:S02]  /*1d370*/  SHF.R.S32.HI R222, RZ, 0x1f, R222 ;  /* 0x0000001fffde7819 */ /* 0x000fe400000114de */
[----:B------:R-:W-:Y:S02]  /*1d380*/  CS2R R26, SRZ ;  /* 0x00000000001a7805 */ /* 0x000fe4000001ff00 */
[----:B------:R-:W-:Y:S01]  /*1d390*/  SHF.R.S32.HI R224, RZ, 0x1f, R224 ;  /* 0x0000001fffe07819 */ /* 0x000fe200000114e0 */
[----:B------:R2:W-:Y:S01]  /*1d3a0*/  STL [R1+0x193c], R0 ;  /* 0x00193c0001007387 */ /* 0x0005e20000100800 */
[----:B------:R-:W-:Y:S01]  /*1d3b0*/  SHF.R.S32.HI R225, RZ, 0x1f, R225 ;  /* 0x0000001fffe17819 */ /* 0x000fe200000114e1 */
[----:B0-----:R-:W-:Y:S01]  /*1d3c0*/  IMAD.X R11, R31, 0x1, R168, P2 ;  /* 0x000000011f0b7824 */ /* 0x001fe200010e06a8 */
[----:B------:R-:W-:-:S02]  /*1d3d0*/  SHF.R.S32.HI R227, RZ, 0x1f, R227 ;  /* 0x0000001fffe37819 */ /* 0x000fc400000114e3 */
[----:B------:R-:W-:Y:S01]  /*1d3e0*/  CS2R R28, SRZ ;  /* 0x00000000001c7805 */ /* 0x000fe2000001ff00 */
[----:B------:R-:W-:Y:S01]  /*1d3f0*/  UIADD3.64 UR48, UR4, 0xe00, URZ ;  /* 0x00000e0004307897 */ /* 0x000fe2000fffe03f */
[----:B-1----:R-:W-:Y:S01]  /*1d400*/  IADD3 R12, P2, R79, R171, RZ ;  /* 0x000000ab4f0c7210 */ /* 0x002fe20007f5e0ff */
[----:B------:R0:W-:Y:S01]  /*1d410*/  STL [R1+0x1908], R11 ;  /* 0x0019080b01007387 */ /* 0x0001e20000100800 */
[----:B------:R-:W-:Y:S01]  /*1d420*/  UIADD3.64 UR52, UR4, 0xe02, URZ ;  /* 0x00000e0204347897 */ /* 0x000fe2000fffe03f */
[----:B--2---:R-:W-:Y:S02]  /*1d430*/  IMAD.X R0, R31, 0x1, R18, P1 ;  /* 0x000000011f007824 */ /* 0x004fe400008e0612 */
[----:B------:R1:W-:Y:S01]  /*1d440*/  STL [R1+0x1944], R12 ;  /* 0x0019440c01007387 */ /* 0x0003e20000100800 */
[----:B------:R-:W-:Y:S01]  /*1d450*/  CS2R R30, SRZ ;  /* 0x00000000001e7805 */ /* 0x000fe2000001ff00 */
[----:B------:R-:W-:Y:S02]  /*1d460*/  UIADD3.64 UR56, UR4, 0xe04, URZ ;  /* 0x00000e0404387897 */ /* 0x000fe4000fffe03f */
[----:B------:R2:W-:Y:S01]  /*1d470*/  STL [R1+0x1910], R0 ;  /* 0x0019100001007387 */ /* 0x0005e20000100800 */
[----:B------:R-:W-:Y:S01]  /*1d480*/  UIADD3.64 UR10, UR6, 0x2, URZ ;  /* 0x00000002060a7897 */ /* 0x000fe2000fffe03f */
[----:B0-----:R-:W-:Y:S01]  /*1d490*/  IADD3 R11, P1, R79, R169, RZ ;  /* 0x000000a94f0b7210 */ /* 0x001fe20007f3e0ff */
[----:B------:R-:W-:Y:S01]  /*1d4a0*/  UIADD3.64 UR14, UR6, 0x4, URZ ;  /* 0x00000004060e7897 */ /* 0x000fe2000fffe03f */
[----:B-1----:R-:W-:-:S03]  /*1d4b0*/  IMAD.X R12, R32, 0x1, R172, P0 ;  /* 0x00000001200c7824 */ /* 0x002fc600000e06ac */
[----:B------:R0:W-:Y:S01]  /*1d4c0*/  STL [R1+0x194c], R11 ;  /* 0x00194c0b01007387 */ /* 0x0001e20000100800 */
[----:B--2---:R-:W-:-:S03]  /*1d4d0*/  IADD3 R0, P0, R79, R19, RZ ;  /* 0x000000134f007210 */ /* 0x004fc60007f1e0ff */
[----:B------:R1:W-:Y:S04]  /*1d4e0*/  STL [R1+0x1918], R12 ;  /* 0x0019180c01007387 */ /* 0x0003e80000100800 */
[----:B------:R2:W-:Y:S01]  /*1d4f0*/  STL [R1+0x1954], R0 ;  /* 0x0019540001007387 */ /* 0x0005e20000100800 */
[----:B0-----:R-:W-:Y:S01]  /*1d500*/  IMAD.X R11, R32, 0x1, R170, P4 ;  /* 0x00000001200b7824 */ /* 0x001fe200020e06aa */
[----:B-1----:R-:W-:-:S04]  /*1d510*/  IADD3 R12, P4, R81, R173, RZ ;  /* 0x000000ad510c7210 */ /* 0x002fc80007f9e0ff */
[----:B------:R0:W-:Y:S01]  /*1d520*/  STL [R1+0x1920], R11 ;  /* 0x0019200b01007387 */ /* 0x0001e20000100800 */
[----:B--2---:R-:W-:-:S03]  /*1d530*/  IMAD.X R0, R32, 0x1, R168, P6 ;  /* 0x0000000120007824 */ /* 0x004fc600030e06a8 */
[----:B------:R1:W-:Y:S04]  /*1d540*/  STL [R1+0x195c], R12 ;  /* 0x00195c0c01007387 */ /* 0x0003e80000100800 */
[----:B------:R2:W-:Y:S01]  /*1d550*/  STL [R1+0x1928], R0 ;  /* 0x0019280001007387 */ /* 0x0005e20000100800 */
[----:B0-----:R-:W-:Y:S01]  /*1d560*/  IADD3 R11, P6, R81, R171, RZ ;  /* 0x000000ab510b7210 */ /* 0x001fe20007fde0ff */
[----:B-1----:R-:W-:-:S04]  /*1d570*/  IMAD.X R12, R32, 0x1, R18, P5 ;  /* 0x00000001200c7824 */ /* 0x002fc800028e0612 */
        /* <DEDUP_REMOVED lines=17> */
[----:B------:R-:W-:Y:S02]  /*1d690*/  CS2R R32, SRZ ;  /* 0x0000000000207805 */ /* 0x000fe4000001ff00 */
[----:B-1----:R-:W-:Y:S02]  /*1d6a0*/  IADD3 R12, P0, R84, R169, RZ ;  /* 0x000000a9540c7210 */ /* 0x002fe40007f1e0ff */
        /* <DEDUP_REMOVED lines=31> */
[----:B------:R-:W-:Y:S02]  /*1d8a0*/  CS2R R34, SRZ ;  /* 0x0000000000227805 */ /* 0x000fe4000001ff00 */
[----:B--2---:R-:W-:Y:S01]  /*1d8b0*/  IADD3 R0, P4, R88, R169, RZ ;  /* 0x000000a958007210 */ /* 0x004fe20007f9e0ff */
        /* <DEDUP_REMOVED lines=30> */
[----:B------:R1:W-:Y:S01]  /*1daa0*/  STL [R1+0x1a04], R12 ;  /* 0x001a040c01007387 */ /* 0x0003e20000100800 */
[----:B------:R-:W-:-:S03]  /*1dab0*/  CS2R R36, SRZ ;  /* 0x0000000000247805 */ /* 0x000fc6000001ff00 */
        /* <DEDUP_REMOVED lines=165> */
[C---:B--2---:R-:W-:Y:S01]  /*1e510*/  IADD3 R0, P0, R115.reuse, R169, RZ ;  /* 0x000000a973007210 */ /* 0x044fe20007f1e0ff */
        /* <DEDUP_REMOVED lines=1134> */
[----:B------:R-:W-:Y:S02]  /*22c00*/  IMAD.X R20, R161, 0x1, R172, P3 ;  /* 0x00000001a1147824 */ /* 0x000fe400018e06ac */
        /* <DEDUP_REMOVED lines=24> */
[----:B0-----:R-:W0:Y:S03]  /*22d90*/  LDC R11, c[0x0][0x238] ;  /* 0x00008e00ff0b7b82 */ /* 0x001e260000000800 */
[----:B------:R-:W-:Y:S01]  /*22da0*/  STL [R1+0x23b8], R20 ;  /* 0x0023b81401007387 */ /* 0x000fe20000100800 */
[----:B-1----:R-:W-:Y:S01]  /*22db0*/  IMAD.X R12, R161, 0x1, R170, P2 ;  /* 0x00000001a10c7824 */ /* 0x002fe200010e06aa */
[----:B--2---:R-:W-:-:S05]  /*22dc0*/  IADD3 R0, P3, R252, R19, RZ ;  /* 0x00000013fc007210 */ /* 0x004fca0007f7e0ff */
[----:B------:R1:W-:Y:S04]  /*22dd0*/  STL [R1+0x23f4], R0 ;  /* 0x0023f40001007387 */ /* 0x0003e80000100800 */
[----:B------:R2:W-:Y:S01]  /*22de0*/  STL [R1+0x23c0], R12 ;  /* 0x0023c00c01007387 */ /* 0x0005e20000100800 */
[----:B-1----:R-:W-:Y:S02]  /*22df0*/  IMAD.X R0, R161, 0x1, R168, P1 ;  /* 0x00000001a1007824 */ /* 0x002fe400008e06a8 */
[----:B0-----:R-:W-:-:S05]  /*22e00*/  IMAD R11, R11, 0x22, RZ ;  /* 0x000000220b0b7824 */ /* 0x001fca00078e02ff */
[C---:B------:R-:W-:Y:S02]  /*22e10*/  IADD3 R20, P2, R11.reuse, R173, RZ ;  /* 0x000000ad0b147210 */ /* 0x040fe40007f5e0ff */
[----:B--2---:R-:W-:-:S03]  /*22e20*/  IADD3 R12, P1, R11, R171, RZ ;  /* 0x000000ab0b0c7210 */ /* 0x004fc60007f3e0ff */
[----:B------:R0:W-:Y:S04]  /*22e30*/  STL [R1+0x23fc], R20 ;  /* 0x0023fc1401007387 */ /* 0x0001e80000100800 */
[----:B------:R1:W-:Y:S04]  /*22e40*/  STL [R1+0x23c8], R0 ;  /* 0x0023c80001007387 */ /* 0x0003e80000100800 */
[----:B------:R2:W-:Y:S01]  /*22e50*/  STL [R1+0x2404], R12 ;  /* 0x0024040c01007387 */ /* 0x0005e20000100800 */
[----:B0-----:R-:W-:Y:S01]  /*22e60*/  IMAD.X R20, R161, 0x1, R18, P0 ;  /* 0x00000001a1147824 */ /* 0x001fe200000e0612 */
[----:B-1----:R-:W-:-:S04]  /*22e70*/  IADD3 R0, P0, R11, R169, RZ ;  /* 0x000000a90b007210 */ /* 0x002fc80007f1e0ff */
[----:B------:R0:W-:Y:S01]  /*22e80*/  STL [R1+0x23d0], R20 ;  /* 0x0023d01401007387 */ /* 0x0001e20000100800 */
[----:B--2---:R-:W1:Y:S03]  /*22e90*/  LDC R12, c[0x0][0x238] ;  /* 0x00008e00ff0c7b82 */ /* 0x004e660000000800 */
[----:B------:R2:W-:Y:S01]  /*22ea0*/  STL [R1+0x240c], R0 ;  /* 0x00240c0001007387 */ /* 0x0005e20000100800 */
[C---:B0-----:R-:W-:Y:S01]  /*22eb0*/  IMAD.X R20, R162.reuse, 0x1, R172, P4 ;  /* 0x00000001a2147824 */ /* 0x041fe200020e06ac */
[----:B--2---:R-:W-:Y:S01]  /*22ec0*/  IADD3 R0, P4, R11, R19, RZ ;  /* 0x000000130b007210 */ /* 0x004fe20007f9e0ff */
[----:B------:R-:W-:-:S03]  /*22ed0*/  IMAD.X R11, R162, 0x1, R170, P6 ;  /* 0x00000001a20b7824 */ /* 0x000fc600030e06aa */
[----:B------:R-:W-:Y:S04]  /*22ee0*/  STL [R1+0x23d8], R20 ;  /* 0x0023d81401007387 */ /* 0x000fe80000100800 */
[----:B------:R0:W-:Y:S04]  /*22ef0*/  STL [R1+0x2414], R0 ;  /* 0x0024140001007387 */ /* 0x0001e80000100800 */
[----:B------:R2:W-:Y:S01]  /*22f00*/  STL [R1+0x23e0], R11 ;  /* 0x0023e00b01007387 */ /* 0x0005e20000100800 */
[----:B-1----:R-:W-:Y:S02]  /*22f10*/  IMAD R12, R12, 0x21, RZ ;  /* 0x000000210c0c7824 */ /* 0x002fe400078e02ff */
[----:B0-----:R-:W-:-:S03]  /*22f20*/  IMAD.X R0, R162, 0x1, R168, P5 ;  /* 0x00000001a2007824 */ /* 0x001fc600028e06a8 */
        /* <DEDUP_REMOVED lines=10> */
[----:B0-----:R-:W-:Y:S01]  /*22fd0*/  IMAD.X R20, R164, 0x1, R172, P2 ;  /* 0x00000001a4147824 */ /* 0x001fe200010e06ac */
[----:B--2---:R-:W-:Y:S01]  /*22fe0*/  IADD3 R0, P2, R12, R19, RZ ;  /* 0x000000130c007210 */ /* 0x004fe20007f5e0ff */
[----:B------:R-:W-:-:S03]  /*22ff0*/  IMAD.X R12, R164, 0x1, R170, P1 ;  /* 0x00000001a40c7824 */ /* 0x000fc600008e06aa */
[----:B------:R-:W-:Y:S04]  /*23000*/  STL [R1+0x23f8], R20 ;  /* 0x0023f81401007387 */ /* 0x000fe80000100800 */
[----:B------:R0:W-:Y:S04]  /*23010*/  STL [R1+0x2434], R0 ;  /* 0x0024340001007387 */ /* 0x0001e80000100800 */
[----:B------:R2:W-:Y:S01]  /*23020*/  STL [R1+0x2400], R12 ;  /* 0x0024000c01007387 */ /* 0x0005e20000100800 */
[----:B-1----:R-:W-:Y:S02]  /*23030*/  IMAD.SHL.U32 R11, R11, 0x20, RZ ;  /* 0x000000200b0b7824 */ /* 0x002fe400078e00ff */
        /* <DEDUP_REMOVED lines=507> */
[----:B------:R0:W-:Y:S01]  /*24ff0*/  STL [R1+0x27bc], R20 ;  /* 0x0027bc1401007387 */ /* 0x0001e20000100800 */
[----:B------:R-:W-:-:S03]  /*25000*/  IMAD.X R21, R224, 0x1, R172, P1 ;  /* 0x00000001e0157824 */ /* 0x000fc600008e06ac */
        /* <DEDUP_REMOVED lines=24> */
[----:B------:R2:W-:Y:S04]  /*25190*/  STL [R1+0x27ec], R0 ;  /* 0x0027ec0001007387 */ /* 0x0005e80000100800 */
[----:B------:R-:W-:Y:S01]  /*251a0*/  STL [R1+0x27b8], R21 ;  /* 0x0027b81501007387 */ /* 0x000fe20000100800 */
[----:B0-----:R-:W-:Y:S01]  /*251b0*/  IADD3 R20, P1, R12, R19, RZ ;  /* 0x000000130c147210 */ /* 0x001fe20007f3e0ff */
[----:B--2---:R-:W-:-:S04]  /*251c0*/  IMAD.X R0, R224, 0x1, R170, P0 ;  /* 0x00000001e0007824 */ /* 0x004fc800000e06aa */
[----:B------:R0:W-:Y:S04]  /*251d0*/  STL [R1+0x27f4], R20 ;  /* 0x0027f41401007387 */ /* 0x0001e80000100800 */
[----:B------:R2:W-:Y:S01]  /*251e0*/  STL [R1+0x27c0], R0 ;  /* 0x0027c00001007387 */ /* 0x0005e20000100800 */
[----:B0-----:R-:W-:Y:S02]  /*251f0*/  IMAD.X R20, R224, 0x1, R168, P4 ;  /* 0x00000001e0147824 */ /* 0x001fe400020e06a8 */
[----:B-1----:R-:W-:-:S05]  /*25200*/  IMAD.SHL.U32 R11, R11, 0x2, RZ ;  /* 0x000000020b0b7824 */ /* 0x002fca00078e00ff */
        /* <DEDUP_REMOVED lines=11> */
[----:B0-----:R-:W0:Y:S01]  /*252c0*/  LDC R12, c[0x0][0x238] ;  /* 0x00008e00ff0c7b82 */ /* 0x001e220000000800 */
[----:B-1----:R-:W-:-:S07]  /*252d0*/  IADD3 R20, P5, R11, R19, RZ ;  /* 0x000000130b147210 */ /* 0x002fce0007fbe0ff */
[----:B------:R-:W1:Y:S01]  /*252e0*/  LDC R11, c[0x0][0x238] ;  /* 0x00008e00ff0b7b82 */ /* 0x000e620000000800 */
[----:B--2---:R-:W-:Y:S01]  /*252f0*/  IMAD.X R0, R225, 0x1, R170, P3 ;  /* 0x00000001e1007824 */ /* 0x004fe200018e06aa */
[----:B------:R0:W-:Y:S04]  /*25300*/  STL [R1+0x2814], R20 ;  /* 0x0028141401007387 */ /* 0x0001e80000100800 */
[----:B------:R2:W-:Y:S01]  /*25310*/  STL [R1+0x27e0], R0 ;  /* 0x0027e00001007387 */ /* 0x0005e20000100800 */
[----:B0-----:R-:W-:Y:S01]  /*25320*/  IADD3 R20, P3, R173, R12, RZ ;  /* 0x0000000cad147210 */ /* 0x001fe20007f7e0ff */
[----:B--2---:R-:W-:Y:S01]  /*25330*/  IMAD.X R0, R225, 0x1, R168, P2 ;  /* 0x00000001e1007824 */ /* 0x004fe200010e06a8 */
[----:B------:R-:W0:Y:S03]  /*25340*/  LDC R12, c[0x0][0x238] ;  /* 0x00008e00ff0c7b82 */ /* 0x000e260000000800 */
[----:B------:R1:W-:Y:S04]  /*25350*/  STL [R1+0x281c], R20 ;  /* 0x00281c1401007387 */ /* 0x0003e80000100800 */
[----:B------:R2:W-:Y:S01]  /*25360*/  STL [R1+0x27e8], R0 ;  /* 0x0027e80001007387 */ /* 0x0005e20000100800 */
[----:B-1----:R-:W-:-:S02]  /*25370*/  IADD3 R20, P2, R171, R11, RZ ;  /* 0x0000000bab147210 */ /* 0x002fc40007f5e0ff */
[----:B------:R-:W1:Y:S01]  /*25380*/  LDC R11, c[0x0][0x238] ;  /* 0x00008e00ff0b7b82 */ /* 0x000e620000000800 */
[----:B--2---:R-:W-:Y:S02]  /*25390*/  IMAD.X R0, R225, 0x1, R18, P1 ;  /* 0x00000001e1007824 */ /* 0x004fe400008e0612 */
[----:B------:R0:W-:Y:S04]  /*253a0*/  STL [R1+0x2824], R20 ;  /* 0x0028241401007387 */ /* 0x0001e80000100800 */
[----:B------:R1:W-:Y:S01]  /*253b0*/  STL [R1+0x27f0], R0 ;  /* 0x0027f00001007387 */ /* 0x0003e20000100800 */
[----:B0-----:R-:W-:Y:S01]  /*253c0*/  IADD3 R20, P1, R169, R12, RZ ;  /* 0x0000000ca9147210 */ /* 0x001fe20007f3e0ff */
[----:B------:R-:W-:-:S04]  /*253d0*/  IMAD.X R12, R227, 0x1, R172, P0 ;  /* 0x00000001e30c7824 */ /* 0x000fc800000e06ac */
[----:B------:R0:W-:Y:S04]  /*253e0*/  STL [R1+0x282c], R20 ;  /* 0x00282c1401007387 */ /* 0x0001e80000100800 */
[----:B------:R2:W-:Y:S01]  /*253f0*/  STL [R1+0x27f8], R12 ;  /* 0x0027f80c01007387 */ /* 0x0005e20000100800 */
[----:B-1----:R-:W-:Y:S02]  /*25400*/  IADD3 R0, P0, R19, R11, RZ ;  /* 0x0000000b13007210 */ /* 0x002fe40007f1e0ff */
[----:B------:R-:W1:Y:S01]  /*25410*/  LDC R11, c[0x0][0x238] ;  /* 0x00008e00ff0b7b82 */ /* 0x000e620000000800 */
[C---:B0-----:R-:W-:Y:S02]  /*25420*/  IMAD.X R20, R227.reuse, 0x1, R168, P6 ;  /* 0x00000001e3147824 */ /* 0x041fe400030e06a8 */
[----:B------:R0:W-:Y:S01]  /*25430*/  STL [R1+0x2834], R0 ;  /* 0x0028340001007387 */ /* 0x0001e20000100800 */
[----:B--2---:R-:W-:-:S02]  /*25440*/  IMAD.X R12, R227, 0x1, R18, P5 ;  /* 0x00000001e30c7824 */ /* 0x004fc400028e0612 */
[----:B0-----:R-:W-:-:S05]  /*25450*/  IMAD.X R0, R227, 0x1, R170, P4 ;  /* 0x00000001e3007824 */ /* 0x001fca00020e06aa */
[----:B------:R0:W-:Y:S04]  /*25460*/  STL [R1+0x2800], R0 ;  /* 0x0028000001007387 */ /* 0x0001e80000100800 */
[----:B------:R2:W-:Y:S01]  /*25470*/  STL [R1+0x2808], R20 ;  /* 0x0028081401007387 */ /* 0x0005e20000100800 */
[----:B-1----:R-:W-:-:S03]  /*25480*/  SHF.R.S32.HI R11, RZ, 0x1f, R11 ;  /* 0x0000001fff0b7819 */ /* 0x002fc6000001140b */
[----:B------:R1:W-:Y:S02]  /*25490*/  STL [R1+0x2810], R12 ;  /* 0x0028100c01007387 */ /* 0x0003e40000100800 */
[C---:B0-----:R-:W-:Y:S02]  /*254a0*/  IMAD.X R0, R11.reuse, 0x1, R172, P3 ;  /* 0x000000010b007824 */ /* 0x041fe400018e06ac */
[----:B--2---:R-:W-:-:S03]  /*254b0*/  IMAD.X R20, R11, 0x1, R170, P2 ;  /* 0x000000010b147824 */ /* 0x004fc600010e06aa */
[----:B------:R0:W-:Y:S01]  /*254c0*/  STL [R1+0x2818], R0 ;  /* 0x0028180001007387 */ /* 0x0001e20000100800 */
[----:B-1----:R-:W-:-:S03]  /*254d0*/  IMAD.X R12, R11, 0x1, R168, P1 ;  /* 0x000000010b0c7824 */ /* 0x002fc600008e06a8 */
[----:B------:R-:W-:Y:S04]  /*254e0*/  STL [R1+0x2820], R20 ;  /* 0x0028201401007387 */ /* 0x000fe80000100800 */
[----:B------:R1:W-:Y:S01]  /*254f0*/  STL [R1+0x2828], R12 ;  /* 0x0028280c01007387 */ /* 0x0003e20000100800 */
[----:B0-----:R-:W-:-:S03]  /*25500*/  IMAD.X R0, R11, 0x1, R18, P0 ;  /* 0x000000010b007824 */ /* 0x001fc600000e0612 */
[----:B------:R-:W-:Y:S04]  /*25510*/  STL [R1+0x194], RZ ;  /* 0x000194ff01007387 */ /* 0x000fe80000100800 */
[----:B------:R0:W-:Y:S01]  /*25520*/  STL [R1+0x2830], R0 ;  /* 0x0028300001007387 */ /* 0x0001e20000100800 */
[----:B-1----:R-:W-:-:S03]  /*25530*/  SHF.R.S32.HI R12, RZ, 0x1f, R13 ;  /* 0x0000001fff0c7819 */ /* 0x002fc6000001140d */
[----:B------:R1:W-:Y:S04]  /*25540*/  STL [R1+0x198], RZ ;  /* 0x000198ff01007387 */ /* 0x0003e80000100800 */
[----:B------:R1:W-:Y:S01]  /*25550*/  STL [R1+0x19c], RZ ;  /* 0x00019cff01007387 */ /* 0x0003e20000100800 */
[----:B0-----:R-:W-:-:S03]  /*25560*/  SHF.R.S32.HI R0, RZ, 0x1f, R2 ;  /* 0x0000001fff007819 */ /* 0x001fc60000011402 */
        /* <DEDUP_REMOVED lines=23> */
[----:B------:R1:W-:Y:S02]  /*256e0*/  STL [R1+0x1fc], RZ ;  /* 0x0001fcff01007387 */ /* 0x0003e40000100800 */
.L_x_2:
[----:B-----5:R-:W-:Y:S01]  /*256f0*/  STL [R1+0x3640], R9 ;  /* 0x0036400901007387 */ /* 0x020fe20000100800 */
[----:B0-----:R-:W0:Y:S03]  /*25700*/  LDC R11, c[0x0][0x230] ;  /* 0x00008c00ff0b7b82 */ /* 0x001e260000000800 */
[----:B------:R-:W-:Y:S04]  /*25710*/  STL [R1+0x3998], R9 ;  /* 0x0039980901007387 */ /* 0x000fe80000100800 */
        /* <DEDUP_REMOVED lines=267> */
[----:B------:R2:W-:Y:S04]  /*267d0*/  STL.64 [R1+0x2f88], R150 ;  /* 0x002f889601007387 */ /* 0x0005e80000100a00 */
[----:B--2---:R-:W2:Y:S04]  /*267e0*/  LDL.LU R150, [R1+0x2834] ;  /* 0x0028340001967983 */ /* 0x004ea80000300800 */
[----:B------:R-:W0:Y:S04]  /*267f0*/  LDL.LU R151, [R1+0x13f4] ;  /* 0x0013f40001977983 */ /* 0x000e280000300800 */
[----:B------:R3:W-:Y:S04]  /*26800*/  STL.64 [R1+0x2f80], R148 ;  /* 0x002f809401007387 */ /* 0x0007e80000100a00 */
[----:B---3--:R-:W3:Y:S04]  /*26810*/  LDL.LU R148, [R1+0x281c] ;  /* 0x00281c0001947983 */ /* 0x008ee80000300800 */
[----:B------:R-:W4:Y:S04]  /*26820*/  LDL.LU R149, [R1+0x2824] ;  /* 0x0028240001957983 */ /* 0x000f280000300800 */
[----:B------:R1:W-:Y:S04]  /*26830*/  STL.64 [R1+0x2f78], R146 ;  /* 0x002f789201007387 */ /* 0x0003e80000100a00 */
[----:B-1----:R-:W3:Y:S04]  /*26840*/  LDL.LU R147, [R1+0x2814] ;  /* 0x0028140001937983 */ /* 0x002ee80000300800 */
[----:B------:R-:W-:Y:S04]  /*26850*/  STL.64 [R1+0x2f70], R144 ;  /* 0x002f709001007387 */ /* 0x000fe80000100a00 */
[----:B------:R-:W-:Y:S04]  /*26860*/  STL.64 [R1+0x2f68], R142 ;  /* 0x002f688e01007387 */ /* 0x000fe80000100a00 */
[----:B------:R-:W-:Y:S04]  /*26870*/  STL.64 [R1+0x2f60], R140 ;  /* 0x002f608c01007387 */ /* 0x000fe80000100a00 */
[----:B------:R-:W-:Y:S04]  /*26880*/  STL [R1+0x3960], R140 ;  /* 0x0039608c01007387 */ /* 0x000fe80000100800 */
[----:B------:R-:W-:Y:S04]  /*26890*/  STL [R1+0x3964], R140 ;  /* 0x0039648c01007387 */ /* 0x000fe80000100800 */
[----:B------:R-:W-:Y:S04]  /*268a0*/  STL [R1+0x3968], R140 ;  /* 0x0039688c01007387 */ /* 0x000fe80000100800 */
[----:B------:R-:W-:Y:S04]  /*268b0*/  STL [R1+0x396c], R140 ;  /* 0x00396c8c01007387 */ /* 0x000fe80000100800 */
[----:B------:R-:W-:Y:S04]  /*268c0*/  STL.64 [R1+0x2f58], R138 ;  /* 0x002f588a01007387 */ /* 0x000fe80000100a00 */
[----:B------:R-:W-:Y:S04]  /*268d0*/  STL [R1+0x3950], R139 ;  /* 0x0039508b01007387 */ /* 0x000fe80000100800 */
[----:B------:R-:W-:Y:S04]  /*268e0*/  STL [R1+0x3954], R139 ;  /* 0x0039548b01007387 */ /* 0x000fe80000100800 */
[----:B------:R-:W-:Y:S04]  /*268f0*/  STL [R1+0x3958], R139 ;  /* 0x0039588b01007387 */ /* 0x000fe80000100800 */
[----:B------:R-:W-:Y:S04]  /*26900*/  STL [R1+0x395c], R139 ;  /* 0x00395c8b01007387 */ /* 0x000fe80000100800 */
        /* <DEDUP_REMOVED lines=120> */
[----:B------:R-:W-:Y:S04]  /*27090*/  STL [R1+0x3938], R55 ;  /* 0x0039383701007387 */ /* 0x000fe80000100800 */
[----:B------:R-:W-:Y:S04]  /*270a0*/  STL.64 [R1+0x2e00], R52 ;  /* 0x002e003401007387 */ /* 0x000fe80000100a00 */
[----:B------:R-:W-:Y:S04]  /*270b0*/  STL.64 [R1+0x2df8], R50 ;  /* 0x002df83201007387 */ /* 0x000fe80000100a00 */
[----:B------:R-:W-:Y:S04]  /*270c0*/  STL.64 [R1+0x2df0], R48 ;  /* 0x002df03001007387 */ /* 0x000fe80000100a00 */
[----:B------:R1:W-:Y:S04]  /*270d0*/  STL.64 [R1+0x2de8], R46 ;  /* 0x002de82e01007387 */ /* 0x0003e80000100a00 */
[----:B-1----:R-:W4:Y:S01]  /*270e0*/  LDL R46, [R1+0x2830] ;  /* 0x00283000012e7983 */ /* 0x002f220000100800 */
[----:B0-----:R-:W-:-:S03]  /*270f0*/  IMAD R11, R151, -0x80, R11 ;  /* 0xffffff80970b7824 */ /* 0x001fc600078e020b */
[----:B------:R-:W-:Y:S02]  /*27100*/  STL.64 [R1+0x2de0], R44 ;  /* 0x002de02c01007387 */ /* 0x000fe40000100a00 */
[----:B------:R-:W-:Y:S02]  /*27110*/  ISETP.GT.AND P0, PT, R11, RZ, PT ;  /* 0x000000ff0b00720c */ /* 0x000fe40003f04270 */
[----:B------:R-:W-:Y:S01]  /*27120*/  STL.64 [R1+0x2dd8], R42 ;  /* 0x002dd82a01007387 */ /* 0x000fe20000100a00 */
[----:B------:R-:W-:-:S03]  /*27130*/  PRMT R133, RZ, 0x7610, R133 ;  /* 0x00007610ff857816 */ /* 0x000fc60000000085 */
[----:B------:R-:W-:Y:S04]  /*27140*/  STL.64 [R1+0x2dd0], R40 ;  /* 0x002dd02801007387 */ /* 0x000fe80000100a00 */
[----:B------:R-:W-:Y:S04]  /*27150*/  STL.64 [R1+0x2dc8], R38 ;  /* 0x002dc82601007387 */ /* 0x000fe80000100a00 */
[----:B------:R-:W-:Y:S01]  /*27160*/  STL.64 [R1+0x2dc0], R36 ;  /* 0x002dc02401007387 */ /* 0x000fe20000100a00 */
[----:B------:R-:W-:Y:S02]  /*27170*/  @P0 IMAD.MOV.U32 R20, RZ, RZ, R19 ;  /* 0x000000ffff140224 */ /* 0x000fe400078e0013 */
[----:B------:R-:W-:Y:S01]  /*27180*/  @P0 IMAD.MOV.U32 R21, RZ, RZ, R18 ;  /* 0x000000ffff150224 */ /* 0x000fe200078e0012 */
[----:B------:R-:W-:Y:S04]  /*27190*/  STL.64 [R1+0x2db8], R34 ;  /* 0x002db82201007387 */ /* 0x000fe80000100a00 */
[----:B------:R-:W-:Y:S04]  /*271a0*/  STL.64 [R1+0x2db0], R32 ;  /* 0x002db02001007387 */ /* 0x000fe80000100a00 */
[----:B------:R-:W-:Y:S01]  /*271b0*/  STL.64 [R1+0x2da8], R30 ;  /* 0x002da81e01007387 */ /* 0x000fe20000100a00 */
[----:B------:R-:W-:-:S03]  /*271c0*/  PRMT R61, RZ, 0x7610, R61 ;  /* 0x00007610ff3d7816 */ /* 0x000fc6000000003d */
[----:B------:R-:W-:Y:S04]  /*271d0*/  STL.64 [R1+0x2da0], R28 ;  /* 0x002da01c01007387 */ /* 0x000fe80000100a00 */
[----:B------:R-:W-:Y:S01]  /*271e0*/  STL.64 [R1+0x2d98], R26 ;  /* 0x002d981a01007387 */ /* 0x000fe20000100a00 */
[----:B------:R-:W-:-:S03]  /*271f0*/  MOV R146, UR49 ;  /* 0x0000003100927c02 */ /* 0x000fc60008000f00 */
[----:B------:R-:W-:Y:S01]  /*27200*/  STL.64 [R1+0x2d90], R24 ;  /* 0x002d901801007387 */ /* 0x000fe20000100a00 */
[----:B------:R-:W-:-:S03]  /*27210*/  MOV R145, UR48 ;  /* 0x0000003000917c02 */ /* 0x000fc60008000f00 */
[----:B------:R-:W3:Y:S01]  /*27220*/  LDL.LU R13, [R1+0x1880] ;  /* 0x00188000010d7983 */ /* 0x000ee20000300800 */
[----:B------:R-:W-:Y:S02]  /*27230*/  MOV R144, UR53 ;  /* 0x0000003500907c02 */ /* 0x000fe40008000f00 */
[----:B------:R-:W-:Y:S01]  /*27240*/  MOV R143, UR52 ;  /* 0x00000034008f7c02 */ /* 0x000fe20008000f00 */
[----:B------:R0:W3:Y:S01]  /*27250*/  @P0 LDG.E.U8 R133, desc[UR60][R20.64] ;  /* 0x0000003c14850981 */ /* 0x0000e2000c1e1100 */
[----:B------:R-:W-:Y:S02]  /*27260*/  MOV R142, UR57 ;  /* 0x00000039008e7c02 */ /* 0x000fe40008000f00 */
[----:B------:R-:W-:Y:S01]  /*27270*/  ISETP.GT.AND P1, PT, R11, 0x1, PT ;  /* 0x000000010b00780c */ /* 0x000fe20003f24270 */
[----:B------:R-:W-:Y:S01]  /*27280*/  STL [R1+0x2d1c], R236 ;  /* 0x002d1cec01007387 */ /* 0x000fe20000100800 */
[----:B------:R-:W-:-:S03]  /*27290*/  MOV R141, UR56 ;  /* 0x00000038008d7c02 */ /* 0x000fc60008000f00 */
[----:B-----5:R-:W-:Y:S01]  /*272a0*/  STL [R1+0x2d18], R17 ;  /* 0x002d181101007387 */ /* 0x020fe20000100800 */
[----:B0-----:R-:W-:Y:S02]  /*272b0*/  @P0 IMAD.MOV.U32 R20, RZ, RZ, R169 ;  /* 0x000000ffff140224 */ /* 0x001fe400078e00a9 */
[----:B------:R-:W-:Y:S01]  /*272c0*/  @P0 IMAD.MOV.U32 R21, RZ, RZ, R168 ;  /* 0x000000ffff150224 */ /* 0x000fe200078e00a8 */
[----:B------:R-:W-:Y:S01]  /*272d0*/  STL [R1+0x2d14], R16 ;  /* 0x002d141001007387 */ /* 0x000fe20000100800 */
[----:B------:R-:W-:-:S03]  /*272e0*/  PRMT R75, RZ, 0x7610, R75 ;  /* 0x00007610ff4b7816 */ /* 0x000fc6000000004b */
[----:B------:R-:W-:Y:S04]  /*272f0*/  STL [R1+0x2d10], R15 ;  /* 0x002d100f01007387 */ /* 0x000fe80000100800 */
[----:B------:R-:W-:Y:S04]  /*27300*/  STL [R1+0x2d0c], R14 ;  /* 0x002d0c0e01007387 */ /* 0x000fe80000100800 */
[----:B------:R-:W-:Y:S04]  /*27310*/  STL [R1+0x2d08], R10 ;  /* 0x002d080a01007387 */ /* 0x000fe80000100800 */
[----:B------:R0:W3:Y:S04]  /*27320*/  @P0 LDG.E.U8 R61, desc[UR60][R20.64] ;  /* 0x0000003c143d0981 */ /* 0x0000e8000c1e1100 */
[----:B------:R-:W-:Y:S04]  /*27330*/  STL [R1+0x3644], R146 ;  /* 0x0036449201007387 */ /* 0x000fe80000100800 */
[----:B------:R-:W-:Y:S01]  /*27340*/  STL [R1+0x3648], R145 ;  /* 0x0036489101007387 */ /* 0x000fe20000100800 */
[----:B0-----:R-:W-:-:S02]  /*27350*/  @P0 IMAD.MOV.U32 R20, RZ, RZ, R171 ;  /* 0x000000ffff140224 */ /* 0x001fc400078e00ab */
        /* <DEDUP_REMOVED lines=11> */
[----:B------:R0:W-:Y:S01]  /*27410*/  STL [R1+0x2d84], R18 ;  /* 0x002d841201007387 */ /* 0x0001e20000100800 */
[----:B------:R-:W-:-:S03]  /*27420*/  PRMT R57, RZ, 0x7610, R57 ;  /* 0x00007610ff397816 */ /* 0x000fc60000000039 */
[----:B------:R2:W3:Y:S04]  /*27430*/  @P0 LDG.E.U8 R91, desc[UR60][R20.64] ;  /* 0x0000003c145b0981 */ /* 0x0004e8000c1e1100 */
[----:B0-----:R-:W3:Y:S04]  /*27440*/  LDL.LU R18, [R1+0x282c] ;  /* 0x00282c0001127983 */ /* 0x001ee80000300800 */
[----:B------:R-:W-:Y:S01]  /*27450*/  STL [R1+0x3664], R169 ;  /* 0x003664a901007387 */ /* 0x000fe20000100800 */
[----:B--2---:R-:W-:-:S03]  /*27460*/  @P1 IMAD.MOV.U32 R20, RZ, RZ, R150 ;  /* 0x000000ffff141224 */ /* 0x004fc600078e0096 */
[----:B------:R-:W-:Y:S04]  /*27470*/  STL [R1+0x3660], R168 ;  /* 0x003660a801007387 */ /* 0x000fe80000100800 */
[----:B------:R-:W-:Y:S04]  /*27480*/  STL [R1+0x3668], R171 ;  /* 0x003668ab01007387 */ /* 0x000fe80000100800 */
[----:B------:R0:W-:Y:S04]  /*27490*/  STL [R1+0x2d80], R170 ;  /* 0x002d80aa01007387 */ /* 0x0001e80000100800 */
[----:B------:R-:W-:Y:S04]  /*274a0*/  STL [R1+0x366c], R173 ;  /* 0x00366cad01007387 */ /* 0x000fe80000100800 */
[----:B------:R-:W-:Y:S04]  /*274b0*/  STL [R1+0x2d7c], R172 ;  /* 0x002d7cac01007387 */ /* 0x000fe80000100800 */
[----:B------:R-:W-:Y:S01]  /*274c0*/  STL [R1+0x3670], R150 ;  /* 0x0036709601007387 */ /* 0x000fe20000100800 */
[----:B----4-:R-:W-:-:S03]  /*274d0*/  @P1 IMAD.MOV.U32 R21, RZ, RZ, R46 ;  /* 0x000000ffff151224 */ /* 0x010fc600078e002e */
[----:B------:R-:W2:Y:S04]  /*274e0*/  LDL.LU R46, [R1+0x280c] ;  /* 0x00280c00012e7983 */ /* 0x000ea80000300800 */
[----:B------:R3:W4:Y:S04]  /*274f0*/  @P1 LDG.E.U8 R57, desc[UR60][R20.64] ;  /* 0x0000003c14391981 */ /* 0x000728000c1e1100 */
[----:B------:R-:W2:Y:S01]  /*27500*/  LDL R21, [R1+0x2828] ;  /* 0x0028280001157983 */ /* 0x000ea20000100800 */
[----:B------:R-:W-:Y:S01]  /*27510*/  PRMT R62, RZ, 0x7610, R62 ;  /* 0x00007610ff3e7816 */ /* 0x000fe2000000003e */
[----:B---3--:R-:W-:-:S02]  /*27520*/  @P1 IMAD.MOV.U32 R20, RZ, RZ, R18 ;  /* 0x000000ffff141224 */ /* 0x008fc400078e0012 */
[----:B------:R-:W-:Y:S04]  /*27530*/  STL [R1+0x3674], R18 ;  /* 0x0036741201007387 */ /* 0x000fe80000100800 */
[----:B--2---:R1:W2:Y:S04]  /*27540*/  @P1 LDG.E.U8 R62, desc[UR60][R20.64] ;  /* 0x0000003c143e1981 */ /* 0x0042a8000c1e1100 */
[----:B------:R-:W3:Y:S01]  /*27550*/  LDL R21, [R1+0x2820] ;  /* 0x0028200001157983 */ /* 0x000ee20000100800 */
[----:B------:R-:W-:Y:S01]  /*27560*/  PRMT R76, RZ, 0x7610, R76 ;  /* 0x00007610ff4c7816 */ /* 0x000fe2000000004c */
[----:B-1----:R-:W-:-:S02]  /*27570*/  @P1 IMAD.MOV.U32 R20, RZ, RZ, R149 ;  /* 0x000000ffff141224 */ /* 0x002fc400078e0095 */
[----:B------:R-:W-:Y:S01]  /*27580*/  STL [R1+0x3678], R149 ;  /* 0x0036789501007387 */ /* 0x000fe20000100800 */
[----:B------:R-:W-:-:S03]  /*27590*/  PRMT R92, RZ, 0x7610, R92 ;  /* 0x00007610ff5c7816 */ /* 0x000fc6000000005c */
[----:B---3--:R1:W3:Y:S04]  /*275a0*/  @P1 LDG.E.U8 R76, desc[UR60][R20.64] ;  /* 0x0000003c144c1981 */ /* 0x0082e8000c1e1100 */
[----:B------:R-:W4:Y:S01]  /*275b0*/  LDL R21, [R1+0x2818] ;  /* 0x0028180001157983 */ /* 0x000f220000100800 */
[----:B-1----:R-:W-:-:S03]  /*275c0*/  @P1 IMAD.MOV.U32 R20, RZ, RZ, R148 ;  /* 0x000000ffff141224 */ /* 0x002fc600078e0094 */
[----:B------:R-:W-:Y:S01]  /*275d0*/  STL [R1+0x367c], R148 ;  /* 0x00367c9401007387 */ /* 0x000fe20000100800 */
[----:B------:R-:W-:-:S03]  /*275e0*/  ISETP.GT.AND P0, PT, R11, 0x2, PT ;  /* 0x000000020b00780c */ /* 0x000fc60003f04270 */
[----:B----4-:R1:W4:Y:S04]  /*275f0*/  @P1 LDG.E.U8 R92, desc[UR60][R20.64] ;  /* 0x0000003c145c1981 */ /* 0x010328000c1e1100 */
[----:B------:R-:W2:Y:S01]  /*27600*/  LDL R21, [R1+0x2810] ;  /* 0x0028100001157983 */ /* 0x000ea20000100800 */
[----:B------:R-:W-:-:S05]  /*27610*/  PRMT R131, RZ, 0x7610, R131 ;  /* 0x00007610ff837816 */ /* 0x000fca0000000083 */
[----:B-1----:R-:W-:Y:S01]  /*27620*/  @P0 IMAD.MOV.U32 R20, RZ, RZ, R147 ;  /* 0x000000ffff140224 */ /* 0x002fe200078e0093 */
[----:B------:R-:W-:Y:S01]  /*27630*/  STL [R1+0x3680], R147 ;  /* 0x0036809301007387 */ /* 0x000fe20000100800 */
[----:B------:R-:W-:-:S03]  /*27640*/  PRMT R74, RZ, 0x7610, R74 ;  /* 0x00007610ff4a7816 */ /* 0x000fc6000000004a */
[----:B--2---:R1:W2:Y:S04]  /*27650*/  @P0 LDG.E.U8 R131, desc[UR60][R20.64] ;  /* 0x0000003c14830981 */ /* 0x0042a8000c1e1100 */
[----:B------:R-:W3:Y:S01]  /*27660*/  LDL R21, [R1+0x2808] ;  /* 0x0028080001157983 */ /* 0x000ee20000100800 */
[----:B-1----:R-:W-:-:S03]  /*27670*/  @P0 IMAD.MOV.U32 R20, RZ, RZ, R46 ;  /* 0x000000ffff140224 */ /* 0x002fc600078e002e */
[----:B------:R-:W-:Y:S04]  /*27680*/  STL [R1+0x3684], R46 ;  /* 0x0036842e01007387 */ /* 0x000fe80000100800 */
[----:B---3--:R1:W3:Y:S04]  /*27690*/  @P0 LDG.E.U8 R74, desc[UR60][R20.64] ;  /* 0x0000003c144a0981 */ /* 0x0082e8000c1e1100 */
[----:B------:R-:W1:Y:S04]  /*276a0*/  LDL R20, [R1+0x2800] ;  /* 0x0028000001147983 */ /* 0x000e680000100800 */
[----:B------:R-:W1:Y:S01]  /*276b0*/  LDL R21, [R1+0x2804] ;  /* 0x0028040001157983 */ /* 0x000e620000100800 */
[----:B------:R-:W-:-:S02]  /*276c0*/  PRMT R77, RZ, 0x7610, R77 ;  /* 0x00007610ff4d7816 */ /* 0x000fc4000000004d */
[----:B-1----:R-:W-:-:S04]  /*276d0*/  @P0 LOP3.LUT R21, R21, R20, RZ, 0x3c, !PT ;  /* 0x0000001415150212 */ /* 0x002fc800078e3cff */
[----:B------:R-:W-:-:S04]  /*276e0*/  @P0 LOP3.LUT R20, R21, R20, RZ, 0x3c, !PT ;  /* 0x0000001415140212 */ /* 0x000fc800078e3cff */
[----:B------:R-:W-:-:S05]  /*276f0*/  @P0 LOP3.LUT R21, R21, R20, RZ, 0x3c, !PT ;  /* 0x0000001415150212 */ /* 0x000fca00078e3cff */
[----:B------:R1:W4:Y:S04]  /*27700*/  @P0 LDG.E.U8 R77, desc[UR60][R20.64] ;  /* 0x0000003c144d0981 */ /* 0x000328000c1e1100 */
[----:B------:R-:W1:Y:S04]  /*27710*/  LDL R20, [R1+0x27f8] ;  /* 0x0027f80001147983 */ /* 0x000e680000100800 */
[----:B------:R-:W1:Y:S01]  /*27720*/  LDL R21, [R1+0x27fc] ;  /* 0x0027fc0001157983 */ /* 0x000e620000100800 */
[----:B------:R-:W-:Y:S02]  /*27730*/  PRMT R93, RZ, 0x7610, R93 ;  /* 0x00007610ff5d7816 */ /* 0x000fe4000000005d */
[----:B-1----:R-:W-:-:S04]  /*27740*/  @P0 LOP3.LUT R21, R21, R20, RZ, 0x3c, !PT ;  /* 0x0000001415150212 */ /* 0x002fc800078e3cff */
[----:B------:R-:W-:-:S04]  /*27750*/  @P0 LOP3.LUT R20, R21, R20, RZ, 0x3c, !PT ;  /* 0x0000001415140212 */ /* 0x000fc800078e3cff */
[----:B------:R-:W-:-:S05]  /*27760*/  @P0 LOP3.LUT R21, R21, R20, RZ, 0x3c, !PT ;  /* 0x0000001415150212 */ /* 0x000fca00078e3cff */
[----:B------:R1:W4:Y:S04]  /*27770*/  @P0 LDG.E.U8 R93, desc[UR60][R20.64] ;  /* 0x0000003c145d0981 */ /* 0x000328000c1e1100 */
[----:B------:R-:W1:Y:S04]  /*27780*/  LDL R20, [R1+0x27f0] ;  /* 0x0027f00001147983 */ /* 0x000e680000100800 */
[----:B------:R-:W1:Y:S01]  /*27790*/  LDL R21, [R1+0x27f4] ;  /* 0x0027f40001157983 */ /* 0x000e620000100800 */
[----:B------:R-:W-:Y:S02]  /*277a0*/  ISETP.GT.AND P1, PT, R11, 0x3, PT ;  /* 0x000000030b00780c */ /* 0x000fe40003f24270 */
[----:B------:R-:W-:-:S11]  /*277b0*/  PRMT R56, RZ, 0x7610, R56 ;  /* 0x00007610ff387816 */ /* 0x000fd60000000038 */
[----:B-1----:R-:W-:-:S04]  /*277c0*/  @P1 LOP3.LUT R21, R21, R20, RZ, 0x3c, !PT ;  /* 0x0000001415151212 */ /* 0x002fc800078e3cff */
[----:B------:R-:W-:-:S04]  /*277d0*/  @P1 LOP3.LUT R20, R21, R20, RZ, 0x3c, !PT ;  /* 0x0000001415141212 */ /* 0x000fc800078e3cff */
[----:B------:R-:W-:-:S05]  /*277e0*/  @P1 LOP3.LUT R21, R21, R20, RZ, 0x3c, !PT ;  /* 0x0000001415151212 */ /* 0x000fca00078e3cff */
[----:B------:R1:W3:Y:S04]  /*277f0*/  @P1 LDG.E.U8 R56, desc[UR60][R20.64] ;  /* 0x0000003c14381981 */ /* 0x0002e8000c1e1100 */
        /* <DEDUP_REMOVED lines=589> */
[----:B0-----:R-:W-:Y:S02]  /*29cd0*/  PRMT R170, RZ, 0x7610, R170 ;  /* 0x00007610ffaa7816 */ /* 0x001fe400000000aa */
[----:B-1----:R-:W-:-:S04]  /*29ce0*/  @P1 LOP3.LUT R21, R21, R20, RZ, 0x3c, !PT ;  /* 0x0000001415151212 */ /* 0x002fc800078e3cff */
[----:B------:R-:W-:-:S04]  /*29cf0*/  @P1 LOP3.LUT R20, R21, R20, RZ, 0x3c, !PT ;  /* 0x0000001415141212 */ /* 0x000fc800078e3cff */
[----:B------:R-:W-:-:S05]  /*29d00*/  @P1 LOP3.LUT R21, R21, R20, RZ, 0x3c, !PT ;  /* 0x0000001415151212 */ /* 0x000fca00078e3cff */
[----:B------:R0:W4:Y:S04]  /*29d10*/  @P1 LDG.E.U8 R170, desc[UR60][R20.64] ;  /* 0x0000003c14aa1981 */ /* 0x000128000c1e1100 */
[----:B------:R-:W0:Y:S04]  /*29d20*/  LDL R20, [R1+0x2558] ;  /* 0x0025580001147983 */ /* 0x000e280000100800 */
[----:B------:R-:W0:Y:S01]  /*29d30*/  LDL R21, [R1+0x255c] ;  /* 0x00255c0001157983 */ /* 0x000e220000100800 */
[----:B------:R-:W-:Y:S02]  /*29d40*/  PRMT R30, RZ, 0x7610, R30 ;  /* 0x00007610ff1e7816 */ /* 0x000fe4000000001e */
[----:B0-----:R-:W-:-:S04]  /*29d50*/  @P1 LOP3.LUT R21, R21, R20, RZ, 0x3c, !PT ;  /* 0x0000001415151212 */ /* 0x001fc800078e3cff */
[----:B------:R-:W-:-:S04]  /*29d60*/  @P1 LOP3.LUT R20, R21, R20, RZ, 0x3c, !PT ;  /* 0x0000001415141212 */ /* 0x000fc800078e3cff */
[----:B------:R-:W-:-:S05]  /*29d70*/  @P1 LOP3.LUT R21, R21, R20, RZ, 0x3c, !PT ;  /* 0x0000001415151212 */ /* 0x000fca00078e3cff */
[----:B------:R0:W4:Y:S04]  /*29d80*/  @P1 LDG.E.U8 R30, desc[UR60][R20.64] ;  /* 0x0000003c141e1981 */ /* 0x000128000c1e1100 */
[----:B------:R-:W0:Y:S04]  /*29d90*/  LDL R20, [R1+0x2550] ;  /* 0x0025500001147983 */ /* 0x000e280000100800 */
[----:B------:R-:W0:Y:S01]  /*29da0*/  LDL R21, [R1+0x2554] ;  /* 0x0025540001157983 */ /* 0x000e220000100800 */
[----:B------:R-:W-:Y:S02]  /*29db0*/  ISETP.GT.AND P0, PT, R11, 0x18, PT ;  /* 0x000000180b00780c */ /* 0x000fe40003f04270 */
[----:B------:R-:W-:-:S11]  /*29dc0*/  PRMT R216, RZ, 0x7610, R216 ;  /* 0x00007610ffd87816 */ /* 0x000fd600000000d8 */
[----:B0-----:R-:W-:-:S04]  /*29dd0*/  @P0 LOP3.LUT R21, R21, R20, RZ, 0x3c, !PT ;  /* 0x0000001415150212 */ /* 0x001fc800078e3cff */
        /* <DEDUP_REMOVED lines=698> */
[----:B------:R-:W2:Y:S04]  /*2c980*/  @P0 LDG.E.U8 R9, desc[UR60][R20.64] ;  /* 0x0000003c14090981 */ /* 0x000ea8000c1e1100 */
[----:B--2---:R0:W-:Y:S04]  /*2c990*/  STL [R1+0x1484], R9 ;  /* 0x0014840901007387 */ /* 0x0041e80000100800 */
[----:B0-----:R-:W2:Y:S04]  /*2c9a0*/  LDL.LU R9, [R1+0x3d84] ;  /* 0x003d840001097983 */ /* 0x001ea80000300800 */
[----:B------:R-:W3:Y:S04]  /*2c9b0*/  LDL R20, [R1+0x2248] ;  /* 0x0022480001147983 */ /* 0x000ee80000100800 */
[----:B------:R-:W3:Y:S01]  /*2c9c0*/  LDL R21, [R1+0x224c] ;  /* 0x00224c0001157983 */ /* 0x000ee20000100800 */
[----:B------:R-:W-:-:S02]  /*2c9d0*/  PRMT R8, RZ, 0x7610, R8 ;  /* 0x00007610ff087816 */ /* 0x000fc40000000008 */
[----:B---3--:R-:W-:-:S04]  /*2c9e0*/  @P0 LOP3.LUT R21, R21, R20, RZ, 0x3c, !PT ;  /* 0x0000001415150212 */ /* 0x008fc800078e3cff */
[----:B------:R-:W-:-:S04]  /*2c9f0*/  @P0 LOP3.LUT R20, R21, R20, RZ, 0x3c, !PT ;  /* 0x0000001415140212 */ /* 0x000fc800078e3cff */
[----:B------:R-:W-:-:S05]  /*2ca00*/  @P0 LOP3.LUT R21, R21, R20, RZ, 0x3c, !PT ;  /* 0x0000001415150212 */ /* 0x000fca00078e3cff */
[----:B------:R-:W3:Y:S04]  /*2ca10*/  @P0 LDG.E.U8 R8, desc[UR60][R20.64] ;  /* 0x0000003c14080981 */ /* 0x000ee8000c1e1100 */
[----:B---3--:R0:W-:Y:S04]  /*2ca20*/  STL [R1+0x147c], R8 ;  /* 0x00147c0801007387 */ /* 0x0081e80000100800 */
[----:B0-----:R-:W3:Y:S04]  /*2ca30*/  LDL.LU R8, [R1+0x3d80] ;  /* 0x003d800001087983 */ /* 0x001ee80000300800 */
[----:B------:R-:W4:Y:S04]  /*2ca40*/  LDL R20, [R1+0x2240] ;  /* 0x0022400001147983 */ /* 0x000f280000100800 */
[----:B------:R-:W4:Y:S01]  /*2ca50*/  LDL R21, [R1+0x2244] ;  /* 0x0022440001157983 */ /* 0x000f220000100800 */
[----:B--2---:R-:W-:-:S02]  /*2ca60*/  PRMT R9, RZ, 0x7610, R9 ;  /* 0x00007610ff097816 */ /* 0x004fc40000000009 */
[----:B----4-:R-:W-:-:S04]  /*2ca70*/  @P0 LOP3.LUT R21, R21, R20, RZ, 0x3c, !PT ;  /* 0x0000001415150212 */ /* 0x010fc800078e3cff */
[----:B------:R-:W-:-:S04]  /*2ca80*/  @P0 LOP3.LUT R20, R21, R20, RZ, 0x3c, !PT ;  /* 0x0000001415140212 */ /* 0x000fc800078e3cff */
[----:B------:R-:W-:-:S05]  /*2ca90*/  @P0 LOP3.LUT R21, R21, R20, RZ, 0x3c, !PT ;  /* 0x0000001415150212 */ /* 0x000fca00078e3cff */
[----:B------:R-:W2:Y:S04]  /*2caa0*/  @P0 LDG.E.U8 R9, desc[UR60][R20.64] ;  /* 0x0000003c14090981 */ /* 0x000ea8000c1e1100 */
[----:B--2---:R0:W-:Y:S04]  /*2cab0*/  STL [R1+0x1480], R9 ;  /* 0x0014800901007387 */ /* 0x0041e80000100800 */
[----:B0-----:R-:W2:Y:S04]  /*2cac0*/  LDL.LU R9, [R1+0x3d7c] ;  /* 0x003d7c0001097983 */ /* 0x001ea80000300800 */
[----:B------:R-:W4:Y:S04]  /*2cad0*/  LDL R20, [R1+0x2238] ;  /* 0x0022380001147983 */ /* 0x000f280000100800 */
[----:B------:R-:W4:Y:S01]  /*2cae0*/  LDL R21, [R1+0x223c] ;  /* 0x00223c0001157983 */ /* 0x000f220000100800 */
[----:B---3--:R-:W-:-:S02]  /*2caf0*/  PRMT R8, RZ, 0x7610, R8 ;  /* 0x00007610ff087816 */ /* 0x008fc40000000008 */
[----:B----4-:R-:W-:-:S04]  /*2cb00*/  @P0 LOP3.LUT R21, R21, R20, RZ, 0x3c, !PT ;  /* 0x0000001415150212 */ /* 0x010fc800078e3cff */
[----:B------:R-:W-:-:S04]  /*2cb10*/  @P0 LOP3.LUT R20, R21, R20, RZ, 0x3c, !PT ;  /* 0x0000001415140212 */ /* 0x000fc800078e3cff */
[----:B------:R-:W-:-:S05]  /*2cb20*/  @P0 LOP3.LUT R21, R21, R20, RZ, 0x3c, !PT ;  /* 0x0000001415150212 */ /* 0x000fca00078e3cff */
[----:B------:R-:W3:Y:S01]  /*2cb30*/  @P0 LDG.E.U8 R8, desc[UR60][R20.64] ;  /* 0x0000003c14080981 */ /* 0x000ee2000c1e1100 */
[----:B------:R-:W-:-:S03]  /*2cb40*/  ISETP.GT.AND P1, PT, R11, 0x31, PT ;  /* 0x000000310b00780c */ /* 0x000fc60003f24270 */
        /* <DEDUP_REMOVED lines=919> */
[----:B------:R-:W-:-:S02]  /*304c0*/  PRMT R149, RZ, 0x7610, R149 ;  /* 0x00007610ff957816 */ /* 0x000fc40000000095 */
[----:B----4-:R-:W-:-:S04]  /*304d0*/  @P1 LOP3.LUT R21, R21, R20, RZ, 0x3c, !PT ;  /* 0x0000001415151212 */ /* 0x010fc800078e3cff */
[----:B------:R-:W-:-:S04]  /*304e0*/  @P1 LOP3.LUT R20, R21, R20, RZ, 0x3c, !PT ;  /* 0x0000001415141212 */ /* 0x000fc800078e3cff */
[----:B------:R-:W-:-:S05]  /*304f0*/  @P1 LOP3.LUT R21, R21, R20, RZ, 0x3c, !PT ;  /* 0x0000001415151212 */ /* 0x000fca00078e3cff */
[----:B------:R0:W4:Y:S04]  /*30500*/  @P1 LDG.E.U8 R149, desc[UR60][R20.64] ;  /* 0x0000003c14951981 */ /* 0x000128000c1e1100 */
[----:B------:R-:W0:Y:S04]  /*30510*/  LDL R20, [R1+0x1f10] ;  /* 0x001f100001147983 */ /* 0x000e280000100800 */
[----:B------:R-:W0:Y:S01]  /*30520*/  LDL R21, [R1+0x1f14] ;  /* 0x001f140001157983 */ /* 0x000e220000100800 */
[----:B------:R-:W-:Y:S02]  /*30530*/  ISETP.GT.AND P0, PT, R11, 0x4a, PT ;  /* 0x0000004a0b00780c */ /* 0x000fe40003f04270 */
[----:B--2---:R-:W-:-:S11]  /*30540*/  PRMT R9, RZ, 0x7610, R9 ;  /* 0x00007610ff097816 */ /* 0x004fd60000000009 */
[----:B0-----:R-:W-:-:S04]  /*30550*/  @P0 LOP3.LUT R21, R21, R20, RZ, 0x3c, !PT ;  /* 0x0000001415150212 */ /* 0x001fc800078e3cff */
        /* <DEDUP_REMOVED lines=154> */
[----:B------:R-:W4:Y:S02]  /*30f00*/  LDL R21, [R1+0x1e8c] ;  /* 0x001e8c0001157983 */ /* 0x000f240000100800 */
[----:B----4-:R-:W-:-:S02]  /*30f10*/  @P0 LOP3.LUT R21, R21, R20, RZ, 0x3c, !PT ;  /* 0x0000001415150212 */ /* 0x010fc400078e3cff */
[----:B--2---:R-:W-:Y:S02]  /*30f20*/  PRMT R9, RZ, 0x7610, R9 ;  /* 0x00007610ff097816 */ /* 0x004fe40000000009 */
        /* <DEDUP_REMOVED lines=20> */
[----:B------:R-:W2:Y:S01]  /*31070*/  @P0 LDG.E.U8 R9, desc[UR60][R20.64] ;  /* 0x0000003c14090981 */ /* 0x000ea2000c1e1100 */
[----:B------:R-:W-:-:S03]  /*31080*/  ISETP.GT.AND P1, PT, R11, 0x4f, PT ;  /* 0x0000004f0b00780c */ /* 0x000fc60003f24270 */
        /* <DEDUP_REMOVED lines=564> */
[----:B------:R-:W3:Y:S04]  /*333d0*/  LDL R20, [R1+0x1c88] ;  /* 0x001c880001147983 */ /* 0x000ee80000100800 */
[----:B------:R-:W3:Y:S02]  /*333e0*/  LDL R21, [R1+0x1c8c] ;  /* 0x001c8c0001157983 */ /* 0x000ee40000100800 */
[----:B---3--:R-:W-:-:S02]  /*333f0*/  @P0 LOP3.LUT R21, R21, R20, RZ, 0x3c, !PT ;  /* 0x0000001415150212 */ /* 0x008fc400078e3cff */
[----:B--2---:R-:W-:Y:S02]  /*33400*/  PRMT R9, RZ, 0x7610, R9 ;  /* 0x00007610ff097816 */ /* 0x004fe40000000009 */
        /* <DEDUP_REMOVED lines=20> */
[----:B------:R-:W2:Y:S01]  /*33550*/  @P0 LDG.E.U8 R9, desc[UR60][R20.64] ;  /* 0x0000003c14090981 */ /* 0x000ea2000c1e1100 */
[----:B------:R-:W-:-:S03]  /*33560*/  ISETP.GT.AND P1, PT, R11, 0x5f, PT ;  /* 0x0000005f0b00780c */ /* 0x000fc60003f24270 */
        /* <DEDUP_REMOVED lines=109> */
[----:B------:R0:W3:Y:S04]  /*33c40*/  @P1 LDG.E.U8 R150, desc[UR60][R20.64] ;  /* 0x0000003c14961981 */ /* 0x0000e8000c1e1100 */
        /* <DEDUP_REMOVED lines=416> */
[----:B------:R-:W-:Y:S02]  /*35650*/  PRMT R148, RZ, 0x7610, R148 ;  /* 0x00007610ff947816 */ /* 0x000fe40000000094 */
[----:B0-----:R-:W-:-:S04]  /*35660*/  @P1 LOP3.LUT R21, R21, R20, RZ, 0x3c, !PT ;  /* 0x0000001415151212 */ /* 0x001fc800078e3cff */
        /* <DEDUP_REMOVED lines=134> */
[----:B--2---:R-:W-:Y:S02]  /*35ed0*/  PRMT R9, RZ, 0x7610, R9 ;  /* 0x00007610ff097816 */ /* 0x004fe40000000009 */
        /* <DEDUP_REMOVED lines=78> */
[----:B------:R0:W2:Y:S04]  /*363c0*/  @P1 LDG.E.U8 R9, desc[UR60][R20.64] ;  /* 0x0000003c14091981 */ /* 0x0000a8000c1e1100 */
[----:B------:R-:W0:Y:S04]  /*363d0*/  LDL R20, [R1+0x19d0] ;  /* 0x0019d00001147983 */ /* 0x000e280000100800 */
[----:B------:R-:W0:Y:S01]  /*363e0*/  LDL R21, [R1+0x19d4] ;  /* 0x0019d40001157983 */ /* 0x000e220000100800 */
[----:B------:R-:W-:Y:S02]  /*363f0*/  ISETP.GT.AND P0, PT, R11, 0x74, PT ;  /* 0x000000740b00780c */ /* 0x000fe40003f04270 */
[----:B------:R-:W-:-:S11]  /*36400*/  PRMT R7, RZ, 0x7610, R7 ;  /* 0x00007610ff077816 */ /* 0x000fd60000000007 */
[----:B0-----:R-:W-:-:S04]  /*36410*/  @P0 LOP3.LUT R21, R21, R20, RZ, 0x3c, !PT ;  /* 0x0000001415150212 */ /* 0x001fc800078e3cff */
[----:B------:R-:W-:-:S04]  /*36420*/  @P0 LOP3.LUT R20, R21, R20, RZ, 0x3c, !PT ;  /* 0x0000001415140212 */ /* 0x000fc800078e3cff */
[----:B------:R-:W-:-:S05]  /*36430*/  @P0 LOP3.LUT R21, R21, R20, RZ, 0x3c, !PT ;  /* 0x0000001415150212 */ /* 0x000fca00078e3cff */
[----:B------:R-:W4:Y:S04]  /*36440*/  @P0 LDG.E.U8 R7, desc[UR60][R20.64] ;  /* 0x0000003c14070981 */ /* 0x000f28000c1e1100 */
[----:B----4-:R0:W-:Y:S04]  /*36450*/  STL [R1+0x1040], R7 ;  /* 0x0010400701007387 */ /* 0x0101e80000100800 */
[----:B0-----:R-:W4:Y:S04]  /*36460*/  LDL.LU R7, [R1+0x3994] ;  /* 0x0039940001077983 */ /* 0x001f280000300800 */
[----:B------:R-:W3:Y:S04]  /*36470*/  LDL R20, [R1+0x19c8] ;  /* 0x0019c80001147983 */ /* 0x000ee80000100800 */
[----:B------:R-:W3:Y:S02]  /*36480*/  LDL R21, [R1+0x19cc] ;  /* 0x0019cc0001157983 */ /* 0x000ee40000100800 */
[----:B---3--:R-:W-:-:S02]  /*36490*/  @P0 LOP3.LUT R21, R21, R20, RZ, 0x3c, !PT ;  /* 0x0000001415150212 */ /* 0x008fc400078e3cff */
[----:B----4-:R-:W-:Y:S02]  /*364a0*/  PRMT R7, RZ, 0x7610, R7 ;  /* 0x00007610ff077816 */ /* 0x010fe40000000007 */
[----:B------:R-:W-:-:S04]  /*364b0*/  @P0 LOP3.LUT R20, R21, R20, RZ, 0x3c, !PT ;  /* 0x0000001415140212 */ /* 0x000fc800078e3cff */
[----:B------:R-:W-:-:S05]  /*364c0*/  @P0 LOP3.LUT R21, R21, R20, RZ, 0x3c, !PT ;  /* 0x0000001415150212 */ /* 0x000fca00078e3cff */
[----:B------:R-:W3:Y:S04]  /*364d0*/  @P0 LDG.E.U8 R7, desc[UR60][R20.64] ;  /* 0x0000003c14070981 */ /* 0x000ee8000c1e1100 */
[----:B---3--:R0:W-:Y:S04]  /*364e0*/  STL [R1+0x1038], R7 ;  /* 0x0010380701007387 */ /* 0x0081e80000100800 */
[----:B0-----:R-:W3:Y:S04]  /*364f0*/  LDL.LU R7, [R1+0x3990] ;  /* 0x0039900001077983 */ /* 0x001ee80000300800 */
[----:B------:R-:W4:Y:S04]  /*36500*/  LDL R20, [R1+0x19c0] ;  /* 0x0019c00001147983 */ /* 0x000f280000100800 */
[----:B------:R-:W4:Y:S02]  /*36510*/  LDL R21, [R1+0x19c4] ;  /* 0x0019c40001157983 */ /* 0x000f240000100800 */
[----:B----4-:R-:W-:-:S02]  /*36520*/  @P0 LOP3.LUT R21, R21, R20, RZ, 0x3c, !PT ;  /* 0x0000001415150212 */ /* 0x010fc400078e3cff */
[----:B---3--:R-:W-:Y:S02]  /*36530*/  PRMT R7, RZ, 0x7610, R7 ;  /* 0x00007610ff077816 */ /* 0x008fe40000000007 */
        /* <DEDUP_REMOVED lines=11> */
[----:B------:R-:W3:Y:S01]  /*365f0*/  @P0 LDG.E.U8 R7, desc[UR60][R20.64] ;  /* 0x0000003c14070981 */ /* 0x000ee2000c1e1100 */
[----:B------:R-:W-:-:S03]  /*36600*/  ISETP.GT.AND P1, PT, R11, 0x75, PT ;  /* 0x000000750b00780c */ /* 0x000fc60003f24270 */
        /* <DEDUP_REMOVED lines=35> */
[----:B---3--:R-:W-:-:S11]  /*36840*/  PRMT R7, RZ, 0x7610, R7 ;  /* 0x00007610ff077816 */ /* 0x008fd60000000007 */
[----:B0-----:R-:W-:-:S04]  /*36850*/  @P0 LOP3.LUT R21, R21, R20, RZ, 0x3c, !PT ;  /* 0x0000001415150212 */ /* 0x001fc800078e3cff */
[----:B------:R-:W-:-:S04]  /*36860*/  @P0 LOP3.LUT R20, R21, R20, RZ, 0x3c, !PT ;  /* 0x0000001415140212 */ /* 0x000fc800078e3cff */
[----:B------:R-:W-:-:S05]  /*36870*/  @P0 LOP3.LUT R21, R21, R20, RZ, 0x3c, !PT ;  /* 0x0000001415150212 */ /* 0x000fca00078e3cff */
[----:B------:R-:W3:Y:S04]  /*36880*/  @P0 LDG.E.U8 R7, desc[UR60][R20.64] ;  /* 0x0000003c14070981 */ /* 0x000ee8000c1e1100 */
[----:B---3--:R0:W-:Y:S04]  /*36890*/  STL [R1+0x1020], R7 ;  /* 0x0010200701007387 */ /* 0x0081e80000100800 */
[----:B0-----:R-:W3:Y:S04]  /*368a0*/  LDL.LU R7, [R1+0x3980] ;  /* 0x0039800001077983 */ /* 0x001ee80000300800 */
[----:B------:R-:W2:Y:S04]  /*368b0*/  LDL R20, [R1+0x1988] ;  /* 0x0019880001147983 */ /* 0x000ea80000100800 */
[----:B------:R-:W2:Y:S02]  /*368c0*/  LDL R21, [R1+0x198c] ;  /* 0x00198c0001157983 */ /* 0x000ea40000100800 */
[----:B--2---:R-:W-:-:S02]  /*368d0*/  @P0 LOP3.LUT R21, R21, R20, RZ, 0x3c, !PT ;  /* 0x0000001415150212 */ /* 0x004fc400078e3cff */
[----:B---3--:R-:W-:Y:S02]  /*368e0*/  PRMT R7, RZ, 0x7610, R7 ;  /* 0x00007610ff077816 */ /* 0x008fe40000000007 */
        /* <DEDUP_REMOVED lines=30> */
[----:B------:R0:W2:Y:S04]  /*36ad0*/  @P1 LDG.E.U8 R7, desc[UR60][R20.64] ;  /* 0x0000003c14071981 */ /* 0x0000a8000c1e1100 */
        /* <DEDUP_REMOVED lines=13> */
[----:B------:R-:W4:Y:S04]  /*36bb0*/  @P1 LDG.E.U8 R4, desc[UR60][R20.64] ;  /* 0x0000003c14041981 */ /* 0x000f28000c1e1100 */
[----:B----4-:R0:W-:Y:S04]  /*36bc0*/  STL [R1+0x100c], R4 ;  /* 0x00100c0401007387 */ /* 0x0101e80000100800 */
[----:B0-----:R-:W4:Y:S04]  /*36bd0*/  LDL.LU R4, [R1+0x3970] ;  /* 0x0039700001047983 */ /* 0x001f280000300800 */
[----:B------:R-:W2:Y:S04]  /*36be0*/  LDL R20, [R1+0x1958] ;  /* 0x0019580001147983 */ /* 0x000ea80000100800 */
[----:B------:R-:W2:Y:S02]  /*36bf0*/  LDL R21, [R1+0x195c] ;  /* 0x00195c0001157983 */ /* 0x000ea40000100800 */
[----:B--2---:R-:W-:-:S02]  /*36c00*/  @P1 LOP3.LUT R21, R21, R20, RZ, 0x3c, !PT ;  /* 0x0000001415151212 */ /* 0x004fc400078e3cff */
[----:B----4-:R-:W-:Y:S02]  /*36c10*/  PRMT R4, RZ, 0x7610, R4 ;  /* 0x00007610ff047816 */ /* 0x010fe40000000004 */
        /* <DEDUP_REMOVED lines=149> */
[----:B------:R-:W3:Y:S04]  /*37570*/  @P0 LDG.E.U8 R132, desc[UR60][R20.64] ;  /* 0x0000003c14840981 */ /* 0x000ee8000c1e1100 */
[----:B----4-:R0:W-:Y:S04]  /*37580*/  STL [R1+0xfbc], R107 ;  /* 0x000fbc6b01007387 */ /* 0x0101e80000100800 */
[----:B0-----:R-:W4:Y:S04]  /*37590*/  LDL R107, [R1+0x18a4] ;  /* 0x0018a400016b7983 */ /* 0x001f280000100800 */
        /* <DEDUP_REMOVED lines=35> */
[----:B------:R-:W2:Y:S01]  /*377d0*/  LDL R21, [R1+0x18a0] ;  /* 0x0018a00001157983 */ /* 0x000ea20000100800 */
[----:B------:R-:W-:Y:S01]  /*377e0*/  PRMT R128, RZ, 0x7610, R128 ;  /* 0x00007610ff807816 */ /* 0x000fe20000000080 */
[----:B----4-:R-:W-:Y:S01]  /*377f0*/  @P1 IMAD.MOV.U32 R20, RZ, RZ, R107 ;  /* 0x000000ffff141224 */ /* 0x010fe200078e006b */
[----:B------:R-:W-:Y:S02]  /*37800*/  PRMT R126, RZ, 0x7610, R126 ;  /* 0x00007610ff7e7816 */ /* 0x000fe4000000007e */
[----:B------:R-:W-:Y:S02]  /*37810*/  ISETP.GT.AND P0, PT, R11, 0x7e, PT ;  /* 0x0000007e0b00780c */ /* 0x000fe40003f04270 */
[----:B------:R-:W-:Y:S01]  /*37820*/  PRMT R54, RZ, 0x7610, R54 ;  /* 0x00007610ff367816 */ /* 0x000fe20000000036 */
[----:B------:R-:W4:Y:S04]  /*37830*/  LDL R107, [R1+0x187c] ;  /* 0x00187c00016b7983 */ /* 0x000f280000100800 */
[----:B--2---:R0:W2:Y:S04]  /*37840*/  @P1 LDG.E.U8 R128, desc[UR60][R20.64] ;  /* 0x0000003c14801981 */ /* 0x0040a8000c1e1100 */
[----:B------:R-:W0:Y:S04]  /*37850*/  LDL R20, [R1+0x1898] ;  /* 0x0018980001147983 */ /* 0x000e280000100800 */
[----:B------:R-:W0:Y:S02]  /*37860*/  LDL R21, [R1+0x189c] ;  /* 0x00189c0001157983 */ /* 0x000e240000100800 */
[----:B0-----:R-:W-:-:S04]  /*37870*/  @P1 LOP3.LUT R21, R21, R20, RZ, 0x3c, !PT ;  /* 0x0000001415151212 */ /* 0x001fc800078e3cff */
[----:B------:R-:W-:-:S04]  /*37880*/  @P1 LOP3.LUT R20, R21, R20, RZ, 0x3c, !PT ;  /* 0x0000001415141212 */ /* 0x000fc800078e3cff */
[----:B------:R-:W-:-:S05]  /*37890*/  @P1 LOP3.LUT R21, R21, R20, RZ, 0x3c, !PT ;  /* 0x0000001415151212 */ /* 0x000fca00078e3cff */
[----:B------:R0:W2:Y:S04]  /*378a0*/  @P1 LDG.E.U8 R126, desc[UR60][R20.64] ;  /* 0x0000003c147e1981 */ /* 0x0000a8000c1e1100 */
[----:B------:R-:W0:Y:S04]  /*378b0*/  LDL R20, [R1+0x1890] ;  /* 0x0018900001147983 */ /* 0x000e280000100800 */
[----:B------:R-:W0:Y:S02]  /*378c0*/  LDL R21, [R1+0x1894] ;  /* 0x0018940001157983 */ /* 0x000e240000100800 */
[----:B0-----:R-:W-:-:S04]  /*378d0*/  @P0 LOP3.LUT R21, R21, R20, RZ, 0x3c, !PT ;  /* 0x0000001415150212 */ /* 0x001fc800078e3cff */
        /* <DEDUP_REMOVED lines=14> */
[----:B------:R-:W4:Y:S01]  /*379c0*/  LDL R21, [R1+0x1884] ;  /* 0x0018840001157983 */ /* 0x000f220000100800 */
[----:B------:R-:W-:Y:S01]  /*379d0*/  PRMT R55, RZ, 0x7610, R55 ;  /* 0x00007610ff377816 */ /* 0x000fe20000000037 */
[----:B----4-:R-:W-:-:S02]  /*379e0*/  @P0 IMAD.MOV.U32 R20, RZ, RZ, R21 ;  /* 0x000000ffff140224 */ /* 0x010fc400078e0015 */
[----:B------:R-:W-:-:S05]  /*379f0*/  @P0 IMAD.MOV.U32 R21, RZ, RZ, R13 ;  /* 0x000000ffff150224 */ /* 0x000fca00078e000d */
[----:B------:R0:W4:Y:S04]  /*37a00*/  @P0 LDG.E.U8 R55, desc[UR60][R20.64] ;  /* 0x0000003c14370981 */ /* 0x000128000c1e1100 */
[----:B------:R-:W-:Y:S01]  /*37a10*/  STL [R1+0x2d74], R13 ;  /* 0x002d740d01007387 */ /* 0x000fe20000100800 */
[----:B0-----:R-:W-:Y:S02]  /*37a20*/  LOP3.LUT R20, R57, 0xffff, RZ, 0xc0, !PT ;  /* 0x0000ffff39147812 */ /* 0x001fe400078ec0ff */
[----:B------:R-:W-:-:S04]  /*37a30*/  LOP3.LUT R21, R133, 0xffff, RZ, 0xc0, !PT ;  /* 0x0000ffff85157812 */ /* 0x000fc800078ec0ff */
[----:B------:R-:W-:Y:S01]  /*37a40*/  PRMT R57, R21, 0x3340, R20 ;  /* 0x0000334015397816 */ /* 0x000fe20000000014 */
[----:B----4-:R0:W-:Y:S04]  /*37a50*/  STL [R1+0xf94], R55 ;  /* 0x000f943701007387 */ /* 0x0101e80000100800 */
[----:B0-----:R-:W4:Y:S04]  /*37a60*/  LDL.LU R55, [R1+0x3938] ;  /* 0x0039380001377983 */ /* 0x001f280000300800 */
[----:B------:R-:W2:Y:S04]  /*37a70*/  LDL.LU R133, [R1+0x3934] ;  /* 0x0039340001857983 */ /* 0x000ea80000300800 */
[----:B------:R-:W3:Y:S01]  /*37a80*/  LDL R20, [R1+0x1878] ;  /* 0x0018780001147983 */ /* 0x000ee20000100800 */
[----:B------:R-:W-:Y:S01]  /*37a90*/  PRMT R13, RZ, 0x7610, R13 ;  /* 0x00007610ff0d7816 */ /* 0x000fe2000000000d */
[----:B---3--:R-:W-:-:S02]  /*37aa0*/  @P0 IMAD.MOV.U32 R21, RZ, RZ, R20 ;  /* 0x000000ffff150224 */ /* 0x008fc400078e0014 */
[----:B------:R-:W-:Y:S02]  /*37ab0*/  @P0 IMAD.MOV.U32 R20, RZ, RZ, R107 ;  /* 0x000000ffff140224 */ /* 0x000fe400078e006b */
[----:B------:R-:W3:Y:S04]  /*37ac0*/  LDL R107, [R1+0x1860] ;  /* 0x00186000016b7983 */ /* 0x000ee80000100800 */
[----:B------:R0:W4:Y:S02]  /*37ad0*/  @P0 LDG.E.U8 R13, desc[UR60][R20.64] ;  /* 0x0000003c140d0981 */ /* 0x000124000c1e1100 */
[----:B0-----:R-:W-:Y:S02]  /*37ae0*/  LOP3.LUT R21, R131, 0xffff, RZ, 0xc0, !PT ;  /* 0x0000ffff83157812 */ /* 0x001fe400078ec0ff */
[----:B------:R-:W-:-:S04]  /*37af0*/  LOP3.LUT R20, R56, 0xffff, RZ, 0xc0, !PT ;  /* 0x0000ffff38147812 */ /* 0x000fc800078ec0ff */
[----:B------:R-:W-:Y:S01]  /*37b00*/  PRMT R56, R21, 0x3340, R20 ;  /* 0x0000334015387816 */ /* 0x000fe20000000014 */
[----:B----4-:R0:W-:Y:S04]  /*37b10*/  STL [R1+0xf88], R13 ;  /* 0x000f880d01007387 */ /* 0x0101e80000100800 */
[----:B0-----:R-:W4:Y:S04]  /*37b20*/  LDL R13, [R1+0x1864] ;  /* 0x00186400010d7983 */ /* 0x001f280000100800 */
[----:B------:R-:W3:Y:S04]  /*37b30*/  LDL.LU R131, [R1+0x3930] ;  /* 0x0039300001837983 */ /* 0x000ee80000300800 */
[----:B------:R-:W4:Y:S04]  /*37b40*/  LDL R21, [R1+0x1870] ;  /* 0x0018700001157983 */ /* 0x000f280000100800 */
[----:B------:R-:W4:Y:S01]  /*37b50*/  LDL R20, [R1+0x1874] ;  /* 0x0018740001147983 */ /* 0x000f220000100800 */
[----:B------:R-:W-:-:S02]  /*37b60*/  ISETP.GT.AND P0, PT, R11, 0x7f, PT ;  /* 0x0000007f0b00780c */ /* 0x000fc40003f04270 */
[----:B--2---:R-:W-:-:S11]  /*37b70*/  PRMT R133, RZ, 0x7610, R133 ;  /* 0x00007610ff857816 */ /* 0x004fd60000000085 */
[----:B----4-:R0:W2:Y:S02]  /*37b80*/  @P0 LDG.E.U8 R133, desc[UR60][R20.64] ;  /* 0x0000003c14850981 */ /* 0x0100a4000c1e1100 */
[----:B0-----:R-:W-:Y:S02]  /*37b90*/  LOP3.LUT R21, R129, 0xffff, RZ, 0xc0, !PT ;  /* 0x0000ffff81157812 */ /* 0x001fe400078ec0ff */
[----:B------:R-:W-:Y:S01]  /*37ba0*/  LOP3.LUT R20, R59, 0xffff, RZ, 0xc0, !PT ;  /* 0x0000ffff3b147812 */ /* 0x000fe200078ec0ff */
[----:B------:R-:W4:Y:S03]  /*37bb0*/  LDL.LU R129, [R1+0x392c] ;  /* 0x00392c0001817983 */ /* 0x000f260000300800 */
[----:B------:R-:W-:Y:S02]  /*37bc0*/  PRMT R59, R21, 0x3340, R20 ;  /* 0x00003340153b7816 */ /* 0x000fe40000000014 */
[----:B------:R-:W2:Y:S04]  /*37bd0*/  LDL R21, [R1+0x1868] ;  /* 0x0018680001157983 */ /* 0x000ea80000100800 */
[----:B------:R-:W2:Y:S01]  /*37be0*/  LDL R20, [R1+0x186c] ;  /* 0x00186c0001147983 */ /* 0x000ea20000100800 */
[----:B---3--:R-:W-:-:S02]  /*37bf0*/  PRMT R131, RZ, 0x7610, R131 ;  /* 0x00007610ff837816 */ /* 0x008fc40000000083 */
[----:B------:R-:W-:Y:S02]  /*37c00*/  LOP3.LUT R23, R23, 0xffff, RZ, 0xc0, !PT ;  /* 0x0000ffff17177812 */ /* 0x000fe400078ec0ff */
[----:B------:R-:W-:Y:S02]  /*37c10*/  LOP3.LUT R22, R22, 0xffff, RZ, 0xc0, !PT ;  /* 0x0000ffff16167812 */ /* 0x000fe400078ec0ff */
[----:B----4-:R-:W-:Y:S01]  /*37c20*/  PRMT R129, RZ, 0x7610, R129 ;  /* 0x00007610ff817816 */ /* 0x010fe20000000081 */
[----:B--2---:R0:W2:Y:S02]  /*37c30*/  @P0 LDG.E.U8 R131, desc[UR60][R20.64] ;  /* 0x0000003c14830981 */ /* 0x0040a4000c1e1100 */
[----:B0-----:R-:W-:Y:S02]  /*37c40*/  LOP3.LUT R21, R127, 0xffff, RZ, 0xc0, !PT ;  /* 0x0000ffff7f157812 */ /* 0x001fe400078ec0ff */
[----:B------:R-:W-:Y:S01]  /*37c50*/  LOP3.LUT R20, R58, 0xffff, RZ, 0xc0, !PT ;  /* 0x0000ffff3a147812 */ /* 0x000fe200078ec0ff */
[----:B------:R-:W3:Y:S03]  /*37c60*/  LDL.LU R127, [R1+0x3928] ;  /* 0x00392800017f7983 */ /* 0x000ee60000300800 */
[----:B------:R-:W-:Y:S01]  /*37c70*/  PRMT R58, R21, 0x3340, R20 ;  /* 0x00003340153a7816 */ /* 0x000fe20000000014 */
[----:B------:R-:W-:-:S02]  /*37c80*/  @P0 IMAD.MOV.U32 R20, RZ, RZ, R13 ;  /* 0x000000ffff140224 */ /* 0x000fc400078e000d */
[----:B------:R-:W-:Y:S01]  /*37c90*/  @P0 IMAD.MOV.U32 R21, RZ, RZ, R107 ;  /* 0x000000ffff150224 */ /* 0x000fe200078e006b */
[----:B------:R-:W4:Y:S04]  /*37ca0*/  LDL.LU R13, [R1+0x185c] ;  /* 0x00185c00010d7983 */ /* 0x000f280000300800 */
[----:B------:R-:W2:Y:S04]  /*37cb0*/  LDL R107, [R1+0x14a4] ;  /* 0x0014a400016b7983 */ /* 0x000ea80000100800 */
[----:B------:R0:W2:Y:S02]  /*37cc0*/  @P0 LDG.E.U8 R129, desc[UR60][R20.64] ;  /* 0x0000003c14810981 */ /* 0x0000a4000c1e1100 */
[----:B0-----:R-:W-:-:S02]  /*37cd0*/  LOP3.LUT R21, R60, 0xffff, RZ, 0xc0, !PT ;  /* 0x0000ffff3c157812 */ /* 0x001fc400078ec0ff */
[----:B------:R-:W-:Y:S02]  /*37ce0*/  PRMT R60, R23, 0x3340, R22 ;  /* 0x00003340173c7816 */ /* 0x000fe40000000016 */
[----:B------:R-:W-:Y:S02]  /*37cf0*/  LOP3.LUT R23, R239, 0xffff, RZ, 0xc0, !PT ;  /* 0x0000ffffef177812 */ /* 0x000fe400078ec0ff */
[----:B------:R-:W2:Y:S01]  /*37d00*/  LDL R239, [R1+0x1858] ;  /* 0x0018580001ef7983 */ /* 0x000ea20000100800 */
[----:B------:R-:W-:Y:S02]  /*37d10*/  LOP3.LUT R20, R249, 0xffff, RZ, 0xc0, !PT ;  /* 0x0000fffff9147812 */ /* 0x000fe400078ec0ff */
[----:B------:R-:W-:Y:S02]  /*37d20*/  LOP3.LUT R22, R229, 0xffff, RZ, 0xc0, !PT ;  /* 0x0000ffffe5167812 */ /* 0x000fe400078ec0ff */
[----:B------:R-:W-:Y:S02]  /*37d30*/  PRMT R249, R21, 0x3340, R20 ;  /* 0x0000334015f97816 */ /* 0x000fe40000000014 */
[----:B------:R-:W-:-:S02]  /*37d40*/  LOP3.LUT R21, R153, 0xffff, RZ, 0xc0, !PT ;  /* 0x0000ffff99157812 */ /* 0x000fc400078ec0ff */
[----:B------:R-:W-:Y:S02]  /*37d50*/  LOP3.LUT R20, R152, 0xffff, RZ, 0xc0, !PT ;  /* 0x0000ffff98147812 */ /* 0x000fe400078ec0ff */
[----:B------:R-:W-:Y:S02]  /*37d60*/  PRMT R152, R23, 0x3340, R22 ;  /* 0x0000334017987816 */ /* 0x000fe40000000016 */
[----:B------:R-:W-:-:S04]  /*37d70*/  PRMT R23, R21, 0x3340, R20 ;  /* 0x0000334015177816 */ /* 0x000fc80000000014 */
[----:B------:R-:W-:Y:S02]  /*37d80*/  PRMT R23, R152, 0x5410, R23 ;  /* 0x0000541098177816 */ /* 0x000fe40000000017 */
[----:B------:R-:W-:Y:S02]  /*37d90*/  PRMT R20, R57, 0x5410, R56 ;  /* 0x0000541039147816 */ /* 0x000fe40000000038 */
[----:B------:R-:W-:Y:S02]  /*37da0*/  PRMT R21, R59, 0x5410, R58 ;  /* 0x000054103b157816 */ /* 0x000fe4000000003a */
[----:B------:R-:W-:Y:S01]  /*37db0*/  PRMT R22, R60, 0x5410, R249 ;  /* 0x000054103c167816 */ /* 0x000fe200000000f9 */
[----:B------:R-:W2:Y:S04]  /*37dc0*/  LDL.LU R56, [R1+0x3924] ;  /* 0x0039240001387983 */ /* 0x000ea80000300800 */
[----:B------:R-:W2:Y:S04]  /*37dd0*/  LDL.LU R57, [R1+0x3920] ;  /* 0x0039200001397983 */ /* 0x000ea80000300800 */
[----:B------:R-:W2:Y:S04]  /*37de0*/  LDL.LU R58, [R1+0x391c] ;  /* 0x00391c00013a7983 */ /* 0x000ea80000300800 */
[----:B------:R-:W2:Y:S04]  /*37df0*/  LDL.LU R59, [R1+0x3918] ;  /* 0x00391800013b7983 */ /* 0x000ea80000300800 */
[----:B------:R-:W2:Y:S01]  /*37e00*/  LDL.LU R60, [R1+0x3914] ;  /* 0x00391400013c7983 */ /* 0x000ea20000300800 */
[----:B---3--:R-:W-:Y:S01]  /*37e10*/  PRMT R127, RZ, 0x7610, R127 ;  /* 0x00007610ff7f7816 */ /* 0x008fe2000000007f */
[----:B----4-:R-:W-:-:S02]  /*37e20*/  @P0 IMAD.MOV.U32 R152, RZ, RZ, R13 ;  /* 0x000000ffff980224 */ /* 0x010fc400078e000d */
[----:B--2---:R-:W-:-:S05]  /*37e30*/  @P0 IMAD.MOV.U32 R153, RZ, RZ, R239 ;  /* 0x000000ffff990224 */ /* 0x004fca00078e00ef */
[----:B------:R0:W2:Y:S01]  /*37e40*/  @P0 LDG.E.U8 R127, desc[UR60][R152.64] ;  /* 0x0000003c987f0981 */ /* 0x0000a2000c1e1100 */
[----:B------:R-:W-:Y:S06]  /*37e50*/  BAR.SYNC.DEFER_BLOCKING 0x0 ;  /* 0x0000000000007b1d */ /* 0x000fec0000010000 */
[----:B------:R1:W-:Y:S02]  /*37e60*/  STS.128 [R107], R20 ;  /* 0x000000146b007388 */ /* 0x0003e40000000c00 */
[----:B-1----:R-:W-:Y:S02]  /*37e70*/  LOP3.LUT R23, R61, 0xffff, RZ, 0xc0, !PT ;  /* 0x0000ffff3d177812 */ /* 0x002fe400078ec0ff */
[----:B------:R-:W-:-:S02]  /*37e80*/  LOP3.LUT R22, R62, 0xffff, RZ, 0xc0, !PT ;  /* 0x0000ffff3e167812 */ /* 0x000fc400078ec0ff */
[----:B------:R-:W-:Y:S02]  /*37e90*/  LOP3.LUT R21, R74, 0xffff, RZ, 0xc0, !PT ;  /* 0x0000ffff4a157812 */ /* 0x000fe400078ec0ff */
[----:B------:R-:W-:Y:S02]  /*37ea0*/  LOP3.LUT R20, R73, 0xffff, RZ, 0xc0, !PT ;  /* 0x0000ffff49147812 */ /* 0x000fe400078ec0ff */
[----:B------:R-:W-:Y:S02]  /*37eb0*/  PRMT R74, R23, 0x3340, R22 ;  /* 0x00003340174a7816 */ /* 0x000fe40000000016 */
[----:B------:R-:W-:Y:S02]  /*37ec0*/  LOP3.LUT R23, R63, 0xffff, RZ, 0xc0, !PT ;  /* 0x0000ffff3f177812 */ /* 0x000fe400078ec0ff */
[----:B------:R-:W-:Y:S02]  /*37ed0*/  PRMT R73, R21, 0x3340, R20 ;  /* 0x0000334015497816 */ /* 0x000fe40000000014 */
        /* <DEDUP_REMOVED lines=11> */
[----:B0-----:R-:W-:Y:S02]  /*37f90*/  PRMT R153, R21, 0x3340, R20 ;  /* 0x0000334015997816 */ /* 0x001fe40000000014 */
[----:B------:R-:W-:-:S02]  /*37fa0*/  LOP3.LUT R22, R72, 0xffff, RZ, 0xc0, !PT ;  /* 0x0000ffff48167812 */ /* 0x000fc400078ec0ff */
[----:B------:R-:W-:Y:S02]  /*37fb0*/  LOP3.LUT R21, R247, 0xffff, RZ, 0xc0, !PT ;  /* 0x0000fffff7157812 */ /* 0x000fe400078ec0ff */
[----:B------:R-:W-:Y:S02]  /*37fc0*/  LOP3.LUT R20, R237, 0xffff, RZ, 0xc0, !PT ;  /* 0x0000ffffed147812 */ /* 0x000fe400078ec0ff */
[----:B------:R-:W-:Y:S02]  /*37fd0*/  PRMT R152, R23, 0x3340, R22 ;  /* 0x0000334017987816 */ /* 0x000fe40000000016 */
[----:B------:R-:W-:Y:S02]  /*37fe0*/  PRMT R23, R21, 0x3340, R20 ;  /* 0x0000334015177816 */ /* 0x000fe40000000014 */
[----:B------:R-:W-:Y:S02]  /*37ff0*/  PRMT R20, R74, 0x5410, R73 ;  /* 0x000054104a147816 */ /* 0x000fe40000000049 */
[----:B------:R-:W-:-:S02]  /*38000*/  PRMT R21, R249, 0x5410, R239 ;  /* 0x00005410f9157816 */ /* 0x000fc400000000ef */
[----:B------:R-:W-:Y:S02]  /*38010*/  PRMT R22, R229, 0x5410, R153 ;  /* 0x00005410e5167816 */ /* 0x000fe40000000099 */
[----:B------:R-:W-:-:S05]  /*38020*/  PRMT R23, R152, 0x5410, R23 ;  /* 0x0000541098177816 */ /* 0x000fca0000000017 */
[----:B------:R0:W-:Y:S04]  /*38030*/  STS.128 [R107+0x4000], R20 ;  /* 0x004000146b007388 */ /* 0x0001e80000000c00 */
[----:B------:R-:W-:Y:S04]  /*38040*/  STL [R1+0x2d78], R13 ;  /* 0x002d780d01007387 */ /* 0x000fe80000100800 */
[----:B------:R-:W3:Y:S04]  /*38050*/  LDL.LU R61, [R1+0x3910] ;  /* 0x00391000013d7983 */ /* 0x000ee80000300800 */
[----:B------:R-:W4:Y:S04]  /*38060*/  LDL.LU R62, [R1+0x390c] ;  /* 0x00390c00013e7983 */ /* 0x000f280000300800 */
[----:B------:R-:W2:Y:S04]  /*38070*/  LDL.LU R63, [R1+0x3908] ;  /* 0x00390800013f7983 */ /* 0x000ea80000300800 */
        /* <DEDUP_REMOVED lines=10> */
[----:B------:R-:W4:Y:S01]  /*38120*/  LDL.LU R74, [R1+0x38dc] ;  /* 0x0038dc00014a7983 */ /* 0x000f220000300800 */
[----:B0-----:R-:W-:-:S02]  /*38130*/  LOP3.LUT R23, R75, 0xffff, RZ, 0xc0, !PT ;  /* 0x0000ffff4b177812 */ /* 0x001fc400078ec0ff */
[----:B------:R-:W-:Y:S02]  /*38140*/  LOP3.LUT R22, R76, 0xffff, RZ, 0xc0, !PT ;  /* 0x0000ffff4c167812 */ /* 0x000fe400078ec0ff */
[----:B------:R-:W-:Y:S02]  /*38150*/  LOP3.LUT R21, R77, 0xffff, RZ, 0xc0, !PT ;  /* 0x0000ffff4d157812 */ /* 0x000fe400078ec0ff */
[----:B------:R-:W-:Y:S01]  /*38160*/  LOP3.LUT R20, R78, 0xffff, RZ, 0xc0, !PT ;  /* 0x0000ffff4e147812 */ /* 0x000fe200078ec0ff */
[----:B------:R-:W2:Y:S01]  /*38170*/  LDL.LU R75, [R1+0x38d8] ;  /* 0x0038d800014b7983 */ /* 0x000ea20000300800 */
[----:B------:R-:W-:Y:S02]  /*38180*/  PRMT R249, R23, 0x3340, R22 ;  /* 0x0000334017f97816 */ /* 0x000fe40000000016 */
[----:B------:R-:W-:Y:S02]  /*38190*/  LOP3.LUT R23, R79, 0xffff, RZ, 0xc0, !PT ;  /* 0x0000ffff4f177812 */ /* 0x000fe400078ec0ff */
[----:B------:R-:W-:-:S02]  /*381a0*/  PRMT R247, R21, 0x3340, R20 ;  /* 0x0000334015f77816 */ /* 0x000fc40000000014 */
[----:B------:R-:W-:Y:S02]  /*381b0*/  LOP3.LUT R22, R80, 0xffff, RZ, 0xc0, !PT ;  /* 0x0000ffff50167812 */ /* 0x000fe400078ec0ff */
[----:B------:R-:W-:Y:S02]  /*381c0*/  LOP3.LUT R21, R81, 0xffff, RZ, 0xc0, !PT ;  /* 0x0000ffff51157812 */ /* 0x000fe400078ec0ff */
[----:B------:R-:W-:Y:S01]  /*381d0*/  LOP3.LUT R20, R82, 0xffff, RZ, 0xc0, !PT ;  /* 0x0000ffff52147812 */ /* 0x000fe200078ec0ff */
[----:B------:R-:W3:Y:S01]  /*381e0*/  LDL.LU R76, [R1+0x38d4] ;  /* 0x0038d400014c7983 */ /* 0x000ee20000300800 */
[----:B------:R-:W-:Y:S02]  /*381f0*/  PRMT R239, R23, 0x3340, R22 ;  /* 0x0000334017ef7816 */ /* 0x000fe40000000016 */
[----:B------:R-:W-:Y:S02]  /*38200*/  LOP3.LUT R23, R83, 0xffff, RZ, 0xc0, !PT ;  /* 0x0000ffff53177812 */ /* 0x000fe400078ec0ff */
[----:B------:R-:W-:-:S02]  /*38210*/  PRMT R237, R21, 0x3340, R20 ;  /* 0x0000334015ed7816 */ /* 0x000fc40000000014 */
[----:B------:R-:W-:Y:S02]  /*38220*/  LOP3.LUT R22, R84, 0xffff, RZ, 0xc0, !PT ;  /* 0x0000ffff54167812 */ /* 0x000fe400078ec0ff */
[----:B------:R-:W-:Y:S02]  /*38230*/  LOP3.LUT R21, R85, 0xffff, RZ, 0xc0, !PT ;  /* 0x0000ffff55157812 */ /* 0x000fe400078ec0ff */
[----:B------:R-:W-:Y:S01]  /*38240*/  LOP3.LUT R20, R86, 0xffff, RZ, 0xc0, !PT ;  /* 0x0000ffff56147812 */ /* 0x000fe200078ec0ff */
[----:B------:R-:W4:Y:S01]  /*38250*/  LDL.LU R77, [R1+0x38d0] ;  /* 0x0038d000014d7983 */ /* 0x000f220000300800 */
[----:B------:R-:W-:Y:S02]  /*38260*/  PRMT R229, R23, 0x3340, R22 ;  /* 0x0000334017e57816 */ /* 0x000fe40000000016 */
[----:B------:R-:W-:Y:S02]  /*38270*/  LOP3.LUT R23, R87, 0xffff, RZ, 0xc0, !PT ;  /* 0x0000ffff57177812 */ /* 0x000fe400078ec0ff */
[----:B------:R-:W-:-:S02]  /*38280*/  PRMT R153, R21, 0x3340, R20 ;  /* 0x0000334015997816 */ /* 0x000fc40000000014 */
[----:B------:R-:W-:Y:S02]  /*38290*/  LOP3.LUT R22, R88, 0xffff, RZ, 0xc0, !PT ;  /* 0x0000ffff58167812 */ /* 0x000fe400078ec0ff */
[----:B------:R-:W-:Y:S02]  /*382a0*/  LOP3.LUT R21, R89, 0xffff, RZ, 0xc0, !PT ;  /* 0x0000ffff59157812 */ /* 0x000fe400078ec0ff */
[----:B------:R-:W-:Y:S01]  /*382b0*/  LOP3.LUT R20, R90, 0xffff, RZ, 0xc0, !PT ;  /* 0x0000ffff5a147812 */ /* 0x000fe200078ec0ff */
[----:B------:R-:W2:Y:S01]  /*382c0*/  LDL.LU R78, [R1+0x38cc] ;  /* 0x0038cc00014e7983 */ /* 0x000ea20000300800 */
[----:B------:R-:W-:-:S03]  /*382d0*/  PRMT R152, R23, 0x3340, R22 ;  /* 0x0000334017987816 */ /* 0x000fc60000000016 */
[----:B------:R-:W3:Y:S01]  /*382e0*/  LDL.LU R79, [R1+0x38c8] ;  /* 0x0038c800014f7983 */ /* 0x000ee20000300800 */
[----:B------:R-:W-:Y:S02]  /*382f0*/  PRMT R23, R21, 0x3340, R20 ;  /* 0x0000334015177816 */ /* 0x000fe40000000014 */
[----:B------:R-:W-:Y:S02]  /*38300*/  PRMT R20, R249, 0x5410, R247 ;  /* 0x00005410f9147816 */ /* 0x000fe400000000f7 */
[----:B------:R-:W-:Y:S02]  /*38310*/  PRMT R21, R239, 0x5410, R237 ;  /* 0x00005410ef157816 */ /* 0x000fe400000000ed */
[----:B------:R-:W-:Y:S02]  /*38320*/  PRMT R22, R229, 0x5410, R153 ;  /* 0x00005410e5167816 */ /* 0x000fe40000000099 */
[----:B------:R-:W-:Y:S01]  /*38330*/  PRMT R23, R152, 0x5410, R23 ;  /* 0x0000541098177816 */ /* 0x000fe20000000017 */
[----:B------:R-:W4:Y:S04]  /*38340*/  LDL.LU R80, [R1+0x38c4] ;  /* 0x0038c40001507983 */ /* 0x000f280000300800 */
[----:B------:R-:W2:Y:S04]  /*38350*/  LDL.LU R81, [R1+0x38c0] ;  /* 0x0038c00001517983 */ /* 0x000ea80000300800 */
[----:B------:R-:W3:Y:S04]  /*38360*/  LDL.LU R82, [R1+0x38bc] ;  /* 0x0038bc0001527983 */ /* 0x000ee80000300800 */
[----:B------:R-:W4:Y:S04]  /*38370*/  LDL.LU R83, [R1+0x38b8] ;  /* 0x0038b80001537983 */ /* 0x000f280000300800 */
[----:B------:R0:W-:Y:S04]  /*38380*/  STS.128 [R107+0x8000], R20 ;  /* 0x008000146b007388 */ /* 0x0001e80000000c00 */
[----:B------:R-:W2:Y:S04]  /*38390*/  LDL.LU R84, [R1+0x38b4] ;  /* 0x0038b40001547983 */ /* 0x000ea80000300800 */
[----:B------:R-:W3:Y:S04]  /*383a0*/  LDL.LU R85, [R1+0x38b0] ;  /* 0x0038b00001557983 */ /* 0x000ee80000300800 */
[----:B------:R-:W4:Y:S04]  /*383b0*/  LDL.LU R86, [R1+0x38ac] ;  /* 0x0038ac0001567983 */ /* 0x000f280000300800 */
[----:B------:R-:W2:Y:S04]  /*383c0*/  LDL.LU R87, [R1+0x38a8] ;  /* 0x0038a80001577983 */ /* 0x000ea80000300800 */
[----:B------:R-:W3:Y:S04]  /*383d0*/  LDL.LU R88, [R1+0x38a4] ;  /* 0x0038a40001587983 */ /* 0x000ee80000300800 */
[----:B------:R-:W4:Y:S04]  /*383e0*/  LDL.LU R89, [R1+0x38a0] ;  /* 0x0038a00001597983 */ /* 0x000f280000300800 */
[----:B------:R-:W2:Y:S01]  /*383f0*/  LDL.LU R90, [R1+0x389c] ;  /* 0x00389c00015a7983 */ /* 0x000ea20000300800 */
[----:B0-----:R-:W-:-:S02]  /*38400*/  LOP3.LUT R23, R91, 0xffff, RZ, 0xc0, !PT ;  /* 0x0000ffff5b177812 */ /* 0x001fc400078ec0ff */
        /* <DEDUP_REMOVED lines=24> */
[----:B------:R-:W3:Y:S04]  /*38590*/  LDL.LU R94, [R1+0x388c] ;  /* 0x00388c00015e7983 */ /* 0x000ee80000300800 */
[----:B------:R-:W4:Y:S01]  /*385a0*/  LDL.LU R95, [R1+0x3888] ;  /* 0x00388800015f7983 */ /* 0x000f220000300800 */
[----:B------:R-:W-:-:S03]  /*385b0*/  PRMT R152, R23, 0x3340, R22 ;  /* 0x0000334017987816 */ /* 0x000fc60000000016 */
[----:B------:R-:W2:Y:S01]  /*385c0*/  LDL.LU R96, [R1+0x3884] ;  /* 0x0038840001607983 */ /* 0x000ea20000300800 */
[----:B------:R-:W-:-:S03]  /*385d0*/  PRMT R23, R21, 0x3340, R20 ;  /* 0x0000334015177816 */ /* 0x000fc60000000014 */
[----:B------:R-:W3:Y:S04]  /*385e0*/  LDL.LU R97, [R1+0x3880] ;  /* 0x0038800001617983 */ /* 0x000ee80000300800 */
[----:B------:R-:W4:Y:S04]  /*385f0*/  LDL.LU R98, [R1+0x387c] ;  /* 0x00387c0001627983 */ /* 0x000f280000300800 */
[----:B------:R-:W2:Y:S04]  /*38600*/  LDL.LU R99, [R1+0x3878] ;  /* 0x0038780001637983 */ /* 0x000ea80000300800 */
[----:B------:R-:W3:Y:S01]  /*38610*/  LDL.LU R100, [R1+0x3874] ;  /* 0x0038740001647983 */ /* 0x000ee20000300800 */
[----:B------:R-:W-:-:S02]  /*38620*/  PRMT R20, R249, 0x5410, R247 ;  /* 0x00005410f9147816 */ /* 0x000fc400000000f7 */
[----:B------:R-:W-:Y:S02]  /*38630*/  PRMT R21, R239, 0x5410, R237 ;  /* 0x00005410ef157816 */ /* 0x000fe400000000ed */
[----:B------:R-:W-:Y:S02]  /*38640*/  PRMT R22, R229, 0x5410, R153 ;  /* 0x00005410e5167816 */ /* 0x000fe40000000099 */
[----:B------:R-:W-:Y:S01]  /*38650*/  PRMT R23, R152, 0x5410, R23 ;  /* 0x0000541098177816 */ /* 0x000fe20000000017 */
[----:B------:R-:W4:Y:S04]  /*38660*/  LDL.LU R101, [R1+0x3870] ;  /* 0x0038700001657983 */ /* 0x000f280000300800 */
[----:B------:R-:W2:Y:S04]  /*38670*/  LDL.LU R102, [R1+0x386c] ;  /* 0x00386c0001667983 */ /* 0x000ea80000300800 */
[----:B------:R-:W3:Y:S04]  /*38680*/  LDL.LU R103, [R1+0x3868] ;  /* 0x0038680001677983 */ /* 0x000ee80000300800 */
[----:B------:R-:W4:Y:S04]  /*38690*/  LDL.LU R104, [R1+0x3864] ;  /* 0x0038640001687983 */ /* 0x000f280000300800 */
[----:B------:R-:W2:Y:S04]  /*386a0*/  LDL.LU R105, [R1+0x3860] ;  /* 0x0038600001697983 */ /* 0x000ea80000300800 */
[----:B------:R0:W-:Y:S04]  /*386b0*/  STS.128 [R107+0xc000], R20 ;  /* 0x00c000146b007388 */ /* 0x0001e80000000c00 */
[----:B------:R-:W3:Y:S01]  /*386c0*/  LDL.LU R106, [R1+0x385c] ;  /* 0x00385c00016a7983 */ /* 0x000ee20000300800 */
[----:B0-----:R-:W-:-:S02]  /*386d0*/  LOP3.LUT R23, R108, 0xffff, RZ, 0xc0, !PT ;  /* 0x0000ffff6c177812 */ /* 0x001fc400078ec0ff */
[----:B------:R-:W-:Y:S01]  /*386e0*/  LOP3.LUT R22, R109, 0xffff, RZ, 0xc0, !PT ;  /* 0x0000ffff6d167812 */ /* 0x000fe200078ec0ff */
[----:B------:R-:W4:Y:S04]  /*386f0*/  LDL.LU R107, [R1+0x3858] ;  /* 0x00385800016b7983 */ /* 0x000f280000300800 */
[----:B------:R-:W2:Y:S04]  /*38700*/  LDL.LU R108, [R1+0x3854] ;  /* 0x00385400016c7983 */ /* 0x000ea80000300800 */
[----:B------:R-:W3:Y:S01]  /*38710*/  LDL.LU R109, [R1+0x3850] ;  /* 0x00385000016d7983 */ /* 0x000ee20000300800 */
[----:B------:R-:W-:-:S02]  /*38720*/  LOP3.LUT R21, R110, 0xffff, RZ, 0xc0, !PT ;  /* 0x0000ffff6e157812 */ /* 0x000fc400078ec0ff */
[----:B------:R-:W-:Y:S01]  /*38730*/  LOP3.LUT R20, R111, 0xffff, RZ, 0xc0, !PT ;  /* 0x0000ffff6f147812 */ /* 0x000fe200078ec0ff */
[----:B------:R-:W4:Y:S01]  /*38740*/  LDL.LU R110, [R1+0x384c] ;  /* 0x00384c00016e7983 */ /* 0x000f220000300800 */
[----:B------:R-:W-:-:S03]  /*38750*/  PRMT R239, R23, 0x3340, R22 ;  /* 0x0000334017ef7816 */ /* 0x000fc60000000016 */
[----:B------:R-:W2:Y:S01]  /*38760*/  LDL.LU R111, [R1+0x3848] ;  /* 0x00384800016f7983 */ /* 0x000ea20000300800 */
[----:B------:R-:W-:-:S03]  /*38770*/  LOP3.LUT R23, R26, 0xffff, RZ, 0xc0, !PT ;  /* 0x0000ffff1a177812 */ /* 0x000fc600078ec0ff */
[----:B------:R-:W3:Y:S01]  /*38780*/  LDL R26, [R1+0x14a0] ;  /* 0x0014a000011a7983 */ /* 0x000ee20000100800 */
[----:B------:R-:W-:Y:S02]  /*38790*/  PRMT R237, R21, 0x3340, R20 ;  /* 0x0000334015ed7816 */ /* 0x000fe40000000014 */
[----:B------:R-:W-:Y:S02]  /*387a0*/  LOP3.LUT R22, R243, 0xffff, RZ, 0xc0, !PT ;  /* 0x0000fffff3167812 */ /* 0x000fe400078ec0ff */
[----:B------:R-:W-:Y:S02]  /*387b0*/  LOP3.LUT R21, R233, 0xffff, RZ, 0xc0, !PT ;  /* 0x0000ffffe9157812 */ /* 0x000fe400078ec0ff */
[----:B------:R-:W-:Y:S02]  /*387c0*/  LOP3.LUT R20, R224, 0xffff, RZ, 0xc0, !PT ;  /* 0x0000ffffe0147812 */ /* 0x000fe400078ec0ff */
[----:B------:R-:W-:Y:S02]  /*387d0*/  PRMT R229, R23, 0x3340, R22 ;  /* 0x0000334017e57816 */ /* 0x000fe40000000016 */
[----:B------:R-:W-:-:S02]  /*387e0*/  LOP3.LUT R23, R216, 0xffff, RZ, 0xc0, !PT ;  /* 0x0000ffffd8177812 */ /* 0x000fc400078ec0ff */
        /* <DEDUP_REMOVED lines=11> */
[----:B------:R-:W-:-:S02]  /*388a0*/  PRMT R23, R21, 0x3340, R20 ;  /* 0x0000334015177816 */ /* 0x000fc40000000014 */
[----:B------:R-:W-:Y:S02]  /*388b0*/  PRMT R20, R239, 0x5410, R237 ;  /* 0x00005410ef147816 */ /* 0x000fe400000000ed */
[----:B------:R-:W-:Y:S02]  /*388c0*/  PRMT R21, R229, 0x5410, R224 ;  /* 0x00005410e5157816 */ /* 0x000fe400000000e0 */
[----:B------:R-:W-:Y:S02]  /*388d0*/  PRMT R22, R196, 0x5410, R153 ;  /* 0x00005410c4167816 */ /* 0x000fe40000000099 */
[----:B------:R-:W-:-:S05]  /*388e0*/  PRMT R23, R152, 0x5410, R23 ;  /* 0x0000541098177816 */ /* 0x000fca0000000017 */
[----:B---3--:R0:W-:Y:S02]  /*388f0*/  STS.128 [R26], R20 ;  /* 0x000000141a007388 */ /* 0x0081e40000000c00 */
[----:B0-----:R-:W-:Y:S02]  /*38900*/  LOP3.LUT R23, R112, 0xffff, RZ, 0xc0, !PT ;  /* 0x0000ffff70177812 */ /* 0x001fe400078ec0ff */
[----:B------:R-:W-:Y:S02]  /*38910*/  LOP3.LUT R22, R113, 0xffff, RZ, 0xc0, !PT ;  /* 0x0000ffff71167812 */ /* 0x000fe400078ec0ff */
[----:B------:R-:W-:Y:S02]  /*38920*/  LOP3.LUT R21, R114, 0xffff, RZ, 0xc0, !PT ;  /* 0x0000ffff72157812 */ /* 0x000fe400078ec0ff */
[----:B------:R-:W-:Y:S01]  /*38930*/  LOP3.LUT R20, R115, 0xffff, RZ, 0xc0, !PT ;  /* 0x0000ffff73147812 */ /* 0x000fe200078ec0ff */
[----:B------:R-:W3:Y:S01]  /*38940*/  LDL.LU R112, [R1+0x3844] ;  /* 0x0038440001707983 */ /* 0x000ee20000300800 */
[----:B------:R-:W-:-:S02]  /*38950*/  PRMT R196, R23, 0x3340, R22 ;  /* 0x0000334017c47816 */ /* 0x000fc40000000016 */
[----:B------:R-:W-:Y:S02]  /*38960*/  LOP3.LUT R23, R116, 0xffff, RZ, 0xc0, !PT ;  /* 0x0000ffff74177812 */ /* 0x000fe400078ec0ff */
[----:B------:R-:W-:Y:S02]  /*38970*/  PRMT R190, R21, 0x3340, R20 ;  /* 0x0000334015be7816 */ /* 0x000fe40000000014 */
[----:B------:R-:W-:Y:S02]  /*38980*/  LOP3.LUT R22, R117, 0xffff, RZ, 0xc0, !PT ;  /* 0x0000ffff75167812 */ /* 0x000fe400078ec0ff */
[----:B------:R-:W-:Y:S02]  /*38990*/  LOP3.LUT R21, R118, 0xffff, RZ, 0xc0, !PT ;  /* 0x0000ffff76157812 */ /* 0x000fe400078ec0ff */
[----:B------:R-:W-:Y:S01]  /*389a0*/  LOP3.LUT R20, R248, 0xffff, RZ, 0xc0, !PT ;  /* 0x0000fffff8147812 */ /* 0x000fe200078ec0ff */
[----:B------:R-:W4:Y:S01]  /*389b0*/  LDL.LU R113, [R1+0x3840] ;  /* 0x0038400001717983 */ /* 0x000f220000300800 */
[----:B------:R-:W-:-:S02]  /*389c0*/  PRMT R184, R23, 0x3340, R22 ;  /* 0x0000334017b87816 */ /* 0x000fc40000000016 */
[----:B------:R-:W-:Y:S02]  /*389d0*/  LOP3.LUT R23, R238, 0xffff, RZ, 0xc0, !PT ;  /* 0x0000ffffee177812 */ /* 0x000fe400078ec0ff */
[----:B------:R-:W-:Y:S02]  /*389e0*/  PRMT R179, R21, 0x3340, R20 ;  /* 0x0000334015b37816 */ /* 0x000fe40000000014 */
[----:B------:R-:W-:Y:S02]  /*389f0*/  LOP3.LUT R22, R228, 0xffff, RZ, 0xc0, !PT ;  /* 0x0000ffffe4167812 */ /* 0x000fe400078ec0ff */
[----:B------:R-:W-:Y:S02]  /*38a00*/  LOP3.LUT R21, R220, 0xffff, RZ, 0xc0, !PT ;  /* 0x0000ffffdc157812 */ /* 0x000fe400078ec0ff */
[----:B------:R-:W-:Y:S01]  /*38a10*/  LOP3.LUT R20, R213, 0xffff, RZ, 0xc0, !PT ;  /* 0x0000ffffd5147812 */ /* 0x000fe200078ec0ff */
[----:B------:R-:W2:Y:S01]  /*38a20*/  LDL.LU R114, [R1+0x383c] ;  /* 0x00383c0001727983 */ /* 0x000ea20000300800 */
[----:B------:R-:W-:-:S02]  /*38a30*/  PRMT R174, R23, 0x3340, R22 ;  /* 0x0000334017ae7816 */ /* 0x000fc40000000016 */
[----:B------:R-:W-:Y:S02]  /*38a40*/  LOP3.LUT R23, R206, 0xffff, RZ, 0xc0, !PT ;  /* 0x0000ffffce177812 */ /* 0x000fe400078ec0ff */
[----:B------:R-:W-:Y:S02]  /*38a50*/  PRMT R153, R21, 0x3340, R20 ;  /* 0x0000334015997816 */ /* 0x000fe40000000014 */
[----:B------:R-:W-:Y:S02]  /*38a60*/  LOP3.LUT R22, R199, 0xffff, RZ, 0xc0, !PT ;  /* 0x0000ffffc7167812 */ /* 0x000fe400078ec0ff */
[----:B------:R-:W-:Y:S02]  /*38a70*/  LOP3.LUT R21, R193, 0xffff, RZ, 0xc0, !PT ;  /* 0x0000ffffc1157812 */ /* 0x000fe400078ec0ff */
[----:B------:R-:W-:Y:S01]  /*38a80*/  LOP3.LUT R20, R187, 0xffff, RZ, 0xc0, !PT ;  /* 0x0000ffffbb147812 */ /* 0x000fe200078ec0ff */
[----:B------:R-:W3:Y:S01]  /*38a90*/  LDL.LU R115, [R1+0x3838] ;  /* 0x0038380001737983 */ /* 0x000ee20000300800 */
[----:B------:R-:W-:-:S03]  /*38aa0*/  PRMT R152, R23, 0x3340, R22 ;  /* 0x0000334017987816 */ /* 0x000fc60000000016 */
[----:B------:R-:W4:Y:S01]  /*38ab0*/  LDL.LU R116, [R1+0x3834] ;  /* 0x0038340001747983 */ /* 0x000f220000300800 */
[----:B------:R-:W-:Y:S02]  /*38ac0*/  PRMT R23, R21, 0x3340, R20 ;  /* 0x0000334015177816 */ /* 0x000fe40000000014 */
[----:B------:R-:W-:Y:S02]  /*38ad0*/  PRMT R20, R196, 0x5410, R190 ;  /* 0x00005410c4147816 */ /* 0x000fe400000000be */
[----:B------:R-:W-:Y:S02]  /*38ae0*/  PRMT R21, R184, 0x5410, R179 ;  /* 0x00005410b8157816 */ /* 0x000fe400000000b3 */
[----:B------:R-:W-:Y:S02]  /*38af0*/  PRMT R22, R174, 0x5410, R153 ;  /* 0x00005410ae167816 */ /* 0x000fe40000000099 */
[----:B------:R-:W-:Y:S01]  /*38b00*/  PRMT R23, R152, 0x5410, R23 ;  /* 0x0000541098177816 */ /* 0x000fe20000000017 */
[----:B------:R-:W2:Y:S04]  /*38b10*/  LDL.LU R117, [R1+0x3830] ;  /* 0x0038300001757983 */ /* 0x000ea80000300800 */
[----:B------:R-:W3:Y:S04]  /*38b20*/  LDL.LU R118, [R1+0x382c] ;  /* 0x00382c0001767983 */ /* 0x000ee80000300800 */
[----:B------:R0:W-:Y:S02]  /*38b30*/  STS.128 [R26+0x4000], R20 ;  /* 0x004000141a007388 */ /* 0x0001e40000000c00 */
[----:B0-----:R-:W-:-:S02]  /*38b40*/  LOP3.LUT R23, R119, 0xffff, RZ, 0xc0, !PT ;  /* 0x0000ffff77177812 */ /* 0x001fc400078ec0ff */
        /* <DEDUP_REMOVED lines=25> */
[----:B------:R-:W-:-:S03]  /*38ce0*/  PRMT R152, R23, 0x3340, R22 ;  /* 0x0000334017987816 */ /* 0x000fc60000000016 */
[----:B------:R-:W2:Y:S01]  /*38cf0*/  LDL.LU R123, [R1+0x3818] ;  /* 0x00381800017b7983 */ /* 0x000ea20000300800 */
[----:B------:R-:W-:Y:S02]  /*38d00*/  PRMT R23, R21, 0x3340, R20 ;  /* 0x0000334015177816 */ /* 0x000fe40000000014 */
[----:B------:R-:W-:Y:S02]  /*38d10*/  PRMT R20, R190, 0x5410, R187 ;  /* 0x00005410be147816 */ /* 0x000fe400000000bb */
[----:B------:R-:W-:Y:S02]  /*38d20*/  PRMT R21, R184, 0x5410, R179 ;  /* 0x00005410b8157816 */ /* 0x000fe400000000b3 */
[----:B------:R-:W-:Y:S02]  /*38d30*/  PRMT R22, R174, 0x5410, R153 ;  /* 0x00005410ae167816 */ /* 0x000fe40000000099 */
[----:B------:R-:W-:Y:S01]  /*38d40*/  PRMT R23, R152, 0x5410, R23 ;  /* 0x0000541098177816 */ /* 0x000fe20000000017 */
[----:B------:R-:W3:Y:S04]  /*38d50*/  LDL.LU R124, [R1+0x3814] ;  /* 0x00381400017c7983 */ /* 0x000ee80000300800 */
[----:B------:R0:W-:Y:S02]  /*38d60*/  STS.128 [R26+0x8000], R20 ;  /* 0x008000141a007388 */ /* 0x0001e40000000c00 */
[----:B0-----:R-:W-:-:S02]  /*38d70*/  LOP3.LUT R21, R40, 0xffff, RZ, 0xc0, !PT ;  /* 0x0000ffff28157812 */ /* 0x001fc400078ec0ff */
[----:B------:R-:W-:-:S04]  /*38d80*/  LOP3.LUT R20, R39, 0xffff, RZ, 0xc0, !PT ;  /* 0x0000ffff27147812 */ /* 0x000fc800078ec0ff */
[----:B------:R-:W-:Y:S02]  /*38d90*/  PRMT R187, R21, 0x3340, R20 ;  /* 0x0000334015bb7816 */ /* 0x000fe40000000014 */
[----:B------:R-:W-:Y:S02]  /*38da0*/  LOP3.LUT R21, R32, 0xffff, RZ, 0xc0, !PT ;  /* 0x0000ffff20157812 */ /* 0x000fe400078ec0ff */
[----:B------:R-:W-:Y:S02]  /*38db0*/  LOP3.LUT R20, R30, 0xffff, RZ, 0xc0, !PT ;  /* 0x0000ffff1e147812 */ /* 0x000fe400078ec0ff */
[----:B------:R-:W-:Y:S02]  /*38dc0*/  LOP3.LUT R23, R44, 0xffff, RZ, 0xc0, !PT ;  /* 0x0000ffff2c177812 */ /* 0x000fe400078ec0ff */
[----:B------:R-:W-:Y:S01]  /*38dd0*/  LOP3.LUT R22, R41, 0xffff, RZ, 0xc0, !PT ;  /* 0x0000ffff29167812 */ /* 0x000fe200078ec0ff */
[----:B------:R-:W4:Y:S01]  /*38de0*/  LDL R30, [R1+0x2840] ;  /* 0x00284000011e7983 */ /* 0x000f220000100800 */
[----:B------:R-:W-:-:S02]  /*38df0*/  PRMT R179, R21, 0x3340, R20 ;  /* 0x0000334015b37816 */ /* 0x000fc40000000014 */
[----:B------:R-:W-:Y:S01]  /*38e00*/  LOP3.LUT R20, R0, 0xffff, RZ, 0xc0, !PT ;  /* 0x0000ffff00147812 */ /* 0x000fe200078ec0ff */
[----:B------:R-:W0:Y:S01]  /*38e10*/  S2R R244, SR_TID.X ;  /* 0x0000000000f47919 */ /* 0x000e220000002100 */
[----:B------:R-:W2:Y:S01]  /*38e20*/  LDL R0, [R1+0x149c] ;  /* 0x00149c0001007983 */ /* 0x000ea20000100800 */
[----:B------:R-:W-:Y:S02]  /*38e30*/  PRMT R190, R23, 0x3340, R22 ;  /* 0x0000334017be7816 */ /* 0x000fe40000000016 */
[----:B------:R-:W-:Y:S02]  /*38e40*/  LOP3.LUT R23, R37, 0xffff, RZ, 0xc0, !PT ;  /* 0x0000ffff25177812 */ /* 0x000fe400078ec0ff */
[----:B------:R-:W-:Y:S02]  /*38e50*/  LOP3.LUT R22, R34, 0xffff, RZ, 0xc0, !PT ;  /* 0x0000ffff22167812 */ /* 0x000fe400078ec0ff */
[----:B------:R-:W-:Y:S01]  /*38e60*/  LOP3.LUT R21, R27, 0xffff, RZ, 0xc0, !PT ;  /* 0x0000ffff1b157812 */ /* 0x000fe200078ec0ff */
[----:B------:R-:W4:Y:S04]  /*38e70*/  LDL R34, [R1+0x2be0] ;  /* 0x002be00001227983 */ /* 0x000f280000100800 */
[----:B------:R-:W4:Y:S01]  /*38e80*/  LDL R27, [R1+0x2c64] ;  /* 0x002c6400011b7983 */ /* 0x000f220000100800 */
[----:B------:R-:W-:-:S02]  /*38e90*/  PRMT R184, R23, 0x3340, R22 ;  /* 0x0000334017b87816 */ /* 0x000fc40000000016 */
[----:B------:R-:W-:Y:S01]  /*38ea0*/  LOP3.LUT R23, R29, 0xffff, RZ, 0xc0, !PT ;  /* 0x0000ffff1d177812 */ /* 0x000fe200078ec0ff */
[----:B------:R-:W4:Y:S04]  /*38eb0*/  LDL R32, [R1+0x2ba0] ;  /* 0x002ba00001207983 */ /* 0x000f280000100800 */
[----:B------:R-:W4:Y:S01]  /*38ec0*/  LDL R29, [R1+0x2c84] ;  /* 0x002c8400011d7983 */ /* 0x000f220000100800 */
[----:B------:R-:W-:Y:S02]  /*38ed0*/  LOP3.LUT R22, R28, 0xffff, RZ, 0xc0, !PT ;  /* 0x0000ffff1c167812 */ /* 0x000fe400078ec0ff */
[----:B------:R-:W-:Y:S02]  /*38ee0*/  PRMT R153, R21, 0x3340, R20 ;  /* 0x0000334015997816 */ /* 0x000fe40000000014 */
[----:B------:R-:W-:Y:S01]  /*38ef0*/  LOP3.LUT R21, R231, 0xffff, RZ, 0xc0, !PT ;  /* 0x0000ffffe7157812 */ /* 0x000fe200078ec0ff */
[----:B------:R-:W4:Y:S01]  /*38f00*/  LDL R28, [R1+0x2c60] ;  /* 0x002c6000011c7983 */ /* 0x000f220000100800 */
[----:B------:R-:W-:-:S02]  /*38f10*/  PRMT R174, R23, 0x3340, R22 ;  /* 0x0000334017ae7816 */ /* 0x000fc40000000016 */
[----:B------:R-:W-:Y:S02]  /*38f20*/  LOP3.LUT R23, R251, 0xffff, RZ, 0xc0, !PT ;  /* 0x0000fffffb177812 */ /* 0x000fe400078ec0ff */
[----:B------:R-:W-:Y:S02]  /*38f30*/  LOP3.LUT R22, R241, 0xffff, RZ, 0xc0, !PT ;  /* 0x0000fffff1167812 */ /* 0x000fe400078ec0ff */
[----:B------:R-:W-:Y:S02]  /*38f40*/  LOP3.LUT R20, R222, 0xffff, RZ, 0xc0, !PT ;  /* 0x0000ffffde147812 */ /* 0x000fe400078ec0ff */
[----:B------:R-:W-:Y:S02]  /*38f50*/  PRMT R152, R23, 0x3340, R22 ;  /* 0x0000334017987816 */ /* 0x000fe40000000016 */
[----:B------:R-:W-:Y:S02]  /*38f60*/  PRMT R23, R21, 0x3340, R20 ;  /* 0x0000334015177816 */ /* 0x000fe40000000014 */
[----:B------:R-:W-:-:S02]  /*38f70*/  PRMT R20, R190, 0x5410, R187 ;  /* 0x00005410be147816 */ /* 0x000fc400000000bb */
[----:B------:R-:W-:Y:S02]  /*38f80*/  PRMT R21, R184, 0x5410, R179 ;  /* 0x00005410b8157816 */ /* 0x000fe400000000b3 */
[----:B------:R-:W-:Y:S02]  /*38f90*/  PRMT R22, R174, 0x5410, R153 ;  /* 0x00005410ae167816 */ /* 0x000fe40000000099 */
[----:B------:R-:W-:-:S05]  /*38fa0*/  PRMT R23, R152, 0x5410, R23 ;  /* 0x0000541098177816 */ /* 0x000fca0000000017 */
[----:B------:R1:W-:Y:S02]  /*38fb0*/  STS.128 [R26+0xc000], R20 ;  /* 0x00c000141a007388 */ /* 0x0003e40000000c00 */
[----:B-1----:R-:W-:Y:S02]  /*38fc0*/  LOP3.LUT R23, R225, 0xffff, RZ, 0xc0, !PT ;  /* 0x0000ffffe1177812 */ /* 0x002fe400078ec0ff */
[----:B------:R-:W-:Y:S02]  /*38fd0*/  LOP3.LUT R22, R217, 0xffff, RZ, 0xc0, !PT ;  /* 0x0000ffffd9167812 */ /* 0x000fe400078ec0ff */
[----:B------:R-:W-:Y:S02]  /*38fe0*/  LOP3.LUT R21, R210, 0xffff, RZ, 0xc0, !PT ;  /* 0x0000ffffd2157812 */ /* 0x000fe400078ec0ff */
[----:B------:R-:W-:Y:S02]  /*38ff0*/  LOP3.LUT R20, R203, 0xffff, RZ, 0xc0, !PT ;  /* 0x0000ffffcb147812 */ /* 0x000fe400078ec0ff */
[----:B0-----:R-:W-:-:S02]  /*39000*/  LOP3.LUT R244, R244, 0x7f, RZ, 0xc0, !PT ;  /* 0x0000007ff4f47812 */ /* 0x001fc400078ec0ff */
[----:B------:R-:W-:Y:S02]  /*39010*/  PRMT R187, R23, 0x3340, R22 ;  /* 0x0000334017bb7816 */ /* 0x000fe40000000016 */
[----:B------:R-:W-:Y:S02]  /*39020*/  LOP3.LUT R23, R197, 0xffff, RZ, 0xc0, !PT ;  /* 0x0000ffffc5177812 */ /* 0x000fe400078ec0ff */
[----:B------:R-:W-:Y:S02]  /*39030*/  PRMT R184, R21, 0x3340, R20 ;  /* 0x0000334015b87816 */ /* 0x000fe40000000014 */
[----:B------:R-:W-:Y:S02]  /*39040*/  LOP3.LUT R22, R191, 0xffff, RZ, 0xc0, !PT ;  /* 0x0000ffffbf167812 */ /* 0x000fe400078ec0ff */
[----:B------:R-:W-:Y:S02]  /*39050*/  LOP3.LUT R21, R185, 0xffff, RZ, 0xc0, !PT ;  /* 0x0000ffffb9157812 */ /* 0x000fe400078ec0ff */
[----:B------:R-:W-:Y:S01]  /*39060*/  LOP3.LUT R20, R180, 0xffff, RZ, 0xc0, !PT ;  /* 0x0000ffffb4147812 */ /* 0x000fe200078ec0ff */
[----:B------:R-:W4:Y:S01]  /*39070*/  LDL R26, [R1+0x2c20] ;  /* 0x002c2000011a7983 */ /* 0x000f220000100800 */
[----:B------:R-:W-:-:S02]  /*39080*/  PRMT R179, R23, 0x3340, R22 ;  /* 0x0000334017b37816 */ /* 0x000fc40000000016 */
[----:B------:R-:W-:Y:S02]  /*39090*/  LOP3.LUT R23, R175, 0xffff, RZ, 0xc0, !PT ;  /* 0x0000ffffaf177812 */ /* 0x000fe400078ec0ff */
[----:B------:R-:W-:Y:S02]  /*390a0*/  PRMT R174, R21, 0x3340, R20 ;  /* 0x0000334015ae7816 */ /* 0x000fe40000000014 */
[----:B------:R-:W-:Y:S02]  /*390b0*/  LOP3.LUT R22, R165, 0xffff, RZ, 0xc0, !PT ;  /* 0x0000ffffa5167812 */ /* 0x000fe400078ec0ff */
[----:B------:R-:W-:Y:S02]  /*390c0*/  LOP3.LUT R21, R162, 0xffff, RZ, 0xc0, !PT ;  /* 0x0000ffffa2157812 */ /* 0x000fe400078ec0ff */
[----:B------:R-:W-:Y:S02]  /*390d0*/  LOP3.LUT R20, R160, 0xffff, RZ, 0xc0, !PT ;  /* 0x0000ffffa0147812 */ /* 0x000fe400078ec0ff */
[----:B------:R-:W-:-:S02]  /*390e0*/  PRMT R160, R23, 0x3340, R22 ;  /* 0x0000334017a07816 */ /* 0x000fc40000000016 */
[----:B------:R-:W-:Y:S02]  /*390f0*/  LOP3.LUT R23, R158, 0xffff, RZ, 0xc0, !PT ;  /* 0x0000ffff9e177812 */ /* 0x000fe400078ec0ff */
[----:B------:R-:W-:Y:S02]  /*39100*/  PRMT R153, R21, 0x3340, R20 ;  /* 0x0000334015997816 */ /* 0x000fe40000000014 */
[----:B------:R-:W-:Y:S02]  /*39110*/  LOP3.LUT R22, R156, 0xffff, RZ, 0xc0, !PT ;  /* 0x0000ffff9c167812 */ /* 0x000fe400078ec0ff */
[----:B------:R-:W-:Y:S02]  /*39120*/  LOP3.LUT R21, R155, 0xffff, RZ, 0xc0, !PT ;  /* 0x0000ffff9b157812 */ /* 0x000fe400078ec0ff */
[----:B------:R-:W-:Y:S02]  /*39130*/  LOP3.LUT R20, R154, 0xffff, RZ, 0xc0, !PT ;  /* 0x0000ffff9a147812 */ /* 0x000fe400078ec0ff */
[----:B------:R-:W-:-:S02]  /*39140*/  PRMT R152, R23, 0x3340, R22 ;  /* 0x0000334017987816 */ /* 0x000fc40000000016 */
[----:B------:R-:W-:Y:S02]  /*39150*/  PRMT R23, R21, 0x3340, R20 ;  /* 0x0000334015177816 */ /* 0x000fe40000000014 */
[----:B------:R-:W-:Y:S02]  /*39160*/  PRMT R20, R187, 0x5410, R184 ;  /* 0x00005410bb147816 */ /* 0x000fe400000000b8 */
[----:B------:R-:W-:Y:S02]  /*39170*/  PRMT R21, R179, 0x5410, R174 ;  /* 0x00005410b3157816 */ /* 0x000fe400000000ae */
[----:B------:R-:W-:Y:S02]  /*39180*/  PRMT R22, R160, 0x5410, R153 ;  /* 0x00005410a0167816 */ /* 0x000fe40000000099 */
[----:B------:R-:W-:Y:S02]  /*39190*/  PRMT R23, R152, 0x5410, R23 ;  /* 0x0000541098177816 */ /* 0x000fe40000000017 */
[----:B------:R-:W-:-:S02]  /*391a0*/  ISETP.GE.AND P0, PT, R244, R11, PT ;  /* 0x0000000bf400720c */ /* 0x000fc40003f06270 */
[----:B------:R-:W-:Y:S01]  /*391b0*/  LOP3.LUT R11, R10, 0xffff, RZ, 0xc0, !PT ;  /* 0x0000ffff0a0b7812 */ /* 0x000fe200078ec0ff */
[----:B--2---:R0:W-:Y:S02]  /*391c0*/  STS.128 [R0], R20 ;  /* 0x0000001400007388 */ /* 0x0041e40000000c00 */
[----:B0-----:R-:W-:Y:S02]  /*391d0*/  LOP3.LUT R23, R250, 0xffff, RZ, 0xc0, !PT ;  /* 0x0000fffffa177812 */ /* 0x001fe400078ec0ff */
        /* <DEDUP_REMOVED lines=26> */
[----:B------:R-:W-:-:S05]  /*39380*/  PRMT R23, R152, 0x5410, R23 ;  /* 0x0000541098177816 */ /* 0x000fca0000000017 */
[----:B------:R0:W-:Y:S02]  /*39390*/  STS.128 [R0+0x4000], R20 ;  /* 0x0040001400007388 */ /* 0x0001e40000000c00 */
[----:B0-----:R-:W-:Y:S02]  /*393a0*/  LOP3.LUT R23, R25, 0xffff, RZ, 0xc0, !PT ;  /* 0x0000ffff19177812 */ /* 0x001fe400078ec0ff */
[----:B------:R-:W-:Y:S02]  /*393b0*/  LOP3.LUT R22, R24, 0xffff, RZ, 0xc0, !PT ;  /* 0x0000ffff18167812 */ /* 0x000fe400078ec0ff */
[----:B------:R-:W-:Y:S02]  /*393c0*/  LOP3.LUT R21, R17, 0xffff, RZ, 0xc0, !PT ;  /* 0x0000ffff11157812 */ /* 0x000fe400078ec0ff */
[----:B------:R-:W-:Y:S02]  /*393d0*/  LOP3.LUT R20, R246, 0xffff, RZ, 0xc0, !PT ;  /* 0x0000fffff6147812 */ /* 0x000fe400078ec0ff */
[----:B---3--:R-:W-:-:S02]  /*393e0*/  PRMT R124, RZ, 0x7610, R124 ;  /* 0x00007610ff7c7816 */ /* 0x008fc4000000007c */
[----:B------:R-:W-:Y:S02]  /*393f0*/  PRMT R158, R23, 0x3340, R22 ;  /* 0x00003340179e7816 */ /* 0x000fe40000000016 */
[----:B------:R-:W-:Y:S02]  /*39400*/  LOP3.LUT R23, R235, 0xffff, RZ, 0xc0, !PT ;  /* 0x0000ffffeb177812 */ /* 0x000fe400078ec0ff */
[----:B------:R-:W-:Y:S02]  /*39410*/  PRMT R157, R21, 0x3340, R20 ;  /* 0x00003340159d7816 */ /* 0x000fe40000000014 */
[----:B------:R-:W-:Y:S02]  /*39420*/  LOP3.LUT R22, R227, 0xffff, RZ, 0xc0, !PT ;  /* 0x0000ffffe3167812 */ /* 0x000fe400078ec0ff */
[----:B------:R-:W-:Y:S02]  /*39430*/  LOP3.LUT R21, R219, 0xffff, RZ, 0xc0, !PT ;  /* 0x0000ffffdb157812 */ /* 0x000fe400078ec0ff */
[----:B------:R-:W-:Y:S01]  /*39440*/  LOP3.LUT R20, R212, 0xffff, RZ, 0xc0, !PT ;  /* 0x0000ffffd4147812 */ /* 0x000fe200078ec0ff */
[----:B------:R-:W2:Y:S01]  /*39450*/  LDL R25, [R1+0x2c24] ;  /* 0x002c240001197983 */ /* 0x000ea20000100800 */
[----:B------:R-:W-:-:S02]  /*39460*/  PRMT R156, R23, 0x3340, R22 ;  /* 0x00003340179c7816 */ /* 0x000fc40000000016 */
[----:B------:R-:W-:Y:S02]  /*39470*/  LOP3.LUT R23, R205, 0xffff, RZ, 0xc0, !PT ;  /* 0x0000ffffcd177812 */ /* 0x000fe400078ec0ff */
[----:B------:R-:W-:Y:S02]  /*39480*/  PRMT R155, R21, 0x3340, R20 ;  /* 0x00003340159b7816 */ /* 0x000fe40000000014 */
[----:B------:R-:W-:Y:S02]  /*39490*/  LOP3.LUT R22, R198, 0xffff, RZ, 0xc0, !PT ;  /* 0x0000ffffc6167812 */ /* 0x000fe400078ec0ff */
[----:B------:R-:W-:Y:S02]  /*394a0*/  LOP3.LUT R21, R192, 0xffff, RZ, 0xc0, !PT ;  /* 0x0000ffffc0157812 */ /* 0x000fe400078ec0ff */
[----:B------:R-:W-:Y:S01]  /*394b0*/  LOP3.LUT R20, R186, 0xffff, RZ, 0xc0, !PT ;  /* 0x0000ffffba147812 */ /* 0x000fe200078ec0ff */
[----:B------:R-:W3:Y:S01]  /*394c0*/  LDL R24, [R1+0x2be4] ;  /* 0x002be40001187983 */ /* 0x000ee20000100800 */
        /* <DEDUP_REMOVED lines=16> */
[----:B------:R-:W3:Y:S01]  /*395d0*/  LDL R12, [R1+0x2ba4] ;  /* 0x002ba400010c7983 */ /* 0x000ee20000100800 */
[----:B------:R-:W-:Y:S02]  /*395e0*/  PRMT R157, R22, 0x3340, R21 ;  /* 0x00003340169d7816 */ /* 0x000fe40000000015 */
[----:B------:R-:W-:-:S02]  /*395f0*/  PRMT R156, R20, 0x3340, R11 ;  /* 0x00003340149c7816 */ /* 0x000fc4000000000b */
[----:B------:R-:W-:Y:S02]  /*39600*/  LOP3.LUT R22, R2, 0xffff, RZ, 0xc0, !PT ;  /* 0x0000ffff02167812 */ /* 0x000fe400078ec0ff */
[----:B------:R-:W-:Y:S02]  /*39610*/  LOP3.LUT R21, R252, 0xffff, RZ, 0xc0, !PT ;  /* 0x0000fffffc157812 */ /* 0x000fe400078ec0ff */
[----:B------:R-:W-:Y:S02]  /*39620*/  LOP3.LUT R20, R242, 0xffff, RZ, 0xc0, !PT ;  /* 0x0000fffff2147812 */ /* 0x000fe400078ec0ff */
[----:B------:R-:W-:Y:S01]  /*39630*/  LOP3.LUT R11, R232, 0xffff, RZ, 0xc0, !PT ;  /* 0x0000ffffe80b7812 */ /* 0x000fe200078ec0ff */
[----:B------:R-:W3:Y:S01]  /*39640*/  LDL R2, [R1+0x2b60] ;  /* 0x002b600001027983 */ /* 0x000ee20000100800 */
        /* <DEDUP_REMOVED lines=18> */
[----:B------:R4:W-:Y:S02]  /*39770*/  STS.128 [R0+0xc000], R20 ;  /* 0x00c0001400007388 */ /* 0x0009e40000000c00 */
[----:B----4-:R-:W-:Y:S02]  /*39780*/  @!P0 IMAD.MOV.U32 R20, RZ, RZ, R29 ;  /* 0x000000ffff148224 */ /* 0x010fe400078e001d */
[----:B------:R-:W-:Y:S01]  /*39790*/  @!P0 IMAD.MOV.U32 R21, RZ, RZ, R30 ;  /* 0x000000ffff158224 */ /* 0x000fe200078e001e */
[----:B------:R-:W4:Y:S04]  /*397a0*/  LDL R0, [R1+0x2b64] ;  /* 0x002b640001007983 */ /* 0x000f280000100800 */
[----:B------:R-:W4:Y:S04]  /*397b0*/  LDL.LU R17, [R1+0x1558] ;  /* 0x0015580001117983 */ /* 0x000f280000300800 */
[----:B------:R-:W4:Y:S04]  /*397c0*/  LDL.LU R15, [R1+0x1550] ;  /* 0x00155000010f7983 */ /* 0x000f280000300800 */
[----:B------:R-:W4:Y:S04]  /*397d0*/  LDL.LU R14, [R1+0x1524] ;  /* 0x00152400010e7983 */ /* 0x000f280000300800 */
[----:B------:R0:W4:Y:S04]  /*397e0*/  @!P0 LDG.E.U8 R124, desc[UR60][R20.64] ;  /* 0x0000003c147c8981 */ /* 0x000128000c1e1100 */
[----:B------:R-:W4:Y:S04]  /*397f0*/  LDL.LU R10, [R1+0x1548] ;  /* 0x00154800010a7983 */ /* 0x000f280000300800 */
[----:B------:R-:W4:Y:S04]  /*39800*/  LDL.LU R244, [R1+0x151c] ;  /* 0x00151c0001f47983 */ /* 0x000f280000300800 */
[----:B------:R-:W4:Y:S04]  /*39810*/  LDL R30, [R1+0x2b20] ;  /* 0x002b2000011e7983 */ /* 0x000f280000100800 */
[----:B------:R-:W4:Y:S01]  /*39820*/  LDL R29, [R1+0x2b24] ;  /* 0x002b2400011d7983 */ /* 0x000f220000100800 */
[----:B------:R-:W-:Y:S01]  /*39830*/  PRMT R123, RZ, 0x7610, R123 ;  /* 0x00007610ff7b7816 */ /* 0x000fe2000000007b */
[----:B0-----:R-:W-:-:S02]  /*39840*/  @!P0 IMAD.MOV.U32 R20, RZ, RZ, R27 ;  /* 0x000000ffff148224 */ /* 0x001fc400078e001b */
[----:B------:R-:W-:-:S05]  /*39850*/  @!P0 IMAD.MOV.U32 R21, RZ, RZ, R28 ;  /* 0x000000ffff158224 */ /* 0x000fca00078e001c */
[----:B------:R0:W4:Y:S01]  /*39860*/  @!P0 LDG.E.U8 R123, desc[UR60][R20.64] ;  /* 0x0000003c147b8981 */ /* 0x000122000c1e1100 */
[----:B------:R-:W-:Y:S02]  /*39870*/  PRMT R122, RZ, 0x7610, R122 ;  /* 0x00007610ff7a7816 */ /* 0x000fe4000000007a */
[----:B------:R-:W-:Y:S01]  /*39880*/  PRMT R121, RZ, 0x7610, R121 ;  /* 0x00007610ff797816 */ /* 0x000fe20000000079 */
[----:B0-----:R-:W-:Y:S01]  /*39890*/  @!P0 IMAD.MOV.U32 R21, RZ, RZ, R26 ;  /* 0x000000ffff158224 */ /* 0x001fe200078e001a */
[----:B------:R-:W-:Y:S02]  /*398a0*/  PRMT R120, RZ, 0x7610, R120 ;  /* 0x00007610ff787816 */ /* 0x000fe40000000078 */
[----:B------:R-:W-:Y:S01]  /*398b0*/  PRMT R119, RZ, 0x7610, R119 ;  /* 0x00007610ff777816 */ /* 0x000fe20000000077 */
[----:B--2---:R-:W-:-:S05]  /*398c0*/  @!P0 IMAD.MOV.U32 R20, RZ, RZ, R25 ;  /* 0x000000ffff148224 */ /* 0x004fca00078e0019 */
[----:B------:R3:W2:Y:S02]  /*398d0*/  @!P0 LDG.E.U8 R122, desc[UR60][R20.64] ;  /* 0x0000003c147a8981 */ /* 0x0006a4000c1e1100 */
[----:B---3--:R-:W-:Y:S02]  /*398e0*/  @!P0 IMAD.MOV.U32 R20, RZ, RZ, R24 ;  /* 0x000000ffff148224 */ /* 0x008fe400078e0018 */
[----:B------:R-:W-:-:S05]  /*398f0*/  @!P0 IMAD.MOV.U32 R21, RZ, RZ, R34 ;  /* 0x000000ffff158224 */ /* 0x000fca00078e0022 */
[----:B------:R0:W3:Y:S02]  /*39900*/  @!P0 LDG.E.U8 R121, desc[UR60][R20.64] ;  /* 0x0000003c14798981 */ /* 0x0000e4000c1e1100 */
[----:B0-----:R-:W-:Y:S02]  /*39910*/  @!P0 IMAD.MOV.U32 R21, RZ, RZ, R32 ;  /* 0x000000ffff158224 */ /* 0x001fe400078e0020 */
[----:B------:R-:W-:-:S05]  /*39920*/  @!P0 IMAD.MOV.U32 R20, RZ, RZ, R12 ;  /* 0x000000ffff148224 */ /* 0x000fca00078e000c */
[----:B------:R0:W3:Y:S02]  /*39930*/  @!P0 LDG.E.U8 R120, desc[UR60][R20.64] ;  /* 0x0000003c14788981 */ /* 0x0000e4000c1e1100 */
[----:B0-----:R-:W-:Y:S02]  /*39940*/  @!P0 IMAD.MOV.U32 R21, RZ, RZ, R2 ;  /* 0x000000ffff158224 */ /* 0x001fe400078e0002 */
[----:B----4-:R-:W-:Y:S04]  /*39950*/  STL [R1+0x3688], R124 ;  /* 0x0036887c01007387 */ /* 0x010fe80000100800 */
[----:B------:R-:W4:Y:S04]  /*39960*/  LDL R28, [R1+0x2ae0] ;  /* 0x002ae000011c7983 */ /* 0x000f280000100800 */
[----:B------:R-:W4:Y:S01]  /*39970*/  LDL R27, [R1+0x2ae4] ;  /* 0x002ae400011b7983 */ /* 0x000f220000100800 */
[----:B------:R-:W-:-:S05]  /*39980*/  @!P0 IMAD.MOV.U32 R20, RZ, RZ, R0 ;  /* 0x000000ffff148224 */ /* 0x000fca00078e0000 */
[----:B------:R0:W4:Y:S01]  /*39990*/  @!P0 LDG.E.U8 R119, desc[UR60][R20.64] ;  /* 0x0000003c14778981 */ /* 0x000122000c1e1100 */
[----:B------:R-:W-:Y:S02]  /*399a0*/  PRMT R118, RZ, 0x7610, R118 ;  /* 0x00007610ff767816 */ /* 0x000fe40000000076 */
[----:B------:R-:W-:Y:S01]  /*399b0*/  PRMT R117, RZ, 0x7610, R117 ;  /* 0x00007610ff757816 */ /* 0x000fe20000000075 */
[----:B0-----:R-:W-:Y:S02]  /*399c0*/  @!P0 IMAD.MOV.U32 R20, RZ, RZ, R29 ;  /* 0x000000ffff148224 */ /* 0x001fe400078e001d */
[----:B------:R-:W-:-:S05]  /*399d0*/  @!P0 IMAD.MOV.U32 R21, RZ, RZ, R30 ;  /* 0x000000ffff158224 */ /* 0x000fca00078e001e */
[----:B------:R4:W4:Y:S04]  /*399e0*/  @!P0 LDG.E.U8 R118, desc[UR60][R20.64] ;  /* 0x0000003c14768981 */ /* 0x000928000c1e1100 */
[----:B------:R-:W-:Y:S04]  /*399f0*/  STL [R1+0x368c], R123 ;  /* 0x00368c7b01007387 */ /* 0x000fe80000100800 */
[----:B------:R-:W4:Y:S04]  /*39a00*/  LDL R26, [R1+0x2aa0] ;  /* 0x002aa000011a7983 */ /* 0x000f280000100800 */
[----:B------:R-:W4:Y:S04]  /*39a10*/  LDL R25, [R1+0x2aa4] ;  /* 0x002aa40001197983 */ /* 0x000f280000100800 */
[----:B--2---:R-:W-:Y:S04]  /*39a20*/  STL [R1+0x3690], R122 ;  /* 0x0036907a01007387 */ /* 0x004fe80000100800 */
[----:B------:R-:W2:Y:S04]  /*39a30*/  LDL R24, [R1+0x2a60] ;  /* 0x002a600001187983 */ /* 0x000ea80000100800 */
[----:B------:R-:W2:Y:S04]  /*39a40*/  LDL R23, [R1+0x2a64] ;  /* 0x002a640001177983 */ /* 0x000ea80000100800 */
[----:B---3--:R-:W-:Y:S04]  /*39a50*/  STL [R1+0x3694], R121 ;  /* 0x0036947901007387 */ /* 0x008fe80000100800 */
[----:B------:R-:W3:Y:S04]  /*39a60*/  LDL R22, [R1+0x2a20] ;  /* 0x002a200001167983 */ /* 0x000ee80000100800 */
[----:B------:R-:W3:Y:S04]  /*39a70*/  LDL R12, [R1+0x2a24] ;  /* 0x002a2400010c7983 */ /* 0x000ee80000100800 */
[----:B------:R-:W-:Y:S04]  /*39a80*/  STL [R1+0x3698], R120 ;  /* 0x0036987801007387 */ /* 0x000fe80000100800 */
[----:B------:R-:W3:Y:S04]  /*39a90*/  LDL R2, [R1+0x29e0] ;  /* 0x0029e00001027983 */ /* 0x000ee80000100800 */
[----:B------:R-:W3:Y:S01]  /*39aa0*/  LDL R0, [R1+0x29e4] ;  /* 0x0029e40001007983 */ /* 0x000ee20000100800 */
[----:B----4-:R-:W-:-:S02]  /*39ab0*/  @!P0 IMAD.MOV.U32 R21, RZ, RZ, R28 ;  /* 0x000000ffff158224 */ /* 0x010fc400078e001c */
[----:B------:R-:W-:-:S05]  /*39ac0*/  @!P0 IMAD.MOV.U32 R20, RZ, RZ, R27 ;  /* 0x000000ffff148224 */ /* 0x000fca00078e001b */
[----:B------:R0:W4:Y:S04]  /*39ad0*/  @!P0 LDG.E.U8 R117, desc[UR60][R20.64] ;  /* 0x0000003c14758981 */ /* 0x000128000c1e1100 */
[----:B------:R-:W-:Y:S04]  /*39ae0*/  STL [R1+0x369c], R119 ;  /* 0x00369c7701007387 */ /* 0x000fe80000100800 */
[----:B------:R-:W4:Y:S04]  /*39af0*/  LDL R30, [R1+0x29a0] ;  /* 0x0029a000011e7983 */ /* 0x000f280000100800 */
[----:B------:R-:W4:Y:S01]  /*39b00*/  LDL R29, [R1+0x29a4] ;  /* 0x0029a400011d7983 */ /* 0x000f220000100800 */
[----:B------:R-:W-:-:S03]  /*39b10*/  PRMT R116, RZ, 0x7610, R116 ;  /* 0x00007610ff747816 */ /* 0x000fc60000000074 */
[----:B------:R-:W-:Y:S04]  /*39b20*/  STL [R1+0x36a0], R118 ;  /* 0x0036a07601007387 */ /* 0x000fe80000100800 */
[----:B------:R-:W4:Y:S04]  /*39b30*/  LDL R28, [R1+0x2960] ;  /* 0x00296000011c7983 */ /* 0x000f280000100800 */
[----:B------:R-:W4:Y:S01]  /*39b40*/  LDL R27, [R1+0x2964] ;  /* 0x00296400011b7983 */ /* 0x000f220000100800 */
[----:B0-----:R-:W-:Y:S02]  /*39b50*/  @!P0 IMAD.MOV.U32 R20, RZ, RZ, R25 ;  /* 0x000000ffff148224 */ /* 0x001fe400078e0019 */
[----:B------:R-:W-:-:S05]  /*39b60*/  @!P0 IMAD.MOV.U32 R21, RZ, RZ, R26 ;  /* 0x000000ffff158224 */ /* 0x000fca00078e001a */
[----:B------:R2:W4:Y:S01]  /*39b70*/  @!P0 LDG.E.U8 R116, desc[UR60][R20.64] ;  /* 0x0000003c14748981 */ /* 0x000522000c1e1100 */
[----:B------:R-:W-:Y:S02]  /*39b80*/  PRMT R115, RZ, 0x7610, R115 ;  /* 0x00007610ff737816 */ /* 0x000fe40000000073 */
[----:B------:R-:W-:Y:S02]  /*39b90*/  PRMT R114, RZ, 0x7610, R114 ;  /* 0x00007610ff727816 */ /* 0x000fe40000000072 */
[----:B------:R-:W-:Y:S02]  /*39ba0*/  PRMT R113, RZ, 0x7610, R113 ;  /* 0x00007610ff717816 */ /* 0x000fe40000000071 */
[----:B------:R-:W-:Y:S01]  /*39bb0*/  PRMT R112, RZ, 0x7610, R112 ;  /* 0x00007610ff707816 */ /* 0x000fe20000000070 */
[----:B--2---:R-:W-:Y:S02]  /*39bc0*/  @!P0 IMAD.MOV.U32 R21, RZ, RZ, R24 ;  /* 0x000000ffff158224 */ /* 0x004fe400078e0018 */
[----:B------:R-:W-:-:S05]  /*39bd0*/  @!P0 IMAD.MOV.U32 R20, RZ, RZ, R23 ;  /* 0x000000ffff148224 */ /* 0x000fca00078e0017 */
[----:B------:R3:W2:Y:S02]  /*39be0*/  @!P0 LDG.E.U8 R115, desc[UR60][R20.64] ;  /* 0x0000003c14738981 */ /* 0x0006a4000c1e1100 */
[----:B---3--:R-:W-:Y:S02]  /*39bf0*/  @!P0 IMAD.MOV.U32 R21, RZ, RZ, R22 ;  /* 0x000000ffff158224 */ /* 0x008fe400078e0016 */
[----:B------:R-:W-:-:S05]  /*39c00*/  @!P0 IMAD.MOV.U32 R20, RZ, RZ, R12 ;  /* 0x000000ffff148224 */ /* 0x000fca00078e000c */
[----:B------:R0:W3:Y:S02]  /*39c10*/  @!P0 LDG.E.U8 R114, desc[UR60][R20.64] ;  /* 0x0000003c14728981 */ /* 0x0000e4000c1e1100 */
[----:B0-----:R-:W-:Y:S02]  /*39c20*/  @!P0 IMAD.MOV.U32 R21, RZ, RZ, R2 ;  /* 0x000000ffff158224 */ /* 0x001fe400078e0002 */
[----:B------:R-:W-:-:S05]  /*39c30*/  @!P0 IMAD.MOV.U32 R20, RZ, RZ, R0 ;  /* 0x000000ffff148224 */ /* 0x000fca00078e0000 */
[----:B------:R0:W3:Y:S04]  /*39c40*/  @!P0 LDG.E.U8 R113, desc[UR60][R20.64] ;  /* 0x0000003c14718981 */ /* 0x0000e8000c1e1100 */
[----:B----4-:R-:W-:Y:S04]  /*39c50*/  STL [R1+0x36a4], R117 ;  /* 0x0036a47501007387 */ /* 0x010fe80000100800 */
[----:B------:R-:W4:Y:S04]  /*39c60*/  LDL R26, [R1+0x2920] ;  /* 0x00292000011a7983 */ /* 0x000f280000100800 */
[----:B------:R-:W4:Y:S01]  /*39c70*/  LDL R25, [R1+0x2924] ;  /* 0x0029240001197983 */ /* 0x000f220000100800 */
[----:B0-----:R-:W-:-:S02]  /*39c80*/  @!P0 IMAD.MOV.U32 R20, RZ, RZ, R29 ;  /* 0x000000ffff148224 */ /* 0x001fc400078e001d */
        /* <DEDUP_REMOVED lines=79> */
[----:B------:R-:W-:Y:S01]  /*3a180*/  @!P0 IMAD.MOV.U32 R21, RZ, RZ, R22 ;  /* 0x000000ffff158224 */ /* 0x000fe200078e0016 */
[----:B------:R-:W-:-:S04]  /*3a190*/  PRMT R101, RZ, 0x7610, R101 ;  /* 0x00007610ff657816 */ /* 0x000fc80000000065 */
[----:B------:R2:W4:Y:S01]  /*3a1a0*/  @!P0 LDG.E.U8 R102, desc[UR60][R20.64] ;  /* 0x0000003c14668981 */ /* 0x000522000c1e1100 */
        /* <DEDUP_REMOVED lines=27> */
[----:B---3--:R-:W-:Y:S04]  /*3a360*/  STL [R1+0x36e8], R100 ;  /* 0x0036e86401007387 */ /* 0x008fe80000100800 */
[----:B------:R-:W2:Y:S04]  /*3a370*/  LDL.LU R34, [R1+0x1520] ;  /* 0x0015200001227983 */ /* 0x000ea80000300800 */
[----:B------:R-:W-:Y:S04]  /*3a380*/  STL [R1+0x36ec], R99 ;  /* 0x0036ec6301007387 */ /* 0x000fe80000100800 */
[----:B------:R-:W3:Y:S04]  /*3a390*/  LDL.LU R44, [R1+0x14e0] ;  /* 0x0014e000012c7983 */ /* 0x000ee80000300800 */
[----:B------:R-:W3:Y:S01]  /*3a3a0*/  LDL.LU R29, [R1+0x14e4] ;  /* 0x0014e400011d7983 */ /* 0x000ee20000300800 */
[----:B----4-:R-:W-:-:S02]  /*3a3b0*/  @!P0 IMAD.MOV.U32 R21, RZ, RZ, R22 ;  /* 0x000000ffff158224 */ /* 0x010fc400078e0016 */
[----:B------:R-:W-:-:S05]  /*3a3c0*/  @!P0 IMAD.MOV.U32 R20, RZ, RZ, R12 ;  /* 0x000000ffff148224 */ /* 0x000fca00078e000c */
[----:B------:R0:W4:Y:S04]  /*3a3d0*/  @!P0 LDG.E.U8 R96, desc[UR60][R20.64] ;  /* 0x0000003c14608981 */ /* 0x000128000c1e1100 */
[----:B------:R-:W-:Y:S04]  /*3a3e0*/  STL [R1+0x36f0], R98 ;  /* 0x0036f06201007387 */ /* 0x000fe80000100800 */
[----:B------:R-:W4:Y:S04]  /*3a3f0*/  LDL R27, [R1+0x1854] ;  /* 0x00185400011b7983 */ /* 0x000f280000100800 */
[----:B------:R-:W4:Y:S04]  /*3a400*/  LDL R26, [R1+0x283c] ;  /* 0x00283c00011a7983 */ /* 0x000f280000100800 */
[----:B------:R-:W-:Y:S04]  /*3a410*/  STL [R1+0x36f4], R97 ;  /* 0x0036f46101007387 */ /* 0x000fe80000100800 */
[----:B------:R-:W4:Y:S04]  /*3a420*/  LDL R25, [R1+0x2c58] ;  /* 0x002c580001197983 */ /* 0x000f280000100800 */
[----:B------:R-:W4:Y:S01]  /*3a430*/  LDL R24, [R1+0x2c5c] ;  /* 0x002c5c0001187983 */ /* 0x000f220000100800 */
[----:B------:R-:W-:Y:S01]  /*3a440*/  PRMT R95, RZ, 0x7610, R95 ;  /* 0x00007610ff5f7816 */ /* 0x000fe2000000005f */
[----:B0-----:R-:W-:-:S02]  /*3a450*/  @!P0 IMAD.MOV.U32 R20, RZ, RZ, R0 ;  /* 0x000000ffff148224 */ /* 0x001fc400078e0000 */
[----:B------:R-:W-:Y:S01]  /*3a460*/  @!P0 IMAD.MOV.U32 R21, RZ, RZ, R2 ;  /* 0x000000ffff158224 */ /* 0x000fe200078e0002 */
[----:B------:R-:W-:-:S04]  /*3a470*/  PRMT R94, RZ, 0x7610, R94 ;  /* 0x00007610ff5e7816 */ /* 0x000fc8000000005e */
[----:B------:R0:W4:Y:S01]  /*3a480*/  @!P0 LDG.E.U8 R95, desc[UR60][R20.64] ;  /* 0x0000003c145f8981 */ /* 0x000122000c1e1100 */
[----:B------:R-:W-:Y:S01]  /*3a490*/  PRMT R93, RZ, 0x7610, R93 ;  /* 0x00007610ff5d7816 */ /* 0x000fe2000000005d */
[----:B0-----:R-:W-:Y:S01]  /*3a4a0*/  @!P0 IMAD.MOV.U32 R20, RZ, RZ, R14 ;  /* 0x000000ffff148224 */ /* 0x001fe200078e000e */
[----:B------:R-:W-:Y:S01]  /*3a4b0*/  PRMT R92, RZ, 0x7610, R92 ;  /* 0x00007610ff5c7816 */ /* 0x000fe2000000005c */
[----:B--2---:R-:W-:-:S05]  /*3a4c0*/  @!P0 IMAD.MOV.U32 R21, RZ, RZ, R34 ;  /* 0x000000ffff158224 */ /* 0x004fca00078e0022 */
[----:B------:R3:W2:Y:S02]  /*3a4d0*/  @!P0 LDG.E.U8 R94, desc[UR60][R20.64] ;  /* 0x0000003c145e8981 */ /* 0x0006a4000c1e1100 */
[----:B---3--:R-:W-:Y:S02]  /*3a4e0*/  @!P0 IMAD.MOV.U32 R21, RZ, RZ, R44 ;  /* 0x000000ffff158224 */ /* 0x008fe400078e002c */
[----:B------:R-:W-:-:S05]  /*3a4f0*/  @!P0 IMAD.MOV.U32 R20, RZ, RZ, R29 ;  /* 0x000000ffff148224 */ /* 0x000fca00078e001d */
[----:B------:R0:W3:Y:S04]  /*3a500*/  @!P0 LDG.E.U8 R93, desc[UR60][R20.64] ;  /* 0x0000003c145d8981 */ /* 0x0000e8000c1e1100 */
[----:B----4-:R-:W-:Y:S04]  /*3a510*/  STL [R1+0x36f8], R96 ;  /* 0x0036f86001007387 */ /* 0x010fe80000100800 */
[----:B------:R-:W4:Y:S04]  /*3a520*/  LDL R32, [R1+0x2c18] ;  /* 0x002c180001207983 */ /* 0x000f280000100800 */
[----:B------:R-:W4:Y:S04]  /*3a530*/  LDL R30, [R1+0x2c1c] ;  /* 0x002c1c00011e7983 */ /* 0x000f280000100800 */
[----:B------:R-:W4:Y:S04]  /*3a540*/  LDL R23, [R1+0x2bd8] ;  /* 0x002bd80001177983 */ /* 0x000f280000100800 */
[----:B------:R-:W4:Y:S04]  /*3a550*/  LDL R22, [R1+0x2bdc] ;  /* 0x002bdc0001167983 */ /* 0x000f280000100800 */
[----:B------:R-:W4:Y:S04]  /*3a560*/  LDL R12, [R1+0x2b98] ;  /* 0x002b9800010c7983 */ /* 0x000f280000100800 */
[----:B------:R-:W4:Y:S01]  /*3a570*/  LDL R2, [R1+0x2b9c] ;  /* 0x002b9c0001027983 */ /* 0x000f220000100800 */
[----:B0-----:R-:W-:-:S02]  /*3a580*/  @!P0 IMAD.MOV.U32 R20, RZ, RZ, R26 ;  /* 0x000000ffff148224 */ /* 0x001fc400078e001a */
[----:B------:R-:W-:Y:S01]  /*3a590*/  @!P0 IMAD.MOV.U32 R21, RZ, RZ, R27 ;  /* 0x000000ffff158224 */ /* 0x000fe200078e001b */
[----:B------:R-:W4:Y:S04]  /*3a5a0*/  LDL R28, [R1+0x2b58] ;  /* 0x002b5800011c7983 */ /* 0x000f280000100800 */
[----:B------:R-:W4:Y:S04]  /*3a5b0*/  LDL R0, [R1+0x2b5c] ;  /* 0x002b5c0001007983 */ /* 0x000f280000100800 */
[----:B------:R0:W4:Y:S01]  /*3a5c0*/  @!P0 LDG.E.U8 R92, desc[UR60][R20.64] ;  /* 0x0000003c145c8981 */ /* 0x000122000c1e1100 */
[----:B------:R-:W-:-:S02]  /*3a5d0*/  PRMT R91, RZ, 0x7610, R91 ;  /* 0x00007610ff5b7816 */ /* 0x000fc4000000005b */
[----:B------:R-:W-:Y:S01]  /*3a5e0*/  PRMT R90, RZ, 0x7610, R90 ;  /* 0x00007610ff5a7816 */ /* 0x000fe2000000005a */
[----:B0-----:R-:W-:Y:S02]  /*3a5f0*/  @!P0 IMAD.MOV.U32 R20, RZ, RZ, R24 ;  /* 0x000000ffff148224 */ /* 0x001fe400078e0018 */
[----:B------:R-:W-:-:S05]  /*3a600*/  @!P0 IMAD.MOV.U32 R21, RZ, RZ, R25 ;  /* 0x000000ffff158224 */ /* 0x000fca00078e0019 */
[----:B------:R4:W4:Y:S01]  /*3a610*/  @!P0 LDG.E.U8 R91, desc[UR60][R20.64] ;  /* 0x0000003c145b8981 */ /* 0x000922000c1e1100 */
[----:B------:R-:W-:Y:S02]  /*3a620*/  PRMT R89, RZ, 0x7610, R89 ;  /* 0x00007610ff597816 */ /* 0x000fe40000000059 */
[----:B------:R-:W-:Y:S01]  /*3a630*/  PRMT R88, RZ, 0x7610, R88 ;  /* 0x00007610ff587816 */ /* 0x000fe20000000058 */
[----:B------:R-:W-:Y:S04]  /*3a640*/  STL [R1+0x36fc], R95 ;  /* 0x0036fc5f01007387 */ /* 0x000fe80000100800 */
[----:B------:R-:W-:Y:S04]  /*3a650*/  STL [R1+0x3700], R34 ;  /* 0x0037002201007387 */ /* 0x000fe80000100800 */
[----:B------:R-:W-:Y:S01]  /*3a660*/  STL [R1+0x2d20], R14 ;  /* 0x002d200e01007387 */ /* 0x000fe20000100800 */
[----:B------:R-:W-:-:S03]  /*3a670*/  PRMT R87, RZ, 0x7610, R87 ;  /* 0x00007610ff577816 */ /* 0x000fc60000000057 */
[----:B--2---:R-:W-:Y:S04]  /*3a680*/  STL [R1+0x3704], R94 ;  /* 0x0037045e01007387 */ /* 0x004fe80000100800 */
[----:B------:R0:W-:Y:S04]  /*3a690*/  STL [R1+0x370c], R29 ;  /* 0x00370c1d01007387 */ /* 0x0001e80000100800 */
[----:B------:R-:W-:Y:S04]  /*3a6a0*/  STL [R1+0x3708], R44 ;  /* 0x0037082c01007387 */ /* 0x000fe80000100800 */
[----:B---3--:R-:W-:Y:S04]  /*3a6b0*/  STL [R1+0x3710], R93 ;  /* 0x0037105d01007387 */ /* 0x008fe80000100800 */
[----:B------:R-:W2:Y:S04]  /*3a6c0*/  LDL R27, [R1+0x2b18] ;  /* 0x002b1800011b7983 */ /* 0x000ea80000100800 */
[----:B------:R-:W3:Y:S01]  /*3a6d0*/  LDL R26, [R1+0x2b1c] ;  /* 0x002b1c00011a7983 */ /* 0x000ee20000100800 */
[----:B----4-:R-:W-:-:S02]  /*3a6e0*/  @!P0 IMAD.MOV.U32 R21, RZ, RZ, R32 ;  /* 0x000000ffff158224 */ /* 0x010fc400078e0020 */
[----:B------:R-:W-:-:S05]  /*3a6f0*/  @!P0 IMAD.MOV.U32 R20, RZ, RZ, R30 ;  /* 0x000000ffff148224 */ /* 0x000fca00078e001e */
[----:B------:R1:W4:Y:S02]  /*3a700*/  @!P0 LDG.E.U8 R90, desc[UR60][R20.64] ;  /* 0x0000003c145a8981 */ /* 0x000324000c1e1100 */
[----:B-1----:R-:W-:Y:S02]  /*3a710*/  @!P0 IMAD.MOV.U32 R20, RZ, RZ, R22 ;  /* 0x000000ffff148224 */ /* 0x002fe400078e0016 */
[----:B------:R-:W-:-:S05]  /*3a720*/  @!P0 IMAD.MOV.U32 R21, RZ, RZ, R23 ;  /* 0x000000ffff158224 */ /* 0x000fca00078e0017 */
[----:B------:R1:W4:Y:S02]  /*3a730*/  @!P0 LDG.E.U8 R89, desc[UR60][R20.64] ;  /* 0x0000003c14598981 */ /* 0x000324000c1e1100 */
[----:B-1----:R-:W-:Y:S02]  /*3a740*/  @!P0 IMAD.MOV.U32 R20, RZ, RZ, R2 ;  /* 0x000000ffff148224 */ /* 0x002fe400078e0002 */
[----:B------:R-:W-:-:S05]  /*3a750*/  @!P0 IMAD.MOV.U32 R21, RZ, RZ, R12 ;  /* 0x000000ffff158224 */ /* 0x000fca00078e000c */
[----:B------:R1:W4:Y:S04]  /*3a760*/  @!P0 LDG.E.U8 R88, desc[UR60][R20.64] ;  /* 0x0000003c14588981 */ /* 0x000328000c1e1100 */
[----:B------:R-:W-:Y:S04]  /*3a770*/  STL [R1+0x3714], R92 ;  /* 0x0037145c01007387 */ /* 0x000fe80000100800 */
[----:B------:R-:W4:Y:S04]  /*3a780*/  LDL R25, [R1+0x2ad8] ;  /* 0x002ad80001197983 */ /* 0x000f280000100800 */
[----:B------:R-:W4:Y:S01]  /*3a790*/  LDL R24, [R1+0x2adc] ;  /* 0x002adc0001187983 */ /* 0x000f220000100800 */
[----:B-1----:R-:W-:-:S02]  /*3a7a0*/  @!P0 IMAD.MOV.U32 R20, RZ, RZ, R0 ;  /* 0x000000ffff148224 */ /* 0x002fc400078e0000 */
[----:B------:R-:W-:-:S05]  /*3a7b0*/  @!P0 IMAD.MOV.U32 R21, RZ, RZ, R28 ;  /* 0x000000ffff158224 */ /* 0x000fca00078e001c */
[----:B------:R2:W4:Y:S04]  /*3a7c0*/  @!P0 LDG.E.U8 R87, desc[UR60][R20.64] ;  /* 0x0000003c14578981 */ /* 0x000528000c1e1100 */
[----:B------:R-:W-:Y:S04]  /*3a7d0*/  STL [R1+0x3718], R91 ;  /* 0x0037185b01007387 */ /* 0x000fe80000100800 */
[----:B------:R-:W4:Y:S04]  /*3a7e0*/  LDL R30, [R1+0x2a98] ;  /* 0x002a9800011e7983 */ /* 0x000f280000100800 */
[----:B0-----:R-:W4:Y:S01]  /*3a7f0*/  LDL R29, [R1+0x2a9c] ;  /* 0x002a9c00011d7983 */ /* 0x001f220000100800 */
[----:B------:R-:W-:-:S02]  /*3a800*/  PRMT R86, RZ, 0x7610, R86 ;  /* 0x00007610ff567816 */ /* 0x000fc40000000056 */
[----:B------:R-:W-:Y:S01]  /*3a810*/  PRMT R85, RZ, 0x7610, R85 ;  /* 0x00007610ff557816 */ /* 0x000fe20000000055 */
[----:B--2---:R-:W-:Y:S02]  /*3a820*/  @!P0 IMAD.MOV.U32 R21, RZ, RZ, R27 ;  /* 0x000000ffff158224 */ /* 0x004fe400078e001b */
[----:B---3--:R-:W-:-:S05]  /*3a830*/  @!P0 IMAD.MOV.U32 R20, RZ, RZ, R26 ;  /* 0x000000ffff148224 */ /* 0x008fca00078e001a */
[----:B------:R0:W2:Y:S04]  /*3a840*/  @!P0 LDG.E.U8 R86, desc[UR60][R20.64] ;  /* 0x0000003c14568981 */ /* 0x0000a8000c1e1100 */
[----:B----4-:R-:W-:Y:S04]  /*3a850*/  STL [R1+0x371c], R90 ;  /* 0x00371c5a01007387 */ /* 0x010fe80000100800 */
[----:B------:R-:W3:Y:S04]  /*3a860*/  LDL R23, [R1+0x2a58] ;  /* 0x002a580001177983 */ /* 0x000ee80000100800 */
[----:B------:R-:W4:Y:S04]  /*3a870*/  LDL R22, [R1+0x2a5c] ;  /* 0x002a5c0001167983 */ /* 0x000f280000100800 */
[----:B------:R-:W-:Y:S04]  /*3a880*/  STL [R1+0x3720], R89 ;  /* 0x0037205901007387 */ /* 0x000fe80000100800 */
[----:B------:R-:W4:Y:S04]  /*3a890*/  LDL R12, [R1+0x2a18] ;  /* 0x002a1800010c7983 */ /* 0x000f280000100800 */
[----:B------:R-:W4:Y:S04]  /*3a8a0*/  LDL R2, [R1+0x2a1c] ;  /* 0x002a1c0001027983 */ /* 0x000f280000100800 */
[----:B------:R-:W-:Y:S04]  /*3a8b0*/  STL [R1+0x3724], R88 ;  /* 0x0037245801007387 */ /* 0x000fe80000100800 */
[----:B------:R-:W4:Y:S04]  /*3a8c0*/  LDL R28, [R1+0x29d8] ;  /* 0x0029d800011c7983 */ /* 0x000f280000100800 */
[----:B------:R-:W4:Y:S01]  /*3a8d0*/  LDL R0, [R1+0x29dc] ;  /* 0x0029dc0001007983 */ /* 0x000f220000100800 */
[----:B0-----:R-:W-:-:S02]  /*3a8e0*/  @!P0 IMAD.MOV.U32 R20, RZ, RZ, R24 ;  /* 0x000000ffff148224 */ /* 0x001fc400078e0018 */
[----:B------:R-:W-:-:S05]  /*3a8f0*/  @!P0 IMAD.MOV.U32 R21, RZ, RZ, R25 ;  /* 0x000000ffff158224 */ /* 0x000fca00078e0019 */
[----:B------:R0:W4:Y:S04]  /*3a900*/  @!P0 LDG.E.U8 R85, desc[UR60][R20.64] ;  /* 0x0000003c14558981 */ /* 0x000128000c1e1100 */
        /* <DEDUP_REMOVED lines=8> */
[----:B------:R-:W-:Y:S02]  /*3a990*/  PRMT R82, RZ, 0x7610, R82 ;  /* 0x00007610ff527816 */ /* 0x000fe40000000052 */
[----:B------:R-:W-:Y:S02]  /*3a9a0*/  PRMT R81, RZ, 0x7610, R81 ;  /* 0x00007610ff517816 */ /* 0x000fe40000000051 */
[----:B------:R-:W-:Y:S01]  /*3a9b0*/  PRMT R80, RZ, 0x7610, R80 ;  /* 0x00007610ff507816 */ /* 0x000fe20000000050 */
[----:B--2---:R-:W-:Y:S04]  /*3a9c0*/  STL [R1+0x372c], R86 ;  /* 0x00372c5601007387 */ /* 0x004fe80000100800 */
[----:B------:R-:W2:Y:S04]  /*3a9d0*/  LDL R25, [R1+0x2958] ;  /* 0x0029580001197983 */ /* 0x000ea80000100800 */
[----:B------:R-:W2:Y:S01]  /*3a9e0*/  LDL R24, [R1+0x295c] ;  /* 0x00295c0001187983 */ /* 0x000ea20000100800 */
[----:B---3--:R-:W-:-:S02]  /*3a9f0*/  @!P0 IMAD.MOV.U32 R21, RZ, RZ, R23 ;  /* 0x000000ffff158224 */ /* 0x008fc400078e0017 */
[----:B----4-:R-:W-:-:S05]  /*3aa00*/  @!P0 IMAD.MOV.U32 R20, RZ, RZ, R22 ;  /* 0x000000ffff148224 */ /* 0x010fca00078e0016 */
[----:B------:R0:W3:Y:S02]  /*3aa10*/  @!P0 LDG.E.U8 R83, desc[UR60][R20.64] ;  /* 0x0000003c14538981 */ /* 0x0000e4000c1e1100 */
[----:B0-----:R-:W-:Y:S02]  /*3aa20*/  @!P0 IMAD.MOV.U32 R21, RZ, RZ, R12 ;  /* 0x000000ffff158224 */ /* 0x001fe400078e000c */
[----:B------:R-:W-:-:S05]  /*3aa30*/  @!P0 IMAD.MOV.U32 R20, RZ, RZ, R2 ;  /* 0x000000ffff148224 */ /* 0x000fca00078e0002 */
[----:B------:R0:W4:Y:S02]  /*3aa40*/  @!P0 LDG.E.U8 R82, desc[UR60][R20.64] ;  /* 0x0000003c14528981 */ /* 0x000124000c1e1100 */
[----:B0-----:R-:W-:Y:S02]  /*3aa50*/  @!P0 IMAD.MOV.U32 R21, RZ, RZ, R28 ;  /* 0x000000ffff158224 */ /* 0x001fe400078e001c */
[----:B------:R-:W-:-:S05]  /*3aa60*/  @!P0 IMAD.MOV.U32 R20, RZ, RZ, R0 ;  /* 0x000000ffff148224 */ /* 0x000fca00078e0000 */
[----:B------:R0:W4:Y:S04]  /*3aa70*/  @!P0 LDG.E.U8 R81, desc[UR60][R20.64] ;  /* 0x0000003c14518981 */ /* 0x000128000c1e1100 */
        /* <DEDUP_REMOVED lines=9> */
[----:B------:R-:W-:-:S02]  /*3ab10*/  PRMT R79, RZ, 0x7610, R79 ;  /* 0x00007610ff4f7816 */ /* 0x000fc4000000004f */
[----:B------:R-:W-:Y:S01]  /*3ab20*/  PRMT R78, RZ, 0x7610, R78 ;  /* 0x00007610ff4e7816 */ /* 0x000fe2000000004e */
[----:B--2---:R-:W-:Y:S02]  /*3ab30*/  @!P0 IMAD.MOV.U32 R21, RZ, RZ, R25 ;  /* 0x000000ffff158224 */ /* 0x004fe400078e0019 */
[----:B------:R-:W-:-:S05]  /*3ab40*/  @!P0 IMAD.MOV.U32 R20, RZ, RZ, R24 ;  /* 0x000000ffff148224 */ /* 0x000fca00078e0018 */
[----:B------:R0:W2:Y:S04]  /*3ab50*/  @!P0 LDG.E.U8 R79, desc[UR60][R20.64] ;  /* 0x0000003c144f8981 */ /* 0x0000a8000c1e1100 */
[----:B---3--:R-:W-:Y:S04]  /*3ab60*/  STL [R1+0x3738], R83 ;  /* 0x0037385301007387 */ /* 0x008fe80000100800 */
[----:B------:R-:W3:Y:S04]  /*3ab70*/  LDL R12, [R1+0x2898] ;  /* 0x00289800010c7983 */ /* 0x000ee80000100800 */
[----:B------:R-:W3:Y:S04]  /*3ab80*/  LDL R2, [R1+0x289c] ;  /* 0x00289c0001027983 */ /* 0x000ee80000100800 */
[----:B----4-:R-:W-:Y:S04]  /*3ab90*/  STL [R1+0x373c], R82 ;  /* 0x00373c5201007387 */ /* 0x010fe80000100800 */
        /* <DEDUP_REMOVED lines=19> */
[----:B--2---:R-:W-:Y:S01]  /*3acd0*/  STL [R1+0x3748], R79 ;  /* 0x0037484f01007387 */ /* 0x004fe20000100800 */
[----:B---3--:R-:W-:Y:S02]  /*3ace0*/  @!P0 IMAD.MOV.U32 R21, RZ, RZ, R12 ;  /* 0x000000ffff158224 */ /* 0x008fe400078e000c */
[----:B------:R-:W-:-:S05]  /*3acf0*/  @!P0 IMAD.MOV.U32 R20, RZ, RZ, R2 ;  /* 0x000000ffff148224 */ /* 0x000fca00078e0002 */
[----:B------:R4:W2:Y:S02]  /*3ad00*/  @!P0 LDG.E.U8 R76, desc[UR60][R20.64] ;  /* 0x0000003c144c8981 */ /* 0x0008a4000c1e1100 */
[----:B----4-:R-:W-:Y:S02]  /*3ad10*/  @!P0 IMAD.MOV.U32 R21, RZ, RZ, R28 ;  /* 0x000000ffff158224 */ /* 0x010fe400078e001c */
[----:B------:R-:W-:-:S05]  /*3ad20*/  @!P0 IMAD.MOV.U32 R20, RZ, RZ, R0 ;  /* 0x000000ffff148224 */ /* 0x000fca00078e0000 */
[----:B------:R0:W3:Y:S02]  /*3ad30*/  @!P0 LDG.E.U8 R75, desc[UR60][R20.64] ;  /* 0x0000003c144b8981 */ /* 0x0000e4000c1e1100 */
        /* <DEDUP_REMOVED lines=12> */
[----:B------:R-:W-:-:S03]  /*3ae00*/  PRMT R72, RZ, 0x7610, R72 ;  /* 0x00007610ff487816 */ /* 0x000fc60000000048 */
[----:B--2---:R-:W-:Y:S04]  /*3ae10*/  STL [R1+0x3754], R76 ;  /* 0x0037544c01007387 */ /* 0x004fe80000100800 */
[----:B------:R-:W2:Y:S04]  /*3ae20*/  LDL R34, [R1+0x1718] ;  /* 0x0017180001227983 */ /* 0x000ea80000100800 */
[----:B------:R-:W2:Y:S04]  /*3ae30*/  LDL R0, [R1+0x171c] ;  /* 0x00171c0001007983 */ /* 0x000ea80000100800 */
[----:B---3--:R-:W-:Y:S04]  /*3ae40*/  STL [R1+0x3758], R75 ;  /* 0x0037584b01007387 */ /* 0x008fe80000100800 */
[----:B------:R-:W3:Y:S04]  /*3ae50*/  LDL R32, [R1+0x16d8] ;  /* 0x0016d80001207983 */ /* 0x000ee80000100800 */
[----:B------:R-:W3:Y:S04]  /*3ae60*/  LDL R30, [R1+0x16dc] ;  /* 0x0016dc00011e7983 */ /* 0x000ee80000100800 */
[----:B------:R-:W3:Y:S04]  /*3ae70*/  LDL R29, [R1+0x1698] ;  /* 0x00169800011d7983 */ /* 0x000ee80000100800 */
[----:B------:R-:W3:Y:S04]  /*3ae80*/  LDL R28, [R1+0x169c] ;  /* 0x00169c00011c7983 */ /* 0x000ee80000100800 */
[----:B----4-:R-:W-:Y:S04]  /*3ae90*/  STL [R1+0x375c], R74 ;  /* 0x00375c4a01007387 */ /* 0x010fe80000100800 */
[----:B------:R-:W4:Y:S04]  /*3aea0*/  LDL R27, [R1+0x1658] ;  /* 0x00165800011b7983 */ /* 0x000f280000100800 */
[----:B------:R-:W4:Y:S04]  /*3aeb0*/  LDL R26, [R1+0x165c] ;  /* 0x00165c00011a7983 */ /* 0x000f280000100800 */
        /* <DEDUP_REMOVED lines=15> */
[----:B------:R-:W-:Y:S02]  /*3afb0*/  PRMT R67, RZ, 0x7610, R67 ;  /* 0x00007610ff437816 */ /* 0x000fe40000000043 */
[----:B------:R-:W-:Y:S02]  /*3afc0*/  PRMT R66, RZ, 0x7610, R66 ;  /* 0x00007610ff427816 */ /* 0x000fe40000000042 */
[----:B------:R-:W-:Y:S01]  /*3afd0*/  PRMT R65, RZ, 0x7610, R65 ;  /* 0x00007610ff417816 */ /* 0x000fe20000000041 */
[----:B--2---:R-:W-:-:S02]  /*3afe0*/  @!P0 IMAD.MOV.U32 R21, RZ, RZ, R34 ;  /* 0x000000ffff158224 */ /* 0x004fc400078e0022 */
[----:B------:R-:W-:-:S05]  /*3aff0*/  @!P0 IMAD.MOV.U32 R20, RZ, RZ, R0 ;  /* 0x000000ffff148224 */ /* 0x000fca00078e0000 */
[----:B------:R3:W2:Y:S02]  /*3b000*/  @!P0 LDG.E.U8 R70, desc[UR60][R20.64] ;  /* 0x0000003c14468981 */ /* 0x0006a4000c1e1100 */
[----:B---3--:R-:W-:Y:S02]  /*3b010*/  @!P0 IMAD.MOV.U32 R21, RZ, RZ, R32 ;  /* 0x000000ffff158224 */ /* 0x008fe400078e0020 */
[----:B------:R-:W-:-:S05]  /*3b020*/  @!P0 IMAD.MOV.U32 R20, RZ, RZ, R30 ;  /* 0x000000ffff148224 */ /* 0x000fca00078e001e */
[----:B------:R0:W3:Y:S02]  /*3b030*/  @!P0 LDG.E.U8 R69, desc[UR60][R20.64] ;  /* 0x0000003c14458981 */ /* 0x0000e4000c1e1100 */
[----:B0-----:R-:W-:Y:S02]  /*3b040*/  @!P0 IMAD.MOV.U32 R20, RZ, RZ, R28 ;  /* 0x000000ffff148224 */ /* 0x001fe400078e001c */
[----:B------:R-:W-:-:S05]  /*3b050*/  @!P0 IMAD.MOV.U32 R21, RZ, RZ, R29 ;  /* 0x000000ffff158224 */ /* 0x000fca00078e001d */
[----:B------:R4:W3:Y:S02]  /*3b060*/  @!P0 LDG.E.U8 R68, desc[UR60][R20.64] ;  /* 0x0000003c14448981 */ /* 0x0008e4000c1e1100 */
[----:B----4-:R-:W-:Y:S02]  /*3b070*/  @!P0 IMAD.MOV.U32 R20, RZ, RZ, R26 ;  /* 0x000000ffff148224 */ /* 0x010fe400078e001a */
        /* <DEDUP_REMOVED lines=12> */
[----:B------:R-:W4:Y:S01]  /*3b140*/  LDL R0, [R1+0x155c] ;  /* 0x00155c0001007983 */ /* 0x000f220000100800 */
[----:B------:R-:W-:-:S03]  /*3b150*/  PRMT R64, RZ, 0x7610, R64 ;  /* 0x00007610ff407816 */ /* 0x000fc60000000040 */
[----:B--2---:R-:W-:Y:S04]  /*3b160*/  STL [R1+0x376c], R70 ;  /* 0x00376c4601007387 */ /* 0x004fe80000100800 */
[----:B---3--:R-:W-:Y:S04]  /*3b170*/  STL [R1+0x3770], R69 ;  /* 0x0037704501007387 */ /* 0x008fe80000100800 */
[----:B------:R-:W-:Y:S04]  /*3b180*/  STL [R1+0x3774], R68 ;  /* 0x0037744401007387 */ /* 0x000fe80000100800 */
[----:B------:R-:W2:Y:S04]  /*3b190*/  LDL.LU R32, [R1+0x1518] ;  /* 0x0015180001207983 */ /* 0x000ea80000300800 */
[----:B----4-:R-:W-:Y:S04]  /*3b1a0*/  STL [R1+0x3778], R67 ;  /* 0x0037784301007387 */ /* 0x010fe80000100800 */
[----:B------:R-:W3:Y:S04]  /*3b1b0*/  LDL.LU R45, [R1+0x14d8] ;  /* 0x0014d800012d7983 */ /* 0x000ee80000300800 */
[----:B------:R-:W4:Y:S04]  /*3b1c0*/  LDL.LU R41, [R1+0x14dc] ;  /* 0x0014dc0001297983 */ /* 0x000f280000300800 */
[----:B------:R-:W-:Y:S01]  /*3b1d0*/  STL [R1+0x377c], R66 ;  /* 0x00377c4201007387 */ /* 0x000fe20000100800 */
        /* <DEDUP_REMOVED lines=17> */
[----:B----4-:R-:W-:-:S05]  /*3b2f0*/  @!P0 IMAD.MOV.U32 R20, RZ, RZ, R41 ;  /* 0x000000ffff148224 */ /* 0x010fca00078e0029 */
[----:B------:R0:W3:Y:S04]  /*3b300*/  @!P0 LDG.E.U8 R61, desc[UR60][R20.64] ;  /* 0x0000003c143d8981 */ /* 0x0000e8000c1e1100 */
[----:B------:R-:W-:Y:S04]  /*3b310*/  STL [R1+0x3784], R64 ;  /* 0x0037844001007387 */ /* 0x000fe80000100800 */
[----:B------:R-:W4:Y:S04]  /*3b320*/  LDL R25, [R1+0x2c50] ;  /* 0x002c500001197983 */ /* 0x000f280000100800 */
[----:B------:R-:W4:Y:S04]  /*3b330*/  LDL R24, [R1+0x2c54] ;  /* 0x002c540001187983 */ /* 0x000f280000100800 */
        /* <DEDUP_REMOVED lines=10> */
[----:B------:R4:W4:Y:S04]  /*3b3e0*/  @!P0 LDG.E.U8 R60, desc[UR60][R20.64] ;  /* 0x0000003c143c8981 */ /* 0x000928000c1e1100 */
[----:B------:R-:W-:Y:S04]  /*3b3f0*/  STL [R1+0x2d24], R17 ;  /* 0x002d241101007387 */ /* 0x000fe80000100800 */
[----:B------:R-:W-:Y:S04]  /*3b400*/  STL [R1+0x3788], R63 ;  /* 0x0037883f01007387 */ /* 0x000fe80000100800 */
[----:B------:R-:W-:Y:S04]  /*3b410*/  STL [R1+0x378c], R32 ;  /* 0x00378c2001007387 */ /* 0x000fe80000100800 */
[----:B------:R0:W-:Y:S01]  /*3b420*/  STL [R1+0x2d28], R244 ;  /* 0x002d28f401007387 */ /* 0x0001e20000100800 */
[----:B------:R-:W-:-:S03]  /*3b430*/  PRMT R59, RZ, 0x7610, R59 ;  /* 0x00007610ff3b7816 */ /* 0x000fc6000000003b */
[----:B0-----:R-:W4:Y:S04]  /*3b440*/  LDL.LU R244, [R1+0x1544] ;  /* 0x0015440001f47983 */ /* 0x001f280000300800 */
[----:B--2---:R-:W-:Y:S04]  /*3b450*/  STL [R1+0x3790], R62 ;  /* 0x0037903e01007387 */ /* 0x004fe80000100800 */
[----:B------:R-:W-:Y:S04]  /*3b460*/  STL [R1+0x3798], R41 ;  /* 0x0037982901007387 */ /* 0x000fe80000100800 */
[----:B------:R-:W-:Y:S04]  /*3b470*/  STL [R1+0x3794], R45 ;  /* 0x0037942d01007387 */ /* 0x000fe80000100800 */
[----:B---3--:R-:W-:Y:S04]  /*3b480*/  STL [R1+0x379c], R61 ;  /* 0x00379c3d01007387 */ /* 0x008fe80000100800 */
[----:B------:R-:W2:Y:S04]  /*3b490*/  LDL R27, [R1+0x2b10] ;  /* 0x002b1000011b7983 */ /* 0x000ea80000100800 */
[----:B------:R-:W3:Y:S01]  /*3b4a0*/  LDL R26, [R1+0x2b14] ;  /* 0x002b1400011a7983 */ /* 0x000ee20000100800 */
[----:B----4-:R-:W-:-:S02]  /*3b4b0*/  @!P0 IMAD.MOV.U32 R21, RZ, RZ, R25 ;  /* 0x000000ffff158224 */ /* 0x010fc400078e0019 */
        /* <DEDUP_REMOVED lines=11> */
[----:B0-----:R-:W-:Y:S02]  /*3b570*/  @!P0 IMAD.MOV.U32 R20, RZ, RZ, R12 ;  /* 0x000000ffff148224 */ /* 0x001fe400078e000c */
[----:B------:R-:W-:-:S05]  /*3b580*/  @!P0 IMAD.MOV.U32 R21, RZ, RZ, R30 ;  /* 0x000000ffff158224 */ /* 0x000fca00078e001e */
[----:B------:R0:W4:Y:S02]  /*3b590*/  @!P0 LDG.E.U8 R57, desc[UR60][R20.64] ;  /* 0x0000003c14398981 */ /* 0x000124000c1e1100 */
[----:B0-----:R-:W-:Y:S02]  /*3b5a0*/  @!P0 IMAD.MOV.U32 R20, RZ, RZ, R2 ;  /* 0x000000ffff148224 */ /* 0x001fe400078e0002 */
[----:B------:R-:W-:-:S05]  /*3b5b0*/  @!P0 IMAD.MOV.U32 R21, RZ, RZ, R29 ;  /* 0x000000ffff158224 */ /* 0x000fca00078e001d */
[----:B------:R0:W4:Y:S01]  /*3b5c0*/  @!P0 LDG.E.U8 R56, desc[UR60][R20.64] ;  /* 0x0000003c14388981 */ /* 0x000122000c1e1100 */
[----:B------:R-:W-:Y:S01]  /*3b5d0*/  PRMT R55, RZ, 0x7610, R55 ;  /* 0x00007610ff377816 */ /* 0x000fe20000000037 */
[----:B0-----:R-:W-:Y:S02]  /*3b5e0*/  @!P0 IMAD.MOV.U32 R20, RZ, RZ, R0 ;  /* 0x000000ffff148224 */ /* 0x001fe400078e0000 */
[----:B------:R-:W-:Y:S01]  /*3b5f0*/  @!P0 IMAD.MOV.U32 R21, RZ, RZ, R28 ;  /* 0x000000ffff158224 */ /* 0x000fe200078e001c */
[----:B------:R-:W-:-:S04]  /*3b600*/  PRMT R54, RZ, 0x7610, R54 ;  /* 0x00007610ff367816 */ /* 0x000fc80000000036 */
[----:B------:R2:W4:Y:S01]  /*3b610*/  @!P0 LDG.E.U8 R55, desc[UR60][R20.64] ;  /* 0x0000003c14378981 */ /* 0x000522000c1e1100 */
[----:B------:R-:W-:Y:S01]  /*3b620*/  PRMT R53, RZ, 0x7610, R53 ;  /* 0x00007610ff357816 */ /* 0x000fe20000000035 */
[----:B--2---:R-:W-:Y:S02]  /*3b630*/  @!P0 IMAD.MOV.U32 R21, RZ, RZ, R27 ;  /* 0x000000ffff158224 */ /* 0x004fe400078e001b */
[----:B---3--:R-:W-:-:S05]  /*3b640*/  @!P0 IMAD.MOV.U32 R20, RZ, RZ, R26 ;  /* 0x000000ffff148224 */ /* 0x008fca00078e001a */
[----:B------:R0:W2:Y:S04]  /*3b650*/  @!P0 LDG.E.U8 R54, desc[UR60][R20.64] ;  /* 0x0000003c14368981 */ /* 0x0000a8000c1e1100 */
[----:B----4-:R-:W-:Y:S04]  /*3b660*/  STL [R1+0x37a4], R59 ;  /* 0x0037a43b01007387 */ /* 0x010fe80000100800 */
[----:B------:R-:W3:Y:S04]  /*3b670*/  LDL R23, [R1+0x2a90] ;  /* 0x002a900001177983 */ /* 0x000ee80000100800 */
[----:B------:R-:W4:Y:S01]  /*3b680*/  LDL R22, [R1+0x2a94] ;  /* 0x002a940001167983 */ /* 0x000f220000100800 */
[----:B0-----:R-:W-:-:S02]  /*3b690*/  @!P0 IMAD.MOV.U32 R21, RZ, RZ, R25 ;  /* 0x000000ffff158224 */ /* 0x001fc400078e0019 */
[----:B------:R-:W-:-:S05]  /*3b6a0*/  @!P0 IMAD.MOV.U32 R20, RZ, RZ, R24 ;  /* 0x000000ffff148224 */ /* 0x000fca00078e0018 */
[----:B------:R3:W4:Y:S04]  /*3b6b0*/  @!P0 LDG.E.U8 R53, desc[UR60][R20.64] ;  /* 0x0000003c14358981 */ /* 0x000728000c1e1100 */
[----:B------:R-:W-:Y:S04]  /*3b6c0*/  STL [R1+0x37a8], R58 ;  /* 0x0037a83a01007387 */ /* 0x000fe80000100800 */
[----:B------:R-:W4:Y:S04]  /*3b6d0*/  LDL R30, [R1+0x2a50] ;  /* 0x002a5000011e7983 */ /* 0x000f280000100800 */
[----:B------:R-:W4:Y:S04]  /*3b6e0*/  LDL R12, [R1+0x2a54] ;  /* 0x002a5400010c7983 */ /* 0x000f280000100800 */
        /* <DEDUP_REMOVED lines=8> */
[----:B------:R-:W4:Y:S01]  /*3b770*/  LDL R26, [R1+0x2994] ;  /* 0x00299400011a7983 */ /* 0x000f220000100800 */
[----:B------:R-:W-:-:S03]  /*3b780*/  PRMT R52, RZ, 0x7610, R52 ;  /* 0x00007610ff347816 */ /* 0x000fc60000000034 */
[----:B--2---:R-:W-:Y:S04]  /*3b790*/  STL [R1+0x37b8], R54 ;  /* 0x0037b83601007387 */ /* 0x004fe80000100800 */
[----:B------:R-:W2:Y:S04]  /*3b7a0*/  LDL R25, [R1+0x2950] ;  /* 0x0029500001197983 */ /* 0x000ea80000100800 */
[----:B------:R-:W2:Y:S01]  /*3b7b0*/  LDL R24, [R1+0x2954] ;  /* 0x0029540001187983 */ /* 0x000ea20000100800 */
[----:B---3--:R-:W-:Y:S02]  /*3b7c0*/  @!P0 IMAD.MOV.U32 R21, RZ, RZ, R23 ;  /* 0x000000ffff158224 */ /* 0x008fe400078e0017 */
[----:B----4-:R-:W-:-:S05]  /*3b7d0*/  @!P0 IMAD.MOV.U32 R20, RZ, RZ, R22 ;  /* 0x000000ffff148224 */ /* 0x010fca00078e0016 */
[----:B------:R0:W3:Y:S04]  /*3b7e0*/  @!P0 LDG.E.U8 R52, desc[UR60][R20.64] ;  /* 0x0000003c14348981 */ /* 0x0000e8000c1e1100 */
        /* <DEDUP_REMOVED lines=22> */
[----:B------:R-:W-:-:S05]  /*3b950*/  @!P0 IMAD.MOV.U32 R20, RZ, RZ, R24 ;  /* 0x000000ffff148224 */ /* 0x000fca00078e0018 */
[----:B------:R4:W2:Y:S04]  /*3b960*/  @!P0 LDG.E.U8 R43, desc[UR60][R20.64] ;  /* 0x0000003c142b8981 */ /* 0x0008a8000c1e1100 */
[----:B---3--:R-:W-:Y:S04]  /*3b970*/  STL [R1+0x37c0], R52 ;  /* 0x0037c03401007387 */ /* 0x008fe80000100800 */
[----:B------:R-:W3:Y:S04]  /*3b980*/  LDL R30, [R1+0x28d0] ;  /* 0x0028d000011e7983 */ /* 0x000ee80000100800 */
[----:B------:R-:W3:Y:S01]  /*3b990*/  LDL R12, [R1+0x28d4] ;  /* 0x0028d400010c7983 */ /* 0x000ee20000100800 */
        /* <DEDUP_REMOVED lines=20> */
[----:B------:R-:W-:-:S05]  /*3bae0*/  @!P0 IMAD.MOV.U32 R20, RZ, RZ, R12 ;  /* 0x000000ffff148224 */ /* 0x000fca00078e000c */
[----:B------:R0:W3:Y:S04]  /*3baf0*/  @!P0 LDG.E.U8 R38, desc[UR60][R20.64] ;  /* 0x0000003c14268981 */ /* 0x0000e8000c1e1100 */
[----:B----4-:R-:W-:Y:S04]  /*3bb00*/  STL [R1+0x37d8], R42 ;  /* 0x0037d82a01007387 */ /* 0x010fe80000100800 */
        /* <DEDUP_REMOVED lines=42> */
[----:B--2---:R0:W-:Y:S04]  /*3bdb0*/  STL [R1+0x37f0], R19 ;  /* 0x0037f01301007387 */ /* 0x0041e80000100800 */
[----:B------:R-:W2:Y:S04]  /*3bdc0*/  LDL R12, [R1+0x15d4] ;  /* 0x0015d400010c7983 */ /* 0x000ea80000100800 */
[----:B0-----:R-:W2:Y:S01]  /*3bdd0*/  LDL R19, [R1+0x15d0] ;  /* 0x0015d00001137983 */ /* 0x001ea20000100800 */
[----:B---3--:R-:W-:-:S03]  /*3bde0*/  @!P0 IMAD.MOV.U32 R20, RZ, RZ, R2 ;  /* 0x000000ffff148224 */ /* 0x008fc600078e0002 */
[----:B----4-:R0:W-:Y:S04]  /*3bdf0*/  STL [R1+0x37f4], R17 ;  /* 0x0037f41101007387 */ /* 0x0101e80000100800 */
[----:B------:R-:W3:Y:S04]  /*3be00*/  LDL R2, [R1+0x1594] ;  /* 0x0015940001027983 */ /* 0x000ee80000100800 */
[----:B0-----:R-:W4:Y:S01]  /*3be10*/  LDL R17, [R1+0x1590] ;  /* 0x0015900001117983 */ /* 0x001f220000100800 */
[----:B------:R-:W-:-:S05]  /*3be20*/  @!P0 IMAD.MOV.U32 R21, RZ, RZ, R29 ;  /* 0x000000ffff158224 */ /* 0x000fca00078e001d */
[----:B------:R0:W4:Y:S01]  /*3be30*/  @!P0 LDG.E.U8 R16, desc[UR60][R20.64] ;  /* 0x0000003c14108981 */ /* 0x000122000c1e1100 */
[----:B------:R-:W-:Y:S02]  /*3be40*/  PRMT R14, RZ, 0x7610, R14 ;  /* 0x00007610ff0e7816 */ /* 0x000fe4000000000e */
[----:B------:R-:W-:Y:S01]  /*3be50*/  PRMT R13, RZ, 0x7610, R13 ;  /* 0x00007610ff0d7816 */ /* 0x000fe2000000000d */
[----:B0-----:R-:W-:Y:S02]  /*3be60*/  @!P0 IMAD.MOV.U32 R20, RZ, RZ, R0 ;  /* 0x000000ffff148224 */ /* 0x001fe400078e0000 */
[----:B------:R-:W-:-:S05]  /*3be70*/  @!P0 IMAD.MOV.U32 R21, RZ, RZ, R28 ;  /* 0x000000ffff158224 */ /* 0x000fca00078e001c */
        /* <DEDUP_REMOVED lines=16> */
[----:B------:R3:W2:Y:S02]  /*3bf80*/  @!P0 LDG.E.U8 R250, desc[UR60][R20.64] ;  /* 0x0000003c14fa8981 */ /* 0x0006a4000c1e1100 */
[----:B---3--:R-:W-:Y:S02]  /*3bf90*/  @!P0 IMAD.MOV.U32 R20, RZ, RZ, R2 ;  /* 0x000000ffff148224 */ /* 0x008fe400078e0002 */
[----:B----4-:R-:W-:-:S05]  /*3bfa0*/  @!P0 IMAD.MOV.U32 R21, RZ, RZ, R17 ;  /* 0x000000ffff158224 */ /* 0x010fca00078e0011 */
[----:B------:R-:W3:Y:S04]  /*3bfb0*/  @!P0 LDG.E.U8 R249, desc[UR60][R20.64] ;  /* 0x0000003c14f98981 */ /* 0x000ee8000c1e1100 */
[----:B------:R-:W-:Y:S04]  /*3bfc0*/  STL [R1+0x37f8], R16 ;  /* 0x0037f81001007387 */ /* 0x000fe80000100800 */
[----:B------:R-:W4:Y:S04]  /*3bfd0*/  LDL R0, [R1+0x1554] ;  /* 0x0015540001007983 */ /* 0x000f280000100800 */
[----:B------:R0:W-:Y:S04]  /*3bfe0*/  STL [R1+0x37fc], R14 ;  /* 0x0037fc0e01007387 */ /* 0x0001e80000100800 */
[----:B------:R1:W-:Y:S04]  /*3bff0*/  STL [R1+0x3800], R13 ;  /* 0x0038000d01007387 */ /* 0x0003e80000100800 */
[----:B------:R-:W4:Y:S04]  /*3c000*/  LDL.LU R30, [R1+0x1510] ;  /* 0x00151000011e7983 */ /* 0x000f280000300800 */
[----:B------:R-:W4:Y:S04]  /*3c010*/  LDL.LU R24, [R1+0x1514] ;  /* 0x0015140001187983 */ /* 0x000f280000300800 */
[----:B------:R-:W-:Y:S04]  /*3c020*/  STL [R1+0x3804], R252 ;  /* 0x003804fc01007387 */ /* 0x000fe80000100800 */
[----:B------:R-:W4:Y:S04]  /*3c030*/  LDL R29, [R1+0x1850] ;  /* 0x00185000011d7983 */ /* 0x000f280000100800 */
[----:B0-----:R-:W4:Y:S04]  /*3c040*/  LDL R14, [R1+0x2c7c] ;  /* 0x002c7c00010e7983 */ /* 0x001f280000100800 */
[----:B------:R-:W4:Y:S04]  /*3c050*/  LDL.LU R39, [R1+0x14d4] ;  /* 0x0014d40001277983 */ /* 0x000f280000300800 */
[----:B------:R-:W4:Y:S04]  /*3c060*/  LDL.LU R28, [R1+0x14d0] ;  /* 0x0014d000011c7983 */ /* 0x000f280000300800 */
        /* <DEDUP_REMOVED lines=11> */
[----:B-1----:R-:W3:Y:S01]  /*3c120*/  LDL R13, [R1+0x2b48] ;  /* 0x002b4800010d7983 */ /* 0x002ee20000100800 */
[----:B----4-:R-:W-:-:S03]  /*3c130*/  @!P0 IMAD.MOV.U32 R20, RZ, RZ, R0 ;  /* 0x000000ffff148224 */ /* 0x010fc600078e0000 */
[----:B------:R-:W4:Y:S01]  /*3c140*/  LDL R0, [R1+0x2b4c] ;  /* 0x002b4c0001007983 */ /* 0x000f220000100800 */
[----:B------:R-:W-:Y:S01]  /*3c150*/  PRMT R248, RZ, 0x7610, R248 ;  /* 0x00007610fff87816 */ /* 0x000fe200000000f8 */
[----:B------:R-:W-:Y:S01]  /*3c160*/  @!P0 IMAD.MOV.U32 R21, RZ, RZ, R15 ;  /* 0x000000ffff158224 */ /* 0x000fe200078e000f */
[----:B------:R-:W-:Y:S01]  /*3c170*/  PRMT R247, RZ, 0x7610, R247 ;  /* 0x00007610fff77816 */ /* 0x000fe200000000f7 */
[----:B------:R-:W4:Y:S04]  /*3c180*/  LDL R17, [R1+0x2b08] ;  /* 0x002b080001117983 */ /* 0x000f280000100800 */
[----:B------:R0:W4:Y:S01]  /*3c190*/  @!P0 LDG.E.U8 R248, desc[UR60][R20.64] ;  /* 0x0000003c14f88981 */ /* 0x000122000c1e1100 */
[----:B------:R-:W-:-:S03]  /*3c1a0*/  PRMT R246, RZ, 0x7610, R246 ;  /* 0x00007610fff67816 */ /* 0x000fc600000000f6 */
[----:B------:R-:W4:Y:S04]  /*3c1b0*/  LDL R16, [R1+0x2b0c] ;  /* 0x002b0c0001107983 */ /* 0x000f280000100800 */
[----:B------:R1:W-:Y:S01]  /*3c1c0*/  STL [R1+0x2d2c], R15 ;  /* 0x002d2c0f01007387 */ /* 0x0003e20000100800 */
[----:B------:R-:W-:Y:S02]  /*3c1d0*/  PRMT R245, RZ, 0x7610, R245 ;  /* 0x00007610fff57816 */ /* 0x000fe400000000f5 */
[----:B------:R-:W-:Y:S02]  /*3c1e0*/  PRMT R243, RZ, 0x7610, R243 ;  /* 0x00007610fff37816 */ /* 0x000fe400000000f3 */
[----:B------:R-:W-:Y:S02]  /*3c1f0*/  PRMT R242, RZ, 0x7610, R242 ;  /* 0x00007610fff27816 */ /* 0x000fe400000000f2 */
[----:B------:R-:W-:-:S02]  /*3c200*/  PRMT R241, RZ, 0x7610, R241 ;  /* 0x00007610fff17816 */ /* 0x000fc400000000f1 */
[----:B------:R-:W-:Y:S02]  /*3c210*/  PRMT R240, RZ, 0x7610, R240 ;  /* 0x00007610fff07816 */ /* 0x000fe400000000f0 */
[----:B------:R-:W-:Y:S02]  /*3c220*/  PRMT R239, RZ, 0x7610, R239 ;  /* 0x00007610ffef7816 */ /* 0x000fe400000000ef */
[----:B------:R-:W-:Y:S02]  /*3c230*/  PRMT R238, RZ, 0x7610, R238 ;  /* 0x00007610ffee7816 */ /* 0x000fe400000000ee */
[----:B------:R-:W-:Y:S02]  /*3c240*/  PRMT R237, RZ, 0x7610, R237 ;  /* 0x00007610ffed7816 */ /* 0x000fe400000000ed */
[----:B------:R-:W-:Y:S01]  /*3c250*/  PRMT R235, RZ, 0x7610, R235 ;  /* 0x00007610ffeb7816 */ /* 0x000fe200000000eb */
[----:B-1----:R-:W4:Y:S01]  /*3c260*/  LDL R15, [R1+0x2ac8] ;  /* 0x002ac800010f7983 */ /* 0x002f220000100800 */
[----:B------:R-:W-:-:S02]  /*3c270*/  PRMT R234, RZ, 0x7610, R234 ;  /* 0x00007610ffea7816 */ /* 0x000fc400000000ea */
[----:B------:R-:W-:Y:S02]  /*3c280*/  PRMT R233, RZ, 0x7610, R233 ;  /* 0x00007610ffe97816 */ /* 0x000fe400000000e9 */
[----:B------:R-:W-:Y:S02]  /*3c290*/  PRMT R232, RZ, 0x7610, R232 ;  /* 0x00007610ffe87816 */ /* 0x000fe400000000e8 */
[----:B------:R-:W-:Y:S02]  /*3c2a0*/  PRMT R231, RZ, 0x7610, R231 ;  /* 0x00007610ffe77816 */ /* 0x000fe400000000e7 */
[----:B------:R-:W-:Y:S02]  /*3c2b0*/  PRMT R230, RZ, 0x7610, R230 ;  /* 0x00007610ffe67816 */ /* 0x000fe400000000e6 */
[----:B------:R-:W-:Y:S01]  /*3c2c0*/  PRMT R229, RZ, 0x7610, R229 ;  /* 0x00007610ffe57816 */ /* 0x000fe200000000e5 */
[----:B------:R-:W4:Y:S01]  /*3c2d0*/  LDL R31, [R1+0x1748] ;  /* 0x00174800011f7983 */ /* 0x000f220000100800 */
[----:B0-----:R-:W-:-:S02]  /*3c2e0*/  @!P0 IMAD.MOV.U32 R21, RZ, RZ, R30 ;  /* 0x000000ffff158224 */ /* 0x001fc400078e001e */
[----:B------:R-:W-:-:S05]  /*3c2f0*/  @!P0 IMAD.MOV.U32 R20, RZ, RZ, R24 ;  /* 0x000000ffff148224 */ /* 0x000fca00078e0018 */
[----:B------:R0:W4:Y:S02]  /*3c300*/  @!P0 LDG.E.U8 R247, desc[UR60][R20.64] ;  /* 0x0000003c14f78981 */ /* 0x000124000c1e1100 */
[----:B0-----:R-:W-:Y:S02]  /*3c310*/  @!P0 IMAD.MOV.U32 R20, RZ, RZ, R39 ;  /* 0x000000ffff148224 */ /* 0x001fe400078e0027 */
[----:B------:R-:W-:-:S05]  /*3c320*/  @!P0 IMAD.MOV.U32 R21, RZ, RZ, R28 ;  /* 0x000000ffff158224 */ /* 0x000fca00078e001c */
[----:B------:R0:W4:Y:S02]  /*3c330*/  @!P0 LDG.E.U8 R246, desc[UR60][R20.64] ;  /* 0x0000003c14f68981 */ /* 0x000124000c1e1100 */
[----:B0-----:R-:W-:Y:S02]  /*3c340*/  @!P0 IMAD.MOV.U32 R20, RZ, RZ, R14 ;  /* 0x000000ffff148224 */ /* 0x001fe400078e000e */
[----:B------:R-:W4:Y:S01]  /*3c350*/  LDL R14, [R1+0x2acc] ;  /* 0x002acc00010e7983 */ /* 0x000f220000100800 */
[----:B------:R-:W-:-:S03]  /*3c360*/  @!P0 IMAD.MOV.U32 R21, RZ, RZ, R29 ;  /* 0x000000ffff158224 */ /* 0x000fc600078e001d */
[----:B------:R-:W4:Y:S04]  /*3c370*/  LDL R29, [R1+0x174c] ;  /* 0x00174c00011d7983 */ /* 0x000f280000100800 */
[----:B------:R0:W4:Y:S02]  /*3c380*/  @!P0 LDG.E.U8 R245, desc[UR60][R20.64] ;  /* 0x0000003c14f58981 */ /* 0x000124000c1e1100 */
[----:B0-----:R-:W-:Y:S02]  /*3c390*/  @!P0 IMAD.MOV.U32 R20, RZ, RZ, R12 ;  /* 0x000000ffff148224 */ /* 0x001fe400078e000c */
[----:B------:R-:W4:Y:S01]  /*3c3a0*/  LDL R12, [R1+0x2a8c] ;  /* 0x002a8c00010c7983 */ /* 0x000f220000100800 */
[----:B------:R-:W-:-:S03]  /*3c3b0*/  @!P0 IMAD.MOV.U32 R21, RZ, RZ, R25 ;  /* 0x000000ffff158224 */ /* 0x000fc600078e0019 */
[----:B------:R-:W4:Y:S04]  /*3c3c0*/  LDL R25, [R1+0x2a88] ;  /* 0x002a880001197983 */ /* 0x000f280000100800 */
[----:B------:R2:W4:Y:S02]  /*3c3d0*/  @!P0 LDG.E.U8 R243, desc[UR60][R20.64] ;  /* 0x0000003c14f38981 */ /* 0x000524000c1e1100 */
[----:B--2---:R-:W-:Y:S02]  /*3c3e0*/  @!P0 IMAD.MOV.U32 R21, RZ, RZ, R23 ;  /* 0x000000ffff158224 */ /* 0x004fe400078e0017 */
[----:B------:R-:W-:Y:S01]  /*3c3f0*/  @!P0 IMAD.MOV.U32 R20, RZ, RZ, R22 ;  /* 0x000000ffff148224 */ /* 0x000fe200078e0016 */
[----:B------:R-:W2:Y:S04]  /*3c400*/  LDL R23, [R1+0x2a48] ;  /* 0x002a480001177983 */ /* 0x000ea80000100800 */
[----:B------:R-:W2:Y:S04]  /*3c410*/  LDL R22, [R1+0x2a4c] ;  /* 0x002a4c0001167983 */ /* 0x000ea80000100800 */
[----:B------:R3:W2:Y:S02]  /*3c420*/  @!P0 LDG.E.U8 R242, desc[UR60][R20.64] ;  /* 0x0000003c14f28981 */ /* 0x0006a4000c1e1100 */
[----:B---3--:R-:W-:-:S02]  /*3c430*/  @!P0 IMAD.MOV.U32 R21, RZ, RZ, R27 ;  /* 0x000000ffff158224 */ /* 0x008fc400078e001b */
[----:B------:R-:W-:Y:S01]  /*3c440*/  @!P0 IMAD.MOV.U32 R20, RZ, RZ, R26 ;  /* 0x000000ffff148224 */ /* 0x000fe200078e001a */
[----:B------:R-:W3:Y:S04]  /*3c450*/  LDL R27, [R1+0x2a08] ;  /* 0x002a0800011b7983 */ /* 0x000ee80000100800 */
[----:B------:R-:W3:Y:S04]  /*3c460*/  LDL R26, [R1+0x2a0c] ;  /* 0x002a0c00011a7983 */ /* 0x000ee80000100800 */
[----:B------:R0:W3:Y:S02]  /*3c470*/  @!P0 LDG.E.U8 R241, desc[UR60][R20.64] ;  /* 0x0000003c14f18981 */ /* 0x0000e4000c1e1100 */
[----:B0-----:R-:W-:-:S02]  /*3c480*/  @!P0 IMAD.MOV.U32 R20, RZ, RZ, R2 ;  /* 0x000000ffff148224 */ /* 0x001fc400078e0002 */
[----:B------:R-:W-:Y:S01]  /*3c490*/  @!P0 IMAD.MOV.U32 R21, RZ, RZ, R19 ;  /* 0x000000ffff158224 */ /* 0x000fe200078e0013 */
[----:B------:R-:W3:Y:S04]  /*3c4a0*/  LDL R2, [R1+0x29cc] ;  /* 0x0029cc0001027983 */ /* 0x000ee80000100800 */
[----:B------:R-:W3:Y:S04]  /*3c4b0*/  LDL R19, [R1+0x29c8] ;  /* 0x0029c80001137983 */ /* 0x000ee80000100800 */
[----:B------:R0:W3:Y:S02]  /*3c4c0*/  @!P0 LDG.E.U8 R240, desc[UR60][R20.64] ;  /* 0x0000003c14f08981 */ /* 0x0000e4000c1e1100 */
[----:B0-----:R-:W-:-:S02]  /*3c4d0*/  @!P0 IMAD.MOV.U32 R21, RZ, RZ, R13 ;  /* 0x000000ffff158224 */ /* 0x001fc400078e000d */
[----:B----4-:R-:W-:Y:S01]  /*3c4e0*/  @!P0 IMAD.MOV.U32 R20, RZ, RZ, R0 ;  /* 0x000000ffff148224 */ /* 0x010fe200078e0000 */
[----:B------:R-:W4:Y:S04]  /*3c4f0*/  LDL R13, [R1+0x2988] ;  /* 0x00298800010d7983 */ /* 0x000f280000100800 */
[----:B------:R-:W4:Y:S04]  /*3c500*/  LDL R0, [R1+0x298c] ;  /* 0x00298c0001007983 */ /* 0x000f280000100800 */
[----:B------:R0:W4:Y:S02]  /*3c510*/  @!P0 LDG.E.U8 R239, desc[UR60][R20.64] ;  /* 0x0000003c14ef8981 */ /* 0x000124000c1e1100 */
[----:B0-----:R-:W-:-:S02]  /*3c520*/  @!P0 IMAD.MOV.U32 R21, RZ, RZ, R17 ;  /* 0x000000ffff158224 */ /* 0x001fc400078e0011 */
        /* <DEDUP_REMOVED lines=21> */
[----:B------:R-:W3:Y:S01]  /*3c680*/  LDL R27, [R1+0x1708] ;  /* 0x00170800011b7983 */ /* 0x000ee20000100800 */
[----:B------:R-:W-:-:S03]  /*3c690*/  PRMT R228, RZ, 0x7610, R228 ;  /* 0x00007610ffe47816 */ /* 0x000fc600000000e4 */
[----:B------:R-:W3:Y:S04]  /*3c6a0*/  LDL R26, [R1+0x16c8] ;  /* 0x0016c800011a7983 */ /* 0x000ee80000100800 */
[----:B------:R0:W3:Y:S02]  /*3c6b0*/  @!P0 LDG.E.U8 R233, desc[UR60][R20.64] ;  /* 0x0000003c14e98981 */ /* 0x0000e4000c1e1100 */
[----:B0-----:R-:W-:Y:S02]  /*3c6c0*/  @!P0 IMAD.MOV.U32 R20, RZ, RZ, R2 ;  /* 0x000000ffff148224 */ /* 0x001fe400078e0002 */
[----:B------:R-:W-:Y:S01]  /*3c6d0*/  @!P0 IMAD.MOV.U32 R21, RZ, RZ, R19 ;  /* 0x000000ffff158224 */ /* 0x000fe200078e0013 */
[----:B------:R-:W3:Y:S04]  /*3c6e0*/  LDL R2, [R1+0x284c] ;  /* 0x00284c0001027983 */ /* 0x000ee80000100800 */
[----:B------:R-:W3:Y:S04]  /*3c6f0*/  LDL R19, [R1+0x2848] ;  /* 0x0028480001137983 */ /* 0x000ee80000100800 */
[----:B------:R4:W3:Y:S02]  /*3c700*/  @!P0 LDG.E.U8 R232, desc[UR60][R20.64] ;  /* 0x0000003c14e88981 */ /* 0x0008e4000c1e1100 */
[----:B----4-:R-:W-:-:S02]  /*3c710*/  @!P0 IMAD.MOV.U32 R21, RZ, RZ, R13 ;  /* 0x000000ffff158224 */ /* 0x010fc400078e000d */
[----:B------:R-:W-:Y:S01]  /*3c720*/  @!P0 IMAD.MOV.U32 R20, RZ, RZ, R0 ;  /* 0x000000ffff148224 */ /* 0x000fe200078e0000 */
        /* <DEDUP_REMOVED lines=16> */
[----:B------:R-:W4:Y:S01]  /*3c830*/  LDL R25, [R1+0x16cc] ;  /* 0x0016cc0001197983 */ /* 0x000f220000100800 */
[----:B------:R-:W-:-:S03]  /*3c840*/  PRMT R227, RZ, 0x7610, R227 ;  /* 0x00007610ffe37816 */ /* 0x000fc600000000e3 */
[----:B------:R2:W4:Y:S01]  /*3c850*/  @!P0 LDG.E.U8 R228, desc[UR60][R20.64] ;  /* 0x0000003c14e48981 */ /* 0x000522000c1e1100 */
[----:B------:R-:W-:Y:S01]  /*3c860*/  PRMT R226, RZ, 0x7610, R226 ;  /* 0x00007610ffe27816 */ /* 0x000fe200000000e2 */
        /* <DEDUP_REMOVED lines=10> */
[----:B----4-:R-:W-:-:S02]  /*3c910*/  @!P0 IMAD.MOV.U32 R21, RZ, RZ, R13 ;  /* 0x000000ffff158224 */ /* 0x010fc400078e000d */
[----:B------:R-:W-:Y:S01]  /*3c920*/  @!P0 IMAD.MOV.U32 R20, RZ, RZ, R0 ;  /* 0x000000ffff148224 */ /* 0x000fe200078e0000 */
[----:B------:R-:W4:Y:S04]  /*3c930*/  LDL R13, [R1+0x1608] ;  /* 0x00160800010d7983 */ /* 0x000f280000100800 */
[----:B------:R-:W4:Y:S01]  /*3c940*/  LDL R0, [R1+0x160c] ;  /* 0x00160c0001007983 */ /* 0x000f220000100800 */
[----:B------:R-:W-:-:S06]  /*3c950*/  PRMT R225, RZ, 0x7610, R225 ;  /* 0x00007610ffe17816 */ /* 0x000fcc00000000e1 */
[----:B------:R0:W4:Y:S01]  /*3c960*/  @!P0 LDG.E.U8 R225, desc[UR60][R20.64] ;  /* 0x0000003c14e18981 */ /* 0x000122000c1e1100 */
[----:B------:R-:W-:Y:S01]  /*3c970*/  PRMT R224, RZ, 0x7610, R224 ;  /* 0x00007610ffe07816 */ /* 0x000fe200000000e0 */
[----:B0-----:R-:W-:Y:S02]  /*3c980*/  @!P0 IMAD.MOV.U32 R21, RZ, RZ, R17 ;  /* 0x000000ffff158224 */ /* 0x001fe400078e0011 */
[----:B------:R-:W4:Y:S01]  /*3c990*/  LDL R17, [R1+0x15c8] ;  /* 0x0015c80001117983 */ /* 0x000f220000100800 */
[----:B------:R-:W-:-:S03]  /*3c9a0*/  @!P0 IMAD.MOV.U32 R20, RZ, RZ, R16 ;  /* 0x000000ffff148224 */ /* 0x000fc600078e0010 */
[----:B------:R-:W4:Y:S01]  /*3c9b0*/  LDL R16, [R1+0x15cc] ;  /* 0x0015cc0001107983 */ /* 0x000f220000100800 */
[----:B------:R-:W-:-:S03]  /*3c9c0*/  PRMT R223, RZ, 0x7610, R223 ;  /* 0x00007610ffdf7816 */ /* 0x000fc600000000df */
[----:B------:R0:W4:Y:S01]  /*3c9d0*/  @!P0 LDG.E.U8 R224, desc[UR60][R20.64] ;  /* 0x0000003c14e08981 */ /* 0x000122000c1e1100 */
[----:B------:R-:W-:Y:S01]  /*3c9e0*/  PRMT R222, RZ, 0x7610, R222 ;  /* 0x00007610ffde7816 */ /* 0x000fe200000000de */
[----:B0-----:R-:W-:Y:S02]  /*3c9f0*/  @!P0 IMAD.MOV.U32 R21, RZ, RZ, R15 ;  /* 0x000000ffff158224 */ /* 0x001fe400078e000f */
[----:B------:R-:W-:Y:S01]  /*3ca00*/  @!P0 IMAD.MOV.U32 R20, RZ, RZ, R14 ;  /* 0x000000ffff148224 */ /* 0x000fe200078e000e */
[----:B------:R-:W4:Y:S04]  /*3ca10*/  LDL R15, [R1+0x1588] ;  /* 0x00158800010f7983 */ /* 0x000f280000100800 */
[----:B------:R-:W4:Y:S04]  /*3ca20*/  LDL R14, [R1+0x158c] ;  /* 0x00158c00010e7983 */ /* 0x000f280000100800 */
[----:B------:R0:W4:Y:S01]  /*3ca30*/  @!P0 LDG.E.U8 R223, desc[UR60][R20.64] ;  /* 0x0000003c14df8981 */ /* 0x000122000c1e1100 */
[----:B------:R-:W-:Y:S01]  /*3ca40*/  PRMT R221, RZ, 0x7610, R221 ;  /* 0x00007610ffdd7816 */ /* 0x000fe200000000dd */
[----:B0-----:R-:W-:-:S02]  /*3ca50*/  @!P0 IMAD.MOV.U32 R20, RZ, RZ, R29 ;  /* 0x000000ffff148224 */ /* 0x001fc400078e001d */
[----:B------:R-:W-:-:S05]  /*3ca60*/  @!P0 IMAD.MOV.U32 R21, RZ, RZ, R31 ;  /* 0x000000ffff158224 */ /* 0x000fca00078e001f */
[----:B------:R0:W4:Y:S01]  /*3ca70*/  @!P0 LDG.E.U8 R222, desc[UR60][R20.64] ;  /* 0x0000003c14de8981 */ /* 0x000122000c1e1100 */
[----:B------:R-:W-:Y:S01]  /*3ca80*/  PRMT R220, RZ, 0x7610, R220 ;  /* 0x00007610ffdc7816 */ /* 0x000fe200000000dc */
[----:B0-----:R-:W-:Y:S02]  /*3ca90*/  @!P0 IMAD.MOV.U32 R20, RZ, RZ, R12 ;  /* 0x000000ffff148224 */ /* 0x001fe400078e000c */
[----:B------:R-:W4:Y:S01]  /*3caa0*/  LDL R12, [R1+0x154c] ;  /* 0x00154c00010c7983 */ /* 0x000f220000100800 */
[----:B------:R-:W-:Y:S01]  /*3cab0*/  @!P0 IMAD.MOV.U32 R21, RZ, RZ, R27 ;  /* 0x000000ffff158224 */ /* 0x000fe200078e001b */
[----:B------:R-:W-:Y:S02]  /*3cac0*/  PRMT R219, RZ, 0x7610, R219 ;  /* 0x00007610ffdb7816 */ /* 0x000fe400000000db */
[----:B------:R-:W-:Y:S01]  /*3cad0*/  PRMT R218, RZ, 0x7610, R218 ;  /* 0x00007610ffda7816 */ /* 0x000fe200000000da */
[----:B------:R-:W4:Y:S04]  /*3cae0*/  LDL.LU R48, [R1+0x150c] ;  /* 0x00150c0001307983 */ /* 0x000f280000300800 */
[----:B------:R0:W4:Y:S02]  /*3caf0*/  @!P0 LDG.E.U8 R221, desc[UR60][R20.64] ;  /* 0x0000003c14dd8981 */ /* 0x000124000c1e1100 */
[----:B0-----:R-:W-:-:S02]  /*3cb00*/  @!P0 IMAD.MOV.U32 R20, RZ, RZ, R25 ;  /* 0x000000ffff148224 */ /* 0x001fc400078e0019 */
[----:B------:R-:W-:-:S05]  /*3cb10*/  @!P0 IMAD.MOV.U32 R21, RZ, RZ, R26 ;  /* 0x000000ffff158224 */ /* 0x000fca00078e001a */
[----:B------:R2:W4:Y:S02]  /*3cb20*/  @!P0 LDG.E.U8 R220, desc[UR60][R20.64] ;  /* 0x0000003c14dc8981 */ /* 0x000524000c1e1100 */
[----:B--2---:R-:W-:Y:S02]  /*3cb30*/  @!P0 IMAD.MOV.U32 R21, RZ, RZ, R23 ;  /* 0x000000ffff158224 */ /* 0x004fe400078e0017 */
[----:B------:R-:W-:-:S05]  /*3cb40*/  @!P0 IMAD.MOV.U32 R20, RZ, RZ, R22 ;  /* 0x000000ffff148224 */ /* 0x000fca00078e0016 */
[----:B------:R3:W2:Y:S02]  /*3cb50*/  @!P0 LDG.E.U8 R219, desc[UR60][R20.64] ;  /* 0x0000003c14db8981 */ /* 0x0006a4000c1e1100 */
[----:B---3--:R-:W-:Y:S02]  /*3cb60*/  @!P0 IMAD.MOV.U32 R20, RZ, RZ, R2 ;  /* 0x000000ffff148224 */ /* 0x008fe400078e0002 */
[----:B------:R-:W-:Y:S01]  /*3cb70*/  @!P0 IMAD.MOV.U32 R21, RZ, RZ, R19 ;  /* 0x000000ffff158224 */ /* 0x000fe200078e0013 */
[----:B------:R-:W3:Y:S04]  /*3cb80*/  LDL.LU R2, [R1+0x1508] ;  /* 0x0015080001027983 */ /* 0x000ee80000300800 */
[----:B------:R-:W2:Y:S04]  /*3cb90*/  LDL R29, [R1+0x184c] ;  /* 0x00184c00011d7983 */ /* 0x000ea80000100800 */
[----:B------:R4:W2:Y:S02]  /*3cba0*/  @!P0 LDG.E.U8 R218, desc[UR60][R20.64] ;  /* 0x0000003c14da8981 */ /* 0x0008a4000c1e1100 */
[----:B----4-:R-:W-:-:S02]  /*3cbb0*/  @!P0 IMAD.MOV.U32 R21, RZ, RZ, R13 ;  /* 0x000000ffff158224 */ /* 0x010fc400078e000d */
[----:B------:R-:W-:Y:S01]  /*3cbc0*/  @!P0 IMAD.MOV.U32 R20, RZ, RZ, R0 ;  /* 0x000000ffff148224 */ /* 0x000fe200078e0000 */
[----:B------:R-:W4:Y:S04]  /*3cbd0*/  LDL R13, [R1+0x2c78] ;  /* 0x002c7800010d7983 */ /* 0x000f280000100800 */
[----:B------:R-:W2:Y:S04]  /*3cbe0*/  LDL.LU R27, [R1+0x14c8] ;  /* 0x0014c800011b7983 */ /* 0x000ea80000300800 */
[----:B------:R-:W4:Y:S01]  /*3cbf0*/  LDL.LU R0, [R1+0x14cc] ;  /* 0x0014cc0001007983 */ /* 0x000f220000300800 */
[----:B------:R-:W-:-:S03]  /*3cc00*/  PRMT R217, RZ, 0x7610, R217 ;  /* 0x00007610ffd97816 */ /* 0x000fc600000000d9 */
[----:B------:R-:W4:Y:S04]  /*3cc10*/  LDL R23, [R1+0x2c40] ;  /* 0x002c400001177983 */ /* 0x000f280000100800 */
[----:B------:R-:W4:Y:S04]  /*3cc20*/  LDL R22, [R1+0x2c44] ;  /* 0x002c440001167983 */ /* 0x000f280000100800 */
[----:B------:R-:W4:Y:S04]  /*3cc30*/  LDL R19, [R1+0x2c00] ;  /* 0x002c000001137983 */ /* 0x000f280000100800 */
[----:B------:R0:W4:Y:S01]  /*3cc40*/  @!P0 LDG.E.U8 R217, desc[UR60][R20.64] ;  /* 0x0000003c14d98981 */ /* 0x000122000c1e1100 */
[----:B------:R-:W-:-:S03]  /*3cc50*/  PRMT R216, RZ, 0x7610, R216 ;  /* 0x00007610ffd87816 */ /* 0x000fc600000000d8 */
[----:B------:R-:W4:Y:S04]  /*3cc60*/  LDL R26, [R1+0x2bc0] ;  /* 0x002bc000011a7983 */ /* 0x000f280000100800 */
[----:B------:R-:W4:Y:S01]  /*3cc70*/  LDL R25, [R1+0x2bc4] ;  /* 0x002bc40001197983 */ /* 0x000f220000100800 */
[----:B0-----:R-:W-:-:S03]  /*3cc80*/  @!P0 IMAD.MOV.U32 R21, RZ, RZ, R17 ;  /* 0x000000ffff158224 */ /* 0x001fc600078e0011 */
[----:B------:R-:W4:Y:S01]  /*3cc90*/  LDL R17, [R1+0x2c04] ;  /* 0x002c040001117983 */ /* 0x000f220000100800 */
[----:B------:R-:W-:-:S03]  /*3cca0*/  @!P0 IMAD.MOV.U32 R20, RZ, RZ, R16 ;  /* 0x000000ffff148224 */ /* 0x000fc600078e0010 */
[----:B------:R-:W4:Y:S04]  /*3ccb0*/  LDL R16, [R1+0x2b80] ;  /* 0x002b800001107983 */ /* 0x000f280000100800 */
[----:B------:R0:W4:Y:S01]  /*3ccc0*/  @!P0 LDG.E.U8 R216, desc[UR60][R20.64] ;  /* 0x0000003c14d88981 */ /* 0x000122000c1e1100 */
[----:B------:R-:W-:Y:S01]  /*3ccd0*/  PRMT R215, RZ, 0x7610, R215 ;  /* 0x00007610ffd77816 */ /* 0x000fe200000000d7 */
[----:B0-----:R-:W-:Y:S02]  /*3cce0*/  @!P0 IMAD.MOV.U32 R21, RZ, RZ, R15 ;  /* 0x000000ffff158224 */ /* 0x001fe400078e000f */
[----:B------:R-:W4:Y:S01]  /*3ccf0*/  LDL R15, [R1+0x2b84] ;  /* 0x002b8400010f7983 */ /* 0x000f220000100800 */
[----:B------:R-:W-:Y:S01]  /*3cd00*/  @!P0 IMAD.MOV.U32 R20, RZ, RZ, R14 ;  /* 0x000000ffff148224 */ /* 0x000fe200078e000e */
[----:B------:R-:W-:-:S02]  /*3cd10*/  PRMT R214, RZ, 0x7610, R214 ;  /* 0x00007610ffd67816 */ /* 0x000fc400000000d6 */
[----:B------:R-:W-:Y:S01]  /*3cd20*/  PRMT R213, RZ, 0x7610, R213 ;  /* 0x00007610ffd57816 */ /* 0x000fe200000000d5 */
[----:B------:R-:W4:Y:S04]  /*3cd30*/  LDL R14, [R1+0x2b40] ;  /* 0x002b4000010e7983 */ /* 0x000f280000100800 */
[----:B------:R0:W4:Y:S02]  /*3cd40*/  @!P0 LDG.E.U8 R215, desc[UR60][R20.64] ;  /* 0x0000003c14d78981 */ /* 0x000124000c1e1100 */
[----:B0-----:R-:W-:Y:S02]  /*3cd50*/  @!P0 IMAD.MOV.U32 R20, RZ, RZ, R12 ;  /* 0x000000ffff148224 */ /* 0x001fe400078e000c */
[----:B------:R-:W4:Y:S01]  /*3cd60*/  LDL R12, [R1+0x2b44] ;  /* 0x002b4400010c7983 */ /* 0x000f220000100800 */
[----:B------:R-:W-:-:S05]  /*3cd70*/  @!P0 IMAD.MOV.U32 R21, RZ, RZ, R10 ;  /* 0x000000ffff158224 */ /* 0x000fca00078e000a */
[----:B------:R0:W4:Y:S01]  /*3cd80*/  @!P0 LDG.E.U8 R214, desc[UR60][R20.64] ;  /* 0x0000003c14d68981 */ /* 0x000122000c1e1100 */
[----:B------:R-:W-:-:S03]  /*3cd90*/  PRMT R212, RZ, 0x7610, R212 ;  /* 0x00007610ffd47816 */ /* 0x000fc600000000d4 */
[----:B------:R1:W-:Y:S04]  /*3cda0*/  STL [R1+0x2d30], R10 ;  /* 0x002d300a01007387 */ /* 0x0003e80000100800 */
[----:B------:R-:W4:Y:S04]  /*3cdb0*/  LDL R33, [R1+0x2b00] ;  /* 0x002b000001217983 */ /* 0x000f280000100800 */
[----:B------:R-:W4:Y:S01]  /*3cdc0*/  LDL R32, [R1+0x2b04] ;  /* 0x002b040001207983 */ /* 0x000f220000100800 */
[----:B------:R-:W-:Y:S02]  /*3cdd0*/  PRMT R211, RZ, 0x7610, R211 ;  /* 0x00007610ffd37816 */ /* 0x000fe400000000d3 */
[----:B------:R-:W-:-:S02]  /*3cde0*/  PRMT R210, RZ, 0x7610, R210 ;  /* 0x00007610ffd27816 */ /* 0x000fc400000000d2 */
[----:B------:R-:W-:Y:S02]  /*3cdf0*/  PRMT R209, RZ, 0x7610, R209 ;  /* 0x00007610ffd17816 */ /* 0x000fe400000000d1 */
[----:B------:R-:W-:Y:S01]  /*3ce00*/  PRMT R208, RZ, 0x7610, R208 ;  /* 0x00007610ffd07816 */ /* 0x000fe200000000d0 */
[----:B------:R-:W4:Y:S01]  /*3ce10*/  LDL R31, [R1+0x2a00] ;  /* 0x002a0000011f7983 */ /* 0x000f220000100800 */
[----:B0-----:R-:W-:-:S03]  /*3ce20*/  @!P0 IMAD.MOV.U32 R20, RZ, RZ, R48 ;  /* 0x000000ffff148224 */ /* 0x001fc600078e0030 */
[----:B-1----:R-:W4:Y:S01]  /*3ce30*/  LDL R10, [R1+0x2ac4] ;  /* 0x002ac400010a7983 */ /* 0x002f220000100800 */
[----:B------:R-:W-:Y:S02]  /*3ce40*/  PRMT R207, RZ, 0x7610, R207 ;  /* 0x00007610ffcf7816 */ /* 0x000fe400000000cf */
[----:B------:R-:W-:Y:S02]  /*3ce50*/  PRMT R206, RZ, 0x7610, R206 ;  /* 0x00007610ffce7816 */ /* 0x000fe400000000ce */
[----:B------:R-:W-:Y:S02]  /*3ce60*/  PRMT R205, RZ, 0x7610, R205 ;  /* 0x00007610ffcd7816 */ /* 0x000fe400000000cd */
[----:B------:R-:W-:Y:S02]  /*3ce70*/  PRMT R204, RZ, 0x7610, R204 ;  /* 0x00007610ffcc7816 */ /* 0x000fe400000000cc */
[----:B------:R-:W-:Y:S02]  /*3ce80*/  PRMT R203, RZ, 0x7610, R203 ;  /* 0x00007610ffcb7816 */ /* 0x000fe400000000cb */
[----:B------:R-:W-:-:S02]  /*3ce90*/  PRMT R202, RZ, 0x7610, R202 ;  /* 0x00007610ffca7816 */ /* 0x000fc400000000ca */
[----:B------:R-:W-:Y:S02]  /*3cea0*/  PRMT R201, RZ, 0x7610, R201 ;  /* 0x00007610ffc97816 */ /* 0x000fe400000000c9 */
[----:B------:R-:W-:Y:S02]  /*3ceb0*/  PRMT R200, RZ, 0x7610, R200 ;  /* 0x00007610ffc87816 */ /* 0x000fe400000000c8 */
[----:B------:R-:W-:Y:S01]  /*3cec0*/  PRMT R199, RZ, 0x7610, R199 ;  /* 0x00007610ffc77816 */ /* 0x000fe200000000c7 */
[----:B------:R-:W4:Y:S04]  /*3ced0*/  LDL R35, [R1+0x1800] ;  /* 0x0018000001237983 */ /* 0x000f280000100800 */
[----:B------:R-:W4:Y:S01]  /*3cee0*/  LDL R34, [R1+0x1804] ;  /* 0x0018040001227983 */ /* 0x000f220000100800 */
[----:B---3--:R-:W-:-:S05]  /*3cef0*/  @!P0 IMAD.MOV.U32 R21, RZ, RZ, R2 ;  /* 0x000000ffff158224 */ /* 0x008fca00078e0002 */
[----:B------:R2:W3:Y:S02]  /*3cf00*/  @!P0 LDG.E.U8 R213, desc[UR60][R20.64] ;  /* 0x0000003c14d58981 */ /* 0x0004e4000c1e1100 */
[----:B--2---:R-:W-:Y:S02]  /*3cf10*/  @!P0 IMAD.MOV.U32 R21, RZ, RZ, R27 ;  /* 0x000000ffff158224 */ /* 0x004fe400078e001b */
[----:B----4-:R-:W-:-:S05]  /*3cf20*/  @!P0 IMAD.MOV.U32 R20, RZ, RZ, R0 ;  /* 0x000000ffff148224 */ /* 0x010fca00078e0000 */
[----:B------:R0:W2:Y:S02]  /*3cf30*/  @!P0 LDG.E.U8 R212, desc[UR60][R20.64] ;  /* 0x0000003c14d48981 */ /* 0x0000a4000c1e1100 */
[----:B0-----:R-:W-:Y:S02]  /*3cf40*/  @!P0 IMAD.MOV.U32 R20, RZ, RZ, R13 ;  /* 0x000000ffff148224 */ /* 0x001fe400078e000d */
[----:B------:R-:W4:Y:S01]  /*3cf50*/  LDL R13, [R1+0x2ac0] ;  /* 0x002ac000010d7983 */ /* 0x000f220000100800 */
[----:B------:R-:W-:-:S03]  /*3cf60*/  @!P0 IMAD.MOV.U32 R21, RZ, RZ, R29 ;  /* 0x000000ffff158224 */ /* 0x000fc600078e001d */
[----:B------:R-:W3:Y:S04]  /*3cf70*/  LDL R29, [R1+0x2a04] ;  /* 0x002a0400011d7983 */ /* 0x000ee80000100800 */
[----:B------:R0:W2:Y:S02]  /*3cf80*/  @!P0 LDG.E.U8 R211, desc[UR60][R20.64] ;  /* 0x0000003c14d38981 */ /* 0x0000a4000c1e1100 */
[----:B0-----:R-:W-:Y:S02]  /*3cf90*/  @!P0 IMAD.MOV.U32 R20, RZ, RZ, R22 ;  /* 0x000000ffff148224 */ /* 0x001fe400078e0016 */
[----:B------:R-:W-:Y:S01]  /*3cfa0*/  @!P0 IMAD.MOV.U32 R21, RZ, RZ, R23 ;  /* 0x000000ffff158224 */ /* 0x000fe200078e0017 */
[----:B------:R-:W3:Y:S04]  /*3cfb0*/  LDL R22, [R1+0x2a84] ;  /* 0x002a840001167983 */ /* 0x000ee80000100800 */
[----:B------:R-:W2:Y:S04]  /*3cfc0*/  LDL R23, [R1+0x2a80] ;  /* 0x002a800001177983 */ /* 0x000ea80000100800 */
[----:B------:R0:W2:Y:S02]  /*3cfd0*/  @!P0 LDG.E.U8 R210, desc[UR60][R20.64] ;  /* 0x0000003c14d28981 */ /* 0x0000a4000c1e1100 */
[----:B0-----:R-:W-:-:S02]  /*3cfe0*/  @!P0 IMAD.MOV.U32 R20, RZ, RZ, R17 ;  /* 0x000000ffff148224 */ /* 0x001fc400078e0011 */
[----:B------:R-:W-:Y:S01]  /*3cff0*/  @!P0 IMAD.MOV.U32 R21, RZ, RZ, R19 ;  /* 0x000000ffff158224 */ /* 0x000fe200078e0013 */
[----:B------:R-:W2:Y:S04]  /*3d000*/  LDL R17, [R1+0x2a44] ;  /* 0x002a440001117983 */ /* 0x000ea80000100800 */
        /* <DEDUP_REMOVED lines=13> */
[----:B------:R-:W2:Y:S01]  /*3d0e0*/  LDL R12, [R1+0x2944] ;  /* 0x00294400010c7983 */ /* 0x000ea20000100800 */
[----:B------:R-:W-:-:S03]  /*3d0f0*/  @!P0 IMAD.MOV.U32 R21, RZ, RZ, R14 ;  /* 0x000000ffff158224 */ /* 0x000fc600078e000e */
[----:B------:R-:W2:Y:S04]  /*3d100*/  LDL R14, [R1+0x2940] ;  /* 0x00294000010e7983 */ /* 0x000ea80000100800 */
[----:B------:R0:W2:Y:S02]  /*3d110*/  @!P0 LDG.E.U8 R206, desc[UR60][R20.64] ;  /* 0x0000003c14ce8981 */ /* 0x0000a4000c1e1100 */
[----:B0-----:R-:W-:Y:S02]  /*3d120*/  @!P0 IMAD.MOV.U32 R20, RZ, RZ, R32 ;  /* 0x000000ffff148224 */ /* 0x001fe400078e0020 */
[----:B------:R-:W-:Y:S01]  /*3d130*/  @!P0 IMAD.MOV.U32 R21, RZ, RZ, R33 ;  /* 0x000000ffff158224 */ /* 0x000fe200078e0021 */
[----:B------:R-:W-:Y:S01]  /*3d140*/  PRMT R198, RZ, 0x7610, R198 ;  /* 0x00007610ffc67816 */ /* 0x000fe200000000c6 */
[----:B------:R-:W2:Y:S04]  /*3d150*/  LDL R33, [R1+0x1740] ;  /* 0x0017400001217983 */ /* 0x000ea80000100800 */
[----:B------:R0:W2:Y:S04]  /*3d160*/  @!P0 LDG.E.U8 R205, desc[UR60][R20.64] ;  /* 0x0000003c14cd8981 */ /* 0x0000a8000c1e1100 */
[----:B------:R-:W2:Y:S01]  /*3d170*/  LDL R32, [R1+0x1744] ;  /* 0x0017440001207983 */ /* 0x000ea20000100800 */
[----:B0-----:R-:W-:-:S03]  /*3d180*/  @!P0 IMAD.MOV.U32 R20, RZ, RZ, R10 ;  /* 0x000000ffff148224 */ /* 0x001fc600078e000a */
[----:B------:R-:W2:Y:S01]  /*3d190*/  LDL R10, [R1+0x2904] ;  /* 0x00290400010a7983 */ /* 0x000ea20000100800 */
[----:B----4-:R-:W-:-:S03]  /*3d1a0*/  @!P0 IMAD.MOV.U32 R21, RZ, RZ, R13 ;  /* 0x000000ffff158224 */ /* 0x010fc600078e000d */
[----:B------:R-:W4:Y:S04]  /*3d1b0*/  LDL R13, [R1+0x2900] ;  /* 0x00290000010d7983 */ /* 0x000f280000100800 */
[----:B------:R3:W4:Y:S02]  /*3d1c0*/  @!P0 LDG.E.U8 R204, desc[UR60][R20.64] ;  /* 0x0000003c14cc8981 */ /* 0x000724000c1e1100 */
[----:B---3--:R-:W-:Y:S02]  /*3d1d0*/  @!P0 IMAD.MOV.U32 R20, RZ, RZ, R22 ;  /* 0x000000ffff148224 */ /* 0x008fe400078e0016 */
[----:B--2---:R-:W-:Y:S01]  /*3d1e0*/  @!P0 IMAD.MOV.U32 R21, RZ, RZ, R23 ;  /* 0x000000ffff158224 */ /* 0x004fe200078e0017 */
[----:B------:R-:W2:Y:S04]  /*3d1f0*/  LDL R22, [R1+0x28c4] ;  /* 0x0028c40001167983 */ /* 0x000ea80000100800 */
        /* <DEDUP_REMOVED lines=8> */
[----:B------:R-:W-:Y:S01]  /*3d280*/  @!P0 IMAD.MOV.U32 R21, RZ, RZ, R31 ;  /* 0x000000ffff158224 */ /* 0x000fe200078e001f */
[----:B------:R-:W-:Y:S01]  /*3d290*/  PRMT R197, RZ, 0x7610, R197 ;  /* 0x00007610ffc57816 */ /* 0x000fe200000000c5 */
[----:B------:R-:W3:Y:S04]  /*3d2a0*/  LDL R31, [R1+0x1700] ;  /* 0x00170000011f7983 */ /* 0x000ee80000100800 */
[----:B------:R0:W3:Y:S04]  /*3d2b0*/  @!P0 LDG.E.U8 R201, desc[UR60][R20.64] ;  /* 0x0000003c14c98981 */ /* 0x0000e8000c1e1100 */
[----:B------:R-:W3:Y:S01]  /*3d2c0*/  LDL R29, [R1+0x1704] ;  /* 0x00170400011d7983 */ /* 0x000ee20000100800 */
        /* <DEDUP_REMOVED lines=11> */
[----:B0-----:R-:W-:-:S03]  /*3d380*/  @!P0 IMAD.MOV.U32 R20, RZ, RZ, R12 ;  /* 0x000000ffff148224 */ /* 0x001fc600078e000c */
[----:B------:R-:W3:Y:S01]  /*3d390*/  LDL R12, [R1+0x17c4] ;  /* 0x0017c400010c7983 */ /* 0x000ee20000100800 */
[----:B------:R-:W-:-:S03]  /*3d3a0*/  @!P0 IMAD.MOV.U32 R21, RZ, RZ, R14 ;  /* 0x000000ffff158224 */ /* 0x000fc600078e000e */
[----:B------:R-:W3:Y:S04]  /*3d3b0*/  LDL R14, [R1+0x17c0] ;  /* 0x0017c000010e7983 */ /* 0x000ee80000100800 */
[----:B------:R0:W3:Y:S02]  /*3d3c0*/  @!P0 LDG.E.U8 R198, desc[UR60][R20.64] ;  /* 0x0000003c14c68981 */ /* 0x0000e4000c1e1100 */
[----:B0-----:R-:W-:Y:S02]  /*3d3d0*/  @!P0 IMAD.MOV.U32 R20, RZ, RZ, R10 ;  /* 0x000000ffff148224 */ /* 0x001fe400078e000a */
[----:B------:R-:W3:Y:S01]  /*3d3e0*/  LDL R10, [R1+0x1784] ;  /* 0x00178400010a7983 */ /* 0x000ee20000100800 */
[----:B----4-:R-:W-:-:S03]  /*3d3f0*/  @!P0 IMAD.MOV.U32 R21, RZ, RZ, R13 ;  /* 0x000000ffff158224 */ /* 0x010fc600078e000d */
[----:B------:R-:W4:Y:S04]  /*3d400*/  LDL R13, [R1+0x1780] ;  /* 0x00178000010d7983 */ /* 0x000f280000100800 */
[----:B------:R2:W4:Y:S01]  /*3d410*/  @!P0 LDG.E.U8 R197, desc[UR60][R20.64] ;  /* 0x0000003c14c58981 */ /* 0x000522000c1e1100 */
[----:B------:R-:W-:Y:S02]  /*3d420*/  PRMT R195, RZ, 0x7610, R195 ;  /* 0x00007610ffc37816 */ /* 0x000fe400000000c3 */
[----:B------:R-:W-:Y:S01]  /*3d430*/  PRMT R194, RZ, 0x7610, R194 ;  /* 0x00007610ffc27816 */ /* 0x000fe200000000c2 */
[----:B--2---:R-:W-:Y:S02]  /*3d440*/  @!P0 IMAD.MOV.U32 R20, RZ, RZ, R22 ;  /* 0x000000ffff148224 */ /* 0x004fe400078e0016 */
[----:B---3--:R-:W-:Y:S01]  /*3d450*/  @!P0 IMAD.MOV.U32 R21, RZ, RZ, R23 ;  /* 0x000000ffff158224 */ /* 0x008fe200078e0017 */
[----:B------:R-:W2:Y:S04]  /*3d460*/  LDL R22, [R1+0x1684] ;  /* 0x0016840001167983 */ /* 0x000ea80000100800 */
[----:B------:R-:W3:Y:S04]  /*3d470*/  LDL R23, [R1+0x1680] ;  /* 0x0016800001177983 */ /* 0x000ee80000100800 */
[----:B------:R0:W3:Y:S02]  /*3d480*/  @!P0 LDG.E.U8 R196, desc[UR60][R20.64] ;  /* 0x0000003c14c48981 */ /* 0x0000e4000c1e1100 */
[----:B0-----:R-:W-:-:S02]  /*3d490*/  @!P0 IMAD.MOV.U32 R20, RZ, RZ, R17 ;  /* 0x000000ffff148224 */ /* 0x001fc400078e0011 */
[----:B------:R-:W-:Y:S01]  /*3d4a0*/  @!P0 IMAD.MOV.U32 R21, RZ, RZ, R19 ;  /* 0x000000ffff158224 */ /* 0x000fe200078e0013 */
[----:B------:R-:W3:Y:S04]  /*3d4b0*/  LDL R17, [R1+0x1644] ;  /* 0x0016440001117983 */ /* 0x000ee80000100800 */
[----:B------:R-:W3:Y:S04]  /*3d4c0*/  LDL R19, [R1+0x1640] ;  /* 0x0016400001137983 */ /* 0x000ee80000100800 */
[----:B------:R0:W3:Y:S01]  /*3d4d0*/  @!P0 LDG.E.U8 R195, desc[UR60][R20.64] ;  /* 0x0000003c14c38981 */ /* 0x0000e2000c1e1100 */
[----:B------:R-:W-:Y:S01]  /*3d4e0*/  PRMT R193, RZ, 0x7610, R193 ;  /* 0x00007610ffc17816 */ /* 0x000fe200000000c1 */
[----:B0-----:R-:W-:-:S02]  /*3d4f0*/  @!P0 IMAD.MOV.U32 R20, RZ, RZ, R15 ;  /* 0x000000ffff148224 */ /* 0x001fc400078e000f */
[----:B------:R-:W-:Y:S01]  /*3d500*/  @!P0 IMAD.MOV.U32 R21, RZ, RZ, R16 ;  /* 0x000000ffff158224 */ /* 0x000fe200078e0010 */
[----:B------:R-:W3:Y:S04]  /*3d510*/  LDL R15, [R1+0x1604] ;  /* 0x00160400010f7983 */ /* 0x000ee80000100800 */
[----:B------:R-:W3:Y:S04]  /*3d520*/  LDL R16, [R1+0x1600] ;  /* 0x0016000001107983 */ /* 0x000ee80000100800 */
[----:B------:R0:W3:Y:S02]  /*3d530*/  @!P0 LDG.E.U8 R194, desc[UR60][R20.64] ;  /* 0x0000003c14c28981 */ /* 0x0000e4000c1e1100 */
[----:B0-----:R-:W-:-:S02]  /*3d540*/  @!P0 IMAD.MOV.U32 R20, RZ, RZ, R34 ;  /* 0x000000ffff148224 */ /* 0x001fc400078e0022 */
[----:B------:R-:W-:-:S05]  /*3d550*/  @!P0 IMAD.MOV.U32 R21, RZ, RZ, R35 ;  /* 0x000000ffff158224 */ /* 0x000fca00078e0023 */
[----:B------:R0:W3:Y:S02]  /*3d560*/  @!P0 LDG.E.U8 R193, desc[UR60][R20.64] ;  /* 0x0000003c14c18981 */ /* 0x0000e4000c1e1100 */
[----:B0-----:R-:W-:Y:S02]  /*3d570*/  @!P0 IMAD.MOV.U32 R20, RZ, RZ, R12 ;  /* 0x000000ffff148224 */ /* 0x001fe400078e000c */
[----:B------:R-:W3:Y:S01]  /*3d580*/  LDL R12, [R1+0x15c4] ;  /* 0x0015c400010c7983 */ /* 0x000ee20000100800 */
[----:B------:R-:W-:Y:S01]  /*3d590*/  PRMT R192, RZ, 0x7610, R192 ;  /* 0x00007610ffc07816 */ /* 0x000fe200000000c0 */
[----:B------:R-:W-:Y:S02]  /*3d5a0*/  @!P0 IMAD.MOV.U32 R21, RZ, RZ, R14 ;  /* 0x000000ffff158224 */ /* 0x000fe400078e000e */
[----:B------:R-:W3:Y:S04]  /*3d5b0*/  LDL R14, [R1+0x15c0] ;  /* 0x0015c000010e7983 */ /* 0x000ee80000100800 */
[----:B------:R0:W3:Y:S02]  /*3d5c0*/  @!P0 LDG.E.U8 R192, desc[UR60][R20.64] ;  /* 0x0000003c14c08981 */ /* 0x0000e4000c1e1100 */
[----:B0-----:R-:W-:-:S02]  /*3d5d0*/  @!P0 IMAD.MOV.U32 R20, RZ, RZ, R10 ;  /* 0x000000ffff148224 */ /* 0x001fc400078e000a */
[----:B------:R-:W3:Y:S01]  /*3d5e0*/  LDL R10, [R1+0x1584] ;  /* 0x00158400010a7983 */ /* 0x000ee20000100800 */
[----:B----4-:R-:W-:-:S03]  /*3d5f0*/  @!P0 IMAD.MOV.U32 R21, RZ, RZ, R13 ;  /* 0x000000ffff158224 */ /* 0x010fc600078e000d */
[----:B------:R-:W4:Y:S01]  /*3d600*/  LDL R13, [R1+0x1580] ;  /* 0x00158000010d7983 */ /* 0x000f220000100800 */
[----:B------:R-:W-:Y:S02]  /*3d610*/  PRMT R191, RZ, 0x7610, R191 ;  /* 0x00007610ffbf7816 */ /* 0x000fe400000000bf */
[----:B------:R-:W-:-:S04]  /*3d620*/  PRMT R190, RZ, 0x7610, R190 ;  /* 0x00007610ffbe7816 */ /* 0x000fc800000000be */
[----:B------:R0:W4:Y:S01]  /*3d630*/  @!P0 LDG.E.U8 R191, desc[UR60][R20.64] ;  /* 0x0000003c14bf8981 */ /* 0x000122000c1e1100 */
[----:B------:R-:W-:Y:S01]  /*3d640*/  PRMT R189, RZ, 0x7610, R189 ;  /* 0x00007610ffbd7816 */ /* 0x000fe200000000bd */
[----:B0-----:R-:W-:Y:S02]  /*3d650*/  @!P0 IMAD.MOV.U32 R20, RZ, RZ, R32 ;  /* 0x000000ffff148224 */ /* 0x001fe400078e0020 */
[----:B------:R-:W-:-:S05]  /*3d660*/  @!P0 IMAD.MOV.U32 R21, RZ, RZ, R33 ;  /* 0x000000ffff158224 */ /* 0x000fca00078e0021 */
[----:B------:R0:W4:Y:S01]  /*3d670*/  @!P0 LDG.E.U8 R190, desc[UR60][R20.64] ;  /* 0x0000003c14be8981 */ /* 0x000122000c1e1100 */
[----:B------:R-:W-:Y:S01]  /*3d680*/  PRMT R188, RZ, 0x7610, R188 ;  /* 0x00007610ffbc7816 */ /* 0x000fe200000000bc */
[----:B0-----:R-:W-:Y:S02]  /*3d690*/  @!P0 IMAD.MOV.U32 R20, RZ, RZ, R29 ;  /* 0x000000ffff148224 */ /* 0x001fe400078e001d */
[----:B------:R-:W-:-:S05]  /*3d6a0*/  @!P0 IMAD.MOV.U32 R21, RZ, RZ, R31 ;  /* 0x000000ffff158224 */ /* 0x000fca00078e001f */
[----:B------:R0:W4:Y:S01]  /*3d6b0*/  @!P0 LDG.E.U8 R189, desc[UR60][R20.64] ;  /* 0x0000003c14bd8981 */ /* 0x000122000c1e1100 */
[----:B------:R-:W-:Y:S01]  /*3d6c0*/  PRMT R187, RZ, 0x7610, R187 ;  /* 0x00007610ffbb7816 */ /* 0x000fe200000000bb */
[----:B0-----:R-:W-:Y:S02]  /*3d6d0*/  @!P0 IMAD.MOV.U32 R20, RZ, RZ, R25 ;  /* 0x000000ffff148224 */ /* 0x001fe400078e0019 */
[----:B------:R-:W-:Y:S01]  /*3d6e0*/  @!P0 IMAD.MOV.U32 R21, RZ, RZ, R26 ;  /* 0x000000ffff158224 */ /* 0x000fe200078e001a */
[----:B------:R-:W4:Y:S01]  /*3d6f0*/  LDL.LU R25, [R1+0x1540] ;  /* 0x0015400001197983 */ /* 0x000f220000300800 */
[----:B------:R-:W-:-:S03]  /*3d700*/  PRMT R186, RZ, 0x7610, R186 ;  /* 0x00007610ffba7816 */ /* 0x000fc600000000ba */
[----:B------:R-:W4:Y:S04]  /*3d710*/  LDL R33, [R1+0x1848] ;  /* 0x0018480001217983 */ /* 0x000f280000100800 */
[----:B------:R-:W4:Y:S04]  /*3d720*/  LDL.LU R40, [R1+0x1500] ;  /* 0x0015000001287983 */ /* 0x000f280000300800 */
[----:B------:R2:W4:Y:S04]  /*3d730*/  @!P0 LDG.E.U8 R188, desc[UR60][R20.64] ;  /* 0x0000003c14bc8981 */ /* 0x000528000c1e1100 */
[----:B------:R-:W4:Y:S01]  /*3d740*/  LDL.LU R37, [R1+0x1504] ;  /* 0x0015040001257983 */ /* 0x000f220000300800 */
[----:B------:R-:W-:-:S03]  /*3d750*/  PRMT R185, RZ, 0x7610, R185 ;  /* 0x00007610ffb97816 */ /* 0x000fc600000000b9 */
[----:B------:R-:W4:Y:S04]  /*3d760*/  LDL.LU R26, [R1+0x14c0] ;  /* 0x0014c000011a7983 */ /* 0x000f280000300800 */
[----:B------:R-:W4:Y:S04]  /*3d770*/  LDL.LU R170, [R1+0x14c4] ;  /* 0x0014c40001aa7983 */ /* 0x000f280000300800 */
[----:B------:R-:W4:Y:S04]  /*3d780*/  LDL R32, [R1+0x2c38] ;  /* 0x002c380001207983 */ /* 0x000f280000100800 */
[----:B------:R-:W4:Y:S01]  /*3d790*/  LDL R31, [R1+0x2c3c] ;  /* 0x002c3c00011f7983 */ /* 0x000f220000100800 */
[----:B--2---:R-:W-:-:S02]  /*3d7a0*/  @!P0 IMAD.MOV.U32 R20, RZ, RZ, R22 ;  /* 0x000000ffff148224 */ /* 0x004fc400078e0016 */
[----:B---3--:R-:W-:-:S05]  /*3d7b0*/  @!P0 IMAD.MOV.U32 R21, RZ, RZ, R23 ;  /* 0x000000ffff158224 */ /* 0x008fca00078e0017 */
[----:B------:R0:W2:Y:S02]  /*3d7c0*/  @!P0 LDG.E.U8 R187, desc[UR60][R20.64] ;  /* 0x0000003c14bb8981 */ /* 0x0000a4000c1e1100 */
[----:B0-----:R-:W-:Y:S02]  /*3d7d0*/  @!P0 IMAD.MOV.U32 R20, RZ, RZ, R17 ;  /* 0x000000ffff148224 */ /* 0x001fe400078e0011 */
[----:B------:R-:W-:-:S05]  /*3d7e0*/  @!P0 IMAD.MOV.U32 R21, RZ, RZ, R19 ;  /* 0x000000ffff158224 */ /* 0x000fca00078e0013 */
[----:B------:R0:W3:Y:S02]  /*3d7f0*/  @!P0 LDG.E.U8 R186, desc[UR60][R20.64] ;  /* 0x0000003c14ba8981 */ /* 0x0000e4000c1e1100 */
[----:B0-----:R-:W-:Y:S02]  /*3d800*/  @!P0 IMAD.MOV.U32 R20, RZ, RZ, R15 ;  /* 0x000000ffff148224 */ /* 0x001fe400078e000f */
[----:B------:R-:W-:-:S05]  /*3d810*/  @!P0 IMAD.MOV.U32 R21, RZ, RZ, R16 ;  /* 0x000000ffff158224 */ /* 0x000fca00078e0010 */
[----:B------:R0:W3:Y:S02]  /*3d820*/  @!P0 LDG.E.U8 R185, desc[UR60][R20.64] ;  /* 0x0000003c14b98981 */ /* 0x0000e4000c1e1100 */
[----:B0-----:R-:W-:Y:S02]  /*3d830*/  @!P0 IMAD.MOV.U32 R20, RZ, RZ, R12 ;  /* 0x000000ffff148224 */ /* 0x001fe400078e000c */
[----:B------:R-:W2:Y:S04]  /*3d840*/  LDL.LU R12, [R1+0x2c74] ;  /* 0x002c7400010c7983 */ /* 0x000ea80000300800 */
[----:B------:R-:W3:Y:S04]  /*3d850*/  LDL R29, [R1+0x2bf8] ;  /* 0x002bf800011d7983 */ /* 0x000ee80000100800 */
[----:B------:R-:W3:Y:S04]  /*3d860*/  LDL R23, [R1+0x2bfc] ;  /* 0x002bfc0001177983 */ /* 0x000ee80000100800 */
[----:B------:R-:W3:Y:S04]  /*3d870*/  LDL R22, [R1+0x2bb8] ;  /* 0x002bb80001167983 */ /* 0x000ee80000100800 */
[----:B------:R-:W3:Y:S04]  /*3d880*/  LDL R19, [R1+0x2bbc] ;  /* 0x002bbc0001137983 */ /* 0x000ee80000100800 */
[----:B------:R-:W3:Y:S04]  /*3d890*/  LDL R17, [R1+0x2b78] ;  /* 0x002b780001117983 */ /* 0x000ee80000100800 */
[----:B------:R-:W3:Y:S01]  /*3d8a0*/  LDL R16, [R1+0x2b7c] ;  /* 0x002b7c0001107983 */ /* 0x000ee20000100800 */
[----:B------:R-:W-:Y:S01]  /*3d8b0*/  PRMT R184, RZ, 0x7610, R184 ;  /* 0x00007610ffb87816 */ /* 0x000fe200000000b8 */
[----:B------:R-:W-:-:S02]  /*3d8c0*/  @!P0 IMAD.MOV.U32 R21, RZ, RZ, R14 ;  /* 0x000000ffff158224 */ /* 0x000fc400078e000e */
[----:B------:R-:W3:Y:S04]  /*3d8d0*/  LDL R15, [R1+0x2b38] ;  /* 0x002b3800010f7983 */ /* 0x000ee80000100800 */
[----:B------:R-:W3:Y:S04]  /*3d8e0*/  LDL R14, [R1+0x2b3c] ;  /* 0x002b3c00010e7983 */ /* 0x000ee80000100800 */
[----:B------:R0:W3:Y:S02]  /*3d8f0*/  @!P0 LDG.E.U8 R184, desc[UR60][R20.64] ;  /* 0x0000003c14b88981 */ /* 0x0000e4000c1e1100 */
[----:B0-----:R-:W-:-:S02]  /*3d900*/  @!P0 IMAD.MOV.U32 R20, RZ, RZ, R10 ;  /* 0x000000ffff148224 */ /* 0x001fc400078e000a */
[----:B------:R-:W3:Y:S01]  /*3d910*/  LDL R10, [R1+0x2afc] ;  /* 0x002afc00010a7983 */ /* 0x000ee20000100800 */
[----:B----4-:R-:W-:-:S03]  /*3d920*/  @!P0 IMAD.MOV.U32 R21, RZ, RZ, R13 ;  /* 0x000000ffff158224 */ /* 0x010fc600078e000d */
[----:B------:R-:W4:Y:S04]  /*3d930*/  LDL R13, [R1+0x2af8] ;  /* 0x002af800010d7983 */ /* 0x000f280000100800 */
[----:B------:R0:W-:Y:S04]  /*3d940*/  STL [R1+0x2d34], R244 ;  /* 0x002d34f401007387 */ /* 0x0001e80000100800 */
        /* <DEDUP_REMOVED lines=8> */
[----:B------:R-:W4:Y:S01]  /*3d9d0*/  LDL.LU R158, [R1+0x1464] ;  /* 0x00146400019e7983 */ /* 0x000f220000300800 */
[----:B------:R-:W-:-:S02]  /*3d9e0*/  PRMT R183, RZ, 0x7610, R183 ;  /* 0x00007610ffb77816 */ /* 0x000fc400000000b7 */
[----:B------:R-:W-:Y:S02]  /*3d9f0*/  PRMT R182, RZ, 0x7610, R182 ;  /* 0x00007610ffb67816 */ /* 0x000fe400000000b6 */
[----:B------:R-:W-:Y:S02]  /*3da00*/  PRMT R181, RZ, 0x7610, R181 ;  /* 0x00007610ffb57816 */ /* 0x000fe400000000b5 */
[----:B------:R-:W-:Y:S02]  /*3da10*/  PRMT R180, RZ, 0x7610, R180 ;  /* 0x00007610ffb47816 */ /* 0x000fe400000000b4 */
[----:B------:R-:W-:Y:S02]  /*3da20*/  PRMT R179, RZ, 0x7610, R179 ;  /* 0x00007610ffb37816 */ /* 0x000fe400000000b3 */
[----:B------:R-:W-:Y:S01]  /*3da30*/  PRMT R178, RZ, 0x7610, R178 ;  /* 0x00007610ffb27816 */ /* 0x000fe200000000b2 */
[----:B------:R1:W4:Y:S01]  /*3da40*/  @!P0 LDG.E.U8 R183, desc[UR60][R20.64] ;  /* 0x0000003c14b78981 */ /* 0x000322000c1e1100 */
[----:B------:R-:W-:-:S02]  /*3da50*/  PRMT R177, RZ, 0x7610, R177 ;  /* 0x00007610ffb17816 */ /* 0x000fc400000000b1 */
[----:B------:R-:W-:Y:S02]  /*3da60*/  PRMT R176, RZ, 0x7610, R176 ;  /* 0x00007610ffb07816 */ /* 0x000fe400000000b0 */
[----:B------:R-:W-:Y:S02]  /*3da70*/  PRMT R175, RZ, 0x7610, R175 ;  /* 0x00007610ffaf7816 */ /* 0x000fe400000000af */
[----:B------:R-:W-:Y:S02]  /*3da80*/  PRMT R174, RZ, 0x7610, R174 ;  /* 0x00007610ffae7816 */ /* 0x000fe400000000ae */
[----:B------:R-:W-:Y:S01]  /*3da90*/  PRMT R11, RZ, 0x7610, R11 ;  /* 0x00007610ff0b7816 */ /* 0x000fe2000000000b */
[----:B------:R-:W4:Y:S04]  /*3daa0*/  LDL.LU R160, [R1+0x145c] ;  /* 0x00145c0001a07983 */ /* 0x000f280000300800 */
[----:B------:R-:W4:Y:S01]  /*3dab0*/  LDL.LU R159, [R1+0x1454] ;  /* 0x00145400019f7983 */ /* 0x000f220000300800 */
[----:B-1----:R-:W-:-:S03]  /*3dac0*/  @!P0 IMAD.MOV.U32 R20, RZ, RZ, R244 ;  /* 0x000000ffff148224 */ /* 0x002fc600078e00f4 */
[----:B------:R-:W4:Y:S04]  /*3dad0*/  LDL.LU R164, [R1+0x144c] ;  /* 0x00144c0001a47983 */ /* 0x000f280000300800 */
[----:B------:R-:W4:Y:S01]  /*3dae0*/  LDL.LU R157, [R1+0x1460] ;  /* 0x00146000019d7983 */ /* 0x000f220000300800 */
[----:B------:R-:W-:-:S05]  /*3daf0*/  @!P0 IMAD.MOV.U32 R21, RZ, RZ, R25 ;  /* 0x000000ffff158224 */ /* 0x000fca00078e0019 */
[----:B------:R1:W4:Y:S02]  /*3db00*/  @!P0 LDG.E.U8 R182, desc[UR60][R20.64] ;  /* 0x0000003c14b68981 */ /* 0x000324000c1e1100 */
[----:B-1----:R-:W-:Y:S02]  /*3db10*/  @!P0 IMAD.MOV.U32 R20, RZ, RZ, R37 ;  /* 0x000000ffff148224 */ /* 0x002fe400078e0025 */
[----:B------:R-:W-:-:S05]  /*3db20*/  @!P0 IMAD.MOV.U32 R21, RZ, RZ, R40 ;  /* 0x000000ffff158224 */ /* 0x000fca00078e0028 */
[----:B------:R1:W4:Y:S02]  /*3db30*/  @!P0 LDG.E.U8 R181, desc[UR60][R20.64] ;  /* 0x0000003c14b58981 */ /* 0x000324000c1e1100 */
[----:B-1----:R-:W-:Y:S02]  /*3db40*/  @!P0 IMAD.MOV.U32 R20, RZ, RZ, R170 ;  /* 0x000000ffff148224 */ /* 0x002fe400078e00aa */
[----:B------:R-:W-:-:S05]  /*3db50*/  @!P0 IMAD.MOV.U32 R21, RZ, RZ, R26 ;  /* 0x000000ffff158224 */ /* 0x000fca00078e001a */
[----:B------:R1:W4:Y:S02]  /*3db60*/  @!P0 LDG.E.U8 R180, desc[UR60][R20.64] ;  /* 0x0000003c14b48981 */ /* 0x000324000c1e1100 */
[----:B-1----:R-:W-:Y:S02]  /*3db70*/  @!P0 IMAD.MOV.U32 R21, RZ, RZ, R33 ;  /* 0x000000ffff158224 */ /* 0x002fe400078e0021 */
[----:B--2---:R-:W-:-:S05]  /*3db80*/  @!P0 IMAD.MOV.U32 R20, RZ, RZ, R12 ;  /* 0x000000ffff148224 */ /* 0x004fca00078e000c */
[----:B------:R1:W2:Y:S02]  /*3db90*/  @!P0 LDG.E.U8 R179, desc[UR60][R20.64] ;  /* 0x0000003c14b38981 */ /* 0x0002a4000c1e1100 */
[----:B-1----:R-:W-:Y:S02]  /*3dba0*/  @!P0 IMAD.MOV.U32 R20, RZ, RZ, R31 ;  /* 0x000000ffff148224 */ /* 0x002fe400078e001f */
[----:B------:R-:W-:-:S05]  /*3dbb0*/  @!P0 IMAD.MOV.U32 R21, RZ, RZ, R32 ;  /* 0x000000ffff158224 */ /* 0x000fca00078e0020 */
[----:B------:R3:W2:Y:S02]  /*3dbc0*/  @!P0 LDG.E.U8 R178, desc[UR60][R20.64] ;  /* 0x0000003c14b28981 */ /* 0x0006a4000c1e1100 */
[----:B---3--:R-:W-:Y:S02]  /*3dbd0*/  @!P0 IMAD.MOV.U32 R20, RZ, RZ, R23 ;  /* 0x000000ffff148224 */ /* 0x008fe400078e0017 */
[----:B------:R-:W-:-:S05]  /*3dbe0*/  @!P0 IMAD.MOV.U32 R21, RZ, RZ, R29 ;  /* 0x000000ffff158224 */ /* 0x000fca00078e001d */
[----:B------:R1:W3:Y:S02]  /*3dbf0*/  @!P0 LDG.E.U8 R177, desc[UR60][R20.64] ;  /* 0x0000003c14b18981 */ /* 0x0002e4000c1e1100 */
[----:B-1----:R-:W-:Y:S02]  /*3dc00*/  @!P0 IMAD.MOV.U32 R20, RZ, RZ, R19 ;  /* 0x000000ffff148224 */ /* 0x002fe400078e0013 */
        /* <DEDUP_REMOVED lines=9> */
[----:B----4-:R-:W-:Y:S01]  /*3dca0*/  @!P0 IMAD.MOV.U32 R21, RZ, RZ, R13 ;  /* 0x000000ffff158224 */ /* 0x010fe200078e000d */
[----:B------:R-:W-:Y:S02]  /*3dcb0*/  LOP3.LUT R23, R161, 0xffff, RZ, 0xc0, !PT ;  /* 0x0000ffffa1177812 */ /* 0x000fe400078ec0ff */
[----:B------:R-:W4:Y:S04]  /*3dcc0*/  LDL.LU R161, [R1+0x1458] ;  /* 0x0014580001a17983 */ /* 0x000f280000300800 */
[----:B------:R1:W3:Y:S01]  /*3dcd0*/  @!P0 LDG.E.U8 R11, desc[UR60][R20.64] ;  /* 0x0000003c140b8981 */ /* 0x0002e2000c1e1100 */
[----:B------:R-:W-:-:S04]  /*3dce0*/  LOP3.LUT R22, R156, 0xffff, RZ, 0xc0, !PT ;  /* 0x0000ffff9c167812 */ /* 0x000fc800078ec0ff */
[----:B------:R-:W-:Y:S02]  /*3dcf0*/  PRMT R249, R23, 0x3340, R22 ;  /* 0x0000334017f97816 */ /* 0x000fe40000000016 */
[----:B-1----:R-:W-:Y:S02]  /*3dd00*/  LOP3.LUT R21, R165, 0xffff, RZ, 0xc0, !PT ;  /* 0x0000ffffa5157812 */ /* 0x002fe400078ec0ff */
[----:B------:R-:W-:Y:S01]  /*3dd10*/  LOP3.LUT R20, R166, 0xffff, RZ, 0xc0, !PT ;  /* 0x0000ffffa6147812 */ /* 0x000fe200078ec0ff */
[----:B------:R-:W2:Y:S04]  /*3dd20*/  LDL.LU R165, [R1+0x1450] ;  /* 0x0014500001a57983 */ /* 0x000ea80000300800 */
[----:B------:R-:W3:Y:S04]  /*3dd30*/  LDL.LU R156, [R1+0x1448] ;  /* 0x00144800019c7983 */ /* 0x000ee80000300800 */
[----:B------:R-:W3:Y:S01]  /*3dd40*/  LDL.LU R166, [R1+0x1444] ;  /* 0x0014440001a67983 */ /* 0x000ee20000300800 */
[----:B------:R-:W-:-:S02]  /*3dd50*/  PRMT R250, R21, 0x3340, R20 ;  /* 0x0000334015fa7816 */ /* 0x000fc40000000014 */
[----:B------:R-:W-:Y:S02]  /*3dd60*/  LOP3.LUT R23, R162, 0xffff, RZ, 0xc0, !PT ;  /* 0x0000ffffa2177812 */ /* 0x000fe400078ec0ff */
[----:B------:R-:W-:Y:S01]  /*3dd70*/  LOP3.LUT R21, R163, 0xffff, RZ, 0xc0, !PT ;  /* 0x0000ffffa3157812 */ /* 0x000fe200078ec0ff */
[----:B------:R-:W3:Y:S04]  /*3dd80*/  LDL.LU R162, [R1+0x143c] ;  /* 0x00143c0001a27983 */ /* 0x000ee80000300800 */
[----:B------:R-:W3:Y:S01]  /*3dd90*/  LDL.LU R163, [R1+0x1434] ;  /* 0x0014340001a37983 */ /* 0x000ee20000300800 */
[----:B------:R-:W-:-:S03]  /*3dda0*/  LOP3.LUT R22, R154, 0xffff, RZ, 0xc0, !PT ;  /* 0x0000ffff9a167812 */ /* 0x000fc600078ec0ff */
[----:B------:R-:W3:Y:S01]  /*3ddb0*/  LDL.LU R124, [R1+0x142c] ;  /* 0x00142c00017c7983 */ /* 0x000ee20000300800 */
[----:B------:R-:W-:-:S03]  /*3ddc0*/  LOP3.LUT R20, R167, 0xffff, RZ, 0xc0, !PT ;  /* 0x0000ffffa7147812 */ /* 0x000fc600078ec0ff */
[----:B------:R-:W3:Y:S01]  /*3ddd0*/  LDL.LU R167, [R1+0x1440] ;  /* 0x0014400001a77983 */ /* 0x000ee20000300800 */
[----:B------:R-:W-:Y:S02]  /*3dde0*/  PRMT R251, R23, 0x3340, R22 ;  /* 0x0000334017fb7816 */ /* 0x000fe40000000016 */
[----:B------:R-:W-:Y:S02]  /*3ddf0*/  LOP3.LUT R23, R158, 0xffff, RZ, 0xc0, !PT ;  /* 0x0000ffff9e177812 */ /* 0x000fe400078ec0ff */
[----:B------:R-:W3:Y:S04]  /*3de00*/  LDL.LU R158, [R1+0x1438] ;  /* 0x00143800019e7983 */ /* 0x000ee80000300800 */
[----:B------:R-:W3:Y:S01]  /*3de10*/  LDL.LU R155, [R1+0x1430] ;  /* 0x00143000019b7983 */ /* 0x000ee20000300800 */
[----:B------:R-:W-:-:S02]  /*3de20*/  PRMT R252, R21, 0x3340, R20 ;  /* 0x0000334015fc7816 */ /* 0x000fc40000000014 */
[----:B------:R-:W-:Y:S02]  /*3de30*/  LOP3.LUT R21, R160, 0xffff, RZ, 0xc0, !PT ;  /* 0x0000ffffa0157812 */ /* 0x000fe400078ec0ff */
[----:B------:R-:W-:Y:S01]  /*3de40*/  LOP3.LUT R22, R159, 0xffff, RZ, 0xc0, !PT ;  /* 0x0000ffff9f167812 */ /* 0x000fe200078ec0ff */
[----:B------:R-:W3:Y:S01]  /*3de50*/  LDL.LU R153, [R1+0x1428] ;  /* 0x0014280001997983 */ /* 0x000ee20000300800 */
[----:B------:R-:W-:-:S03]  /*3de60*/  LOP3.LUT R20, R164, 0xffff, RZ, 0xc0, !PT ;  /* 0x0000ffffa4147812 */ /* 0x000fc600078ec0ff */
[----:B------:R-:W3:Y:S01]  /*3de70*/  LDL.LU R159, [R1+0x1424] ;  /* 0x00142400019f7983 */ /* 0x000ee20000300800 */
[----:B------:R-:W-:Y:S02]  /*3de80*/  PRMT R164, R23, 0x3340, R22 ;  /* 0x0000334017a47816 */ /* 0x000fe40000000016 */
[----:B------:R-:W-:Y:S02]  /*3de90*/  LOP3.LUT R23, R157, 0xffff, RZ, 0xc0, !PT ;  /* 0x0000ffff9d177812 */ /* 0x000fe400078ec0ff */
[----:B------:R-:W-:Y:S01]  /*3dea0*/  PRMT R160, R21, 0x3340, R20 ;  /* 0x0000334015a07816 */ /* 0x000fe20000000014 */
[----:B------:R-:W3:Y:S01]  /*3deb0*/  LDL.LU R154, [R1+0x141c] ;  /* 0x00141c00019a7983 */ /* 0x000ee20000300800 */
[----:B----4-:R-:W-:-:S03]  /*3dec0*/  LOP3.LUT R21, R161, 0xffff, RZ, 0xc0, !PT ;  /* 0x0000ffffa1157812 */ /* 0x010fc600078ec0ff */
[----:B------:R-:W4:Y:S01]  /*3ded0*/  LDL.LU R161, [R1+0x1414] ;  /* 0x0014140001a17983 */ /* 0x000f220000300800 */
[----:B--2---:R-:W-:Y:S02]  /*3dee0*/  LOP3.LUT R22, R165, 0xffff, RZ, 0xc0, !PT ;  /* 0x0000ffffa5167812 */ /* 0x004fe400078ec0ff */
[----:B---3--:R-:W-:Y:S01]  /*3def0*/  LOP3.LUT R20, R156, 0xffff, RZ, 0xc0, !PT ;  /* 0x0000ffff9c147812 */ /* 0x008fe200078ec0ff */
[----:B------:R-:W2:Y:S04]  /*3df00*/  LDL.LU R165, [R1+0x140c] ;  /* 0x00140c0001a57983 */ /* 0x000ea80000300800 */
[----:B------:R-:W3:Y:S01]  /*3df10*/  LDL.LU R157, [R1+0x1420] ;  /* 0x00142000019d7983 */ /* 0x000ee20000300800 */
[----:B------:R-:W-:Y:S02]  /*3df20*/  PRMT R156, R23, 0x3340, R22 ;  /* 0x00003340179c7816 */ /* 0x000fe40000000016 */
[----:B------:R-:W-:-:S02]  /*3df30*/  PRMT R152, R21, 0x3340, R20 ;  /* 0x0000334015987816 */ /* 0x000fc40000000014 */
[----:B------:R-:W-:Y:S02]  /*3df40*/  LOP3.LUT R23, R166, 0xffff, RZ, 0xc0, !PT ;  /* 0x0000ffffa6177812 */ /* 0x000fe400078ec0ff */
[----:B------:R-:W-:Y:S01]  /*3df50*/  LOP3.LUT R21, R162, 0xffff, RZ, 0xc0, !PT ;  /* 0x0000ffffa2157812 */ /* 0x000fe200078ec0ff */
[----:B------:R-:W3:Y:S04]  /*3df60*/  LDL.LU R166, [R1+0x1418] ;  /* 0x0014180001a67983 */ /* 0x000ee80000300800 */
[----:B------:R-:W3:Y:S01]  /*3df70*/  LDL.LU R162, [R1+0x1410] ;  /* 0x0014100001a27983 */ /* 0x000ee20000300800 */
[----:B------:R-:W-:-:S03]  /*3df80*/  LOP3.LUT R22, R163, 0xffff, RZ, 0xc0, !PT ;  /* 0x0000ffffa3167812 */ /* 0x000fc600078ec0ff */
[----:B------:R-:W3:Y:S01]  /*3df90*/  LDL.LU R163, [R1+0x1408] ;  /* 0x0014080001a37983 */ /* 0x000ee20000300800 */
[----:B------:R-:W-:Y:S02]  /*3dfa0*/  LOP3.LUT R20, R124, 0xffff, RZ, 0xc0, !PT ;  /* 0x0000ffff7c147812 */ /* 0x000fe400078ec0ff */
[----:B------:R-:W-:Y:S02]  /*3dfb0*/  PRMT R13, R23, 0x3340, R22 ;  /* 0x00003340170d7816 */ /* 0x000fe40000000016 */
[----:B------:R-:W-:Y:S01]  /*3dfc0*/  LOP3.LUT R23, R167, 0xffff, RZ, 0xc0, !PT ;  /* 0x0000ffffa7177812 */ /* 0x000fe200078ec0ff */
[----:B------:R-:W3:Y:S04]  /*3dfd0*/  LDL.LU R123, [R1+0x1404] ;  /* 0x00140400017b7983 */ /* 0x000ee80000300800 */
[----:B------:R-:W3:Y:S01]  /*3dfe0*/  LDL.LU R167, [R1+0x13fc] ;  /* 0x0013fc0001a77983 */ /* 0x000ee20000300800 */
[----:B------:R-:W-:-:S02]  /*3dff0*/  PRMT R54, R21, 0x3340, R20 ;  /* 0x0000334015367816 */ /* 0x000fc40000000014 */
[----:B------:R-:W-:Y:S02]  /*3e000*/  LOP3.LUT R21, R158, 0xffff, RZ, 0xc0, !PT ;  /* 0x0000ffff9e157812 */ /* 0x000fe400078ec0ff */
[----:B------:R-:W3:Y:S01]  /*3e010*/  LDL.LU R158, [R1+0x13f0] ;  /* 0x0013f000019e7983 */ /* 0x000ee20000300800 */
[----:B------:R-:W-:-:S03]  /*3e020*/  LOP3.LUT R22, R155, 0xffff, RZ, 0xc0, !PT ;  /* 0x0000ffff9b167812 */ /* 0x000fc600078ec0ff */
[----:B------:R-:W3:Y:S04]  /*3e030*/  LDL.LU R155, [R1+0x13e8] ;  /* 0x0013e800019b7983 */ /* 0x000ee80000300800 */
[----:B------:R-:W3:Y:S01]  /*3e040*/  LDL.LU R119, [R1+0x1400] ;  /* 0x0014000001777983 */ /* 0x000ee20000300800 */
[----:B------:R-:W-:Y:S02]  /*3e050*/  PRMT R14, R23, 0x3340, R22 ;  /* 0x00003340170e7816 */ /* 0x000fe40000000016 */
[----:B------:R-:W-:Y:S02]  /*3e060*/  LOP3.LUT R23, R159, 0xffff, RZ, 0xc0, !PT ;  /* 0x0000ffff9f177812 */ /* 0x000fe400078ec0ff */
[----:B------:R-:W-:Y:S01]  /*3e070*/  LOP3.LUT R20, R153, 0xffff, RZ, 0xc0, !PT ;  /* 0x0000ffff99147812 */ /* 0x000fe200078ec0ff */
[----:B------:R-:W3:Y:S04]  /*3e080*/  LDL.LU R159, [R1+0x13f8] ;  /* 0x0013f800019f7983 */ /* 0x000ee80000300800 */
[----:B------:R-:W3:Y:S04]  /*3e090*/  LDL.LU R120, [R1+0x13ec] ;  /* 0x0013ec0001787983 */ /* 0x000ee80000300800 */
[----:B------:R-:W3:Y:S01]  /*3e0a0*/  LDL.LU R124, [R1+0x13e4] ;  /* 0x0013e400017c7983 */ /* 0x000ee20000300800 */
[----:B------:R-:W-:-:S02]  /*3e0b0*/  PRMT R16, R21, 0x3340, R20 ;  /* 0x0000334015107816 */ /* 0x000fc40000000014 */
[----:B------:R-:W-:Y:S01]  /*3e0c0*/  LOP3.LUT R21, R154, 0xffff, RZ, 0xc0, !PT ;  /* 0x0000ffff9a157812 */ /* 0x000fe200078ec0ff */
[----:B------:R-:W3:Y:S04]  /*3e0d0*/  LDL.LU R121, [R1+0x13e0] ;  /* 0x0013e00001797983 */ /* 0x000ee80000300800 */
[----:B------:R-:W3:Y:S01]  /*3e0e0*/  LDL.LU R122, [R1+0x13d8] ;  /* 0x0013d800017a7983 */ /* 0x000ee20000300800 */
[----:B----4-:R-:W-:Y:S02]  /*3e0f0*/  LOP3.LUT R22, R161, 0xffff, RZ, 0xc0, !PT ;  /* 0x0000ffffa1167812 */ /* 0x010fe400078ec0ff */
[----:B--2---:R-:W-:Y:S02]  /*3e100*/  LOP3.LUT R20, R165, 0xffff, RZ, 0xc0, !PT ;  /* 0x0000ffffa5147812 */ /* 0x004fe400078ec0ff */
[----:B------:R-:W-:-:S02]  /*3e110*/  PRMT R165, R23, 0x3340, R22 ;  /* 0x0000334017a57816 */ /* 0x000fc40000000016 */
[----:B------:R-:W-:Y:S02]  /*3e120*/  PRMT R161, R21, 0x3340, R20 ;  /* 0x0000334015a17816 */ /* 0x000fe40000000014 */
[----:B---3--:R-:W-:Y:S02]  /*3e130*/  LOP3.LUT R21, R166, 0xffff, RZ, 0xc0, !PT ;  /* 0x0000ffffa6157812 */ /* 0x008fe400078ec0ff */
[----:B------:R-:W-:Y:S01]  /*3e140*/  LOP3.LUT R22, R162, 0xffff, RZ, 0xc0, !PT ;  /* 0x0000ffffa2167812 */ /* 0x000fe200078ec0ff */
[----:B------:R-:W2:Y:S04]  /*3e150*/  LDL.LU R166, [R1+0x13d0] ;  /* 0x0013d00001a67983 */ /* 0x000ea80000300800 */
[----:B------:R-:W3:Y:S01]  /*3e160*/  LDL.LU R162, [R1+0x13c8] ;  /* 0x0013c80001a27983 */ /* 0x000ee20000300800 */
[----:B------:R-:W-:-:S02]  /*3e170*/  LOP3.LUT R20, R163, 0xffff, RZ, 0xc0, !PT ;  /* 0x0000ffffa3147812 */ /* 0x000fc400078ec0ff */
[----:B------:R-:W-:Y:S01]  /*3e180*/  LOP3.LUT R23, R157, 0xffff, RZ, 0xc0, !PT ;  /* 0x0000ffff9d177812 */ /* 0x000fe200078ec0ff */
[----:B------:R-:W4:Y:S04]  /*3e190*/  LDL.LU R154, [R1+0x13dc] ;  /* 0x0013dc00019a7983 */ /* 0x000f280000300800 */
[----:B------:R-:W4:Y:S01]  /*3e1a0*/  LDL.LU R163, [R1+0x13d4] ;  /* 0x0013d40001a37983 */ /* 0x000f220000300800 */
[----:B------:R-:W-:Y:S02]  /*3e1b0*/  PRMT R153, R21, 0x3340, R20 ;  /* 0x0000334015997816 */ /* 0x000fe40000000014 */
[----:B------:R-:W-:Y:S02]  /*3e1c0*/  LOP3.LUT R21, R167, 0xffff, RZ, 0xc0, !PT ;  /* 0x0000ffffa7157812 */ /* 0x000fe400078ec0ff */
[----:B------:R-:W-:Y:S01]  /*3e1d0*/  PRMT R157, R23, 0x3340, R22 ;  /* 0x00003340179d7816 */ /* 0x000fe20000000016 */
[----:B------:R-:W4:Y:S01]  /*3e1e0*/  LDL.LU R167, [R1+0x13cc] ;  /* 0x0013cc0001a77983 */ /* 0x000f220000300800 */
[----:B------:R-:W-:-:S02]  /*3e1f0*/  LOP3.LUT R22, R158, 0xffff, RZ, 0xc0, !PT ;  /* 0x0000ffff9e167812 */ /* 0x000fc400078ec0ff */
[----:B------:R-:W-:Y:S01]  /*3e200*/  LOP3.LUT R23, R123, 0xffff, RZ, 0xc0, !PT ;  /* 0x0000ffff7b177812 */ /* 0x000fe200078ec0ff */
[----:B------:R-:W4:Y:S04]  /*3e210*/  LDL.LU R158, [R1+0x13c4] ;  /* 0x0013c400019e7983 */ /* 0x000f280000300800 */
[----:B------:R-:W4:Y:S01]  /*3e220*/  LDL.LU R123, [R1+0x13c0] ;  /* 0x0013c000017b7983 */ /* 0x000f220000300800 */
[----:B------:R-:W-:-:S03]  /*3e230*/  LOP3.LUT R20, R155, 0xffff, RZ, 0xc0, !PT ;  /* 0x0000ffff9b147812 */ /* 0x000fc600078ec0ff */
[----:B------:R-:W4:Y:S01]  /*3e240*/  LDL.LU R155, [R1+0x13b8] ;  /* 0x0013b800019b7983 */ /* 0x000f220000300800 */
[----:B------:R-:W-:Y:S02]  /*3e250*/  PRMT R17, R21, 0x3340, R20 ;  /* 0x0000334015117816 */ /* 0x000fe40000000014 */
[----:B------:R-:W-:Y:S02]  /*3e260*/  LOP3.LUT R21, R159, 0xffff, RZ, 0xc0, !PT ;  /* 0x0000ffff9f157812 */ /* 0x000fe400078ec0ff */
[----:B------:R-:W4:Y:S04]  /*3e270*/  LDL.LU R159, [R1+0x13b0] ;  /* 0x0013b000019f7983 */ /* 0x000f280000300800 */
[----:B------:R-:W4:Y:S01]  /*3e280*/  LDL.LU R116, [R1+0x13a8] ;  /* 0x0013a80001747983 */ /* 0x000f220000300800 */
[----:B------:R-:W-:-:S02]  /*3e290*/  LOP3.LUT R20, R124, 0xffff, RZ, 0xc0, !PT ;  /* 0x0000ffff7c147812 */ /* 0x000fc400078ec0ff */
[----:B------:R-:W-:Y:S01]  /*3e2a0*/  PRMT R91, R23, 0x3340, R22 ;  /* 0x00003340175b7816 */ /* 0x000fe20000000016 */
[----:B------:R-:W4:Y:S01]  /*3e2b0*/  LDL.LU R124, [R1+0x13bc] ;  /* 0x0013bc00017c7983 */ /* 0x000f220000300800 */
[----:B------:R-:W-:Y:S02]  /*3e2c0*/  LOP3.LUT R23, R119, 0xffff, RZ, 0xc0, !PT ;  /* 0x0000ffff77177812 */ /* 0x000fe400078ec0ff */
[----:B------:R-:W-:Y:S01]  /*3e2d0*/  LOP3.LUT R22, R120, 0xffff, RZ, 0xc0, !PT ;  /* 0x0000ffff78167812 */ /* 0x000fe200078ec0ff */
[----:B------:R-:W4:Y:S04]  /*3e2e0*/  LDL.LU R117, [R1+0x13b4] ;  /* 0x0013b40001757983 */ /* 0x000f280000300800 */
[----:B------:R-:W4:Y:S01]  /*3e2f0*/  LDL.LU R118, [R1+0x13ac] ;  /* 0x0013ac0001767983 */ /* 0x000f220000300800 */
[----:B------:R-:W-:-:S02]  /*3e300*/  PRMT R31, R21, 0x3340, R20 ;  /* 0x00003340151f7816 */ /* 0x000fc40000000014 */
[----:B------:R-:W-:Y:S02]  /*3e310*/  PRMT R19, R23, 0x3340, R22 ;  /* 0x0000334017137816 */ /* 0x000fe40000000016 */
[----:B------:R-:W-:Y:S02]  /*3e320*/  LOP3.LUT R23, R121, 0xffff, RZ, 0xc0, !PT ;  /* 0x0000ffff79177812 */ /* 0x000fe400078ec0ff */
[----:B------:R-:W-:Y:S01]  /*3e330*/  LOP3.LUT R21, R122, 0xffff, RZ, 0xc0, !PT ;  /* 0x0000ffff7a157812 */ /* 0x000fe200078ec0ff */
[----:B------:R-:W4:Y:S04]  /*3e340*/  LDL.LU R119, [R1+0x13a4] ;  /* 0x0013a40001777983 */ /* 0x000f280000300800 */
[----:B------:R-:W4:Y:S04]  /*3e350*/  LDL.LU R120, [R1+0x13a0] ;  /* 0x0013a00001787983 */ /* 0x000f280000300800 */
[----:B------:R-:W4:Y:S01]  /*3e360*/  LDL.LU R121, [R1+0x1398] ;  /* 0x0013980001797983 */ /* 0x000f220000300800 */
[----:B--2---:R-:W-:-:S02]  /*3e370*/  LOP3.LUT R22, R166, 0xffff, RZ, 0xc0, !PT ;  /* 0x0000ffffa6167812 */ /* 0x004fc400078ec0ff */
[----:B---3--:R-:W-:Y:S02]  /*3e380*/  LOP3.LUT R20, R162, 0xffff, RZ, 0xc0, !PT ;  /* 0x0000ffffa2147812 */ /* 0x008fe400078ec0ff */
[----:B------:R-:W-:Y:S02]  /*3e390*/  PRMT R166, R23, 0x3340, R22 ;  /* 0x0000334017a67816 */ /* 0x000fe40000000016 */
[----:B------:R-:W-:Y:S02]  /*3e3a0*/  PRMT R162, R21, 0x3340, R20 ;  /* 0x0000334015a27816 */ /* 0x000fe40000000014 */
[----:B----4-:R-:W-:Y:S02]  /*3e3b0*/  LOP3.LUT R23, R154, 0xffff, RZ, 0xc0, !PT ;  /* 0x0000ffff9a177812 */ /* 0x010fe400078ec0ff */
[----:B------:R-:W-:Y:S02]  /*3e3c0*/  LOP3.LUT R21, R163, 0xffff, RZ, 0xc0, !PT ;  /* 0x0000ffffa3157812 */ /* 0x000fe400078ec0ff */
[----:B------:R-:W-:Y:S01]  /*3e3d0*/  LOP3.LUT R22, R167, 0xffff, RZ, 0xc0, !PT ;  /* 0x0000ffffa7167812 */ /* 0x000fe200078ec0ff */
[----:B------:R-:W2:Y:S04]  /*3e3e0*/  LDL.LU R163, [R1+0x1390] ;  /* 0x0013900001a37983 */ /* 0x000ea80000300800 */
[----:B------:R-:W3:Y:S01]  /*3e3f0*/  LDL.LU R167, [R1+0x1388] ;  /* 0x0013880001a77983 */ /* 0x000ee20000300800 */
[----:B------:R-:W-:-:S02]  /*3e400*/  LOP3.LUT R20, R158, 0xffff, RZ, 0xc0, !PT ;  /* 0x0000ffff9e147812 */ /* 0x000fc400078ec0ff */
[----:B------:R-:W-:Y:S02]  /*3e410*/  PRMT R158, R23, 0x3340, R22 ;  /* 0x00003340179e7816 */ /* 0x000fe40000000016 */
[----:B------:R-:W-:Y:S02]  /*3e420*/  LOP3.LUT R23, R123, 0xffff, RZ, 0xc0, !PT ;  /* 0x0000ffff7b177812 */ /* 0x000fe400078ec0ff */
[----:B------:R-:W4:Y:S01]  /*3e430*/  LDL.LU R123, [R1+0x139c] ;  /* 0x00139c00017b7983 */ /* 0x000f220000300800 */
[----:B------:R-:W-:Y:S02]  /*3e440*/  PRMT R154, R21, 0x3340, R20 ;  /* 0x00003340159a7816 */ /* 0x000fe40000000014 */
[----:B------:R-:W-:Y:S01]  /*3e450*/  LOP3.LUT R21, R155, 0xffff, RZ, 0xc0, !PT ;  /* 0x0000ffff9b157812 */ /* 0x000fe200078ec0ff */
[----:B------:R-:W4:Y:S04]  /*3e460*/  LDL.LU R122, [R1+0x1394] ;  /* 0x00139400017a7983 */ /* 0x000f280000300800 */
[----:B------:R-:W4:Y:S01]  /*3e470*/  LDL.LU R155, [R1+0x138c] ;  /* 0x00138c00019b7983 */ /* 0x000f220000300800 */
[----:B------:R-:W-:-:S03]  /*3e480*/  LOP3.LUT R22, R159, 0xffff, RZ, 0xc0, !PT ;  /* 0x0000ffff9f167812 */ /* 0x000fc600078ec0ff */
[----:B------:R-:W4:Y:S01]  /*3e490*/  LDL.LU R159, [R1+0x1384] ;  /* 0x00138400019f7983 */ /* 0x000f220000300800 */
[----:B------:R-:W-:-:S03]  /*3e4a0*/  LOP3.LUT R20, R116, 0xffff, RZ, 0xc0, !PT ;  /* 0x0000ffff74147812 */ /* 0x000fc600078ec0ff */
[----:B------:R-:W4:Y:S01]  /*3e4b0*/  LDL.LU R111, [R1+0x1380] ;  /* 0x00138000016f7983 */ /* 0x000f220000300800 */
[----:B------:R-:W-:Y:S02]  /*3e4c0*/  PRMT R33, R23, 0x3340, R22 ;  /* 0x0000334017217816 */ /* 0x000fe40000000016 */
[----:B------:R-:W-:Y:S01]  /*3e4d0*/  LOP3.LUT R23, R124, 0xffff, RZ, 0xc0, !PT ;  /* 0x0000ffff7c177812 */ /* 0x000fe200078ec0ff */
[----:B------:R-:W4:Y:S04]  /*3e4e0*/  LDL.LU R115, [R1+0x1378] ;  /* 0x0013780001737983 */ /* 0x000f280000300800 */
[----:B------:R-:W4:Y:S01]  /*3e4f0*/  LDL.LU R124, [R1+0x1370] ;  /* 0x00137000017c7983 */ /* 0x000f220000300800 */
[----:B------:R-:W-:-:S03]  /*3e500*/  LOP3.LUT R22, R118, 0xffff, RZ, 0xc0, !PT ;  /* 0x0000ffff76167812 */ /* 0x000fc600078ec0ff */
[----:B------:R-:W4:Y:S01]  /*3e510*/  LDL.LU R116, [R1+0x1368] ;  /* 0x0013680001747983 */ /* 0x000f220000300800 */
[----:B------:R-:W-:Y:S02]  /*3e520*/  PRMT R35, R21, 0x3340, R20 ;  /* 0x0000334015237816 */ /* 0x000fe40000000014 */
[----:B------:R-:W-:Y:S02]  /*3e530*/  LOP3.LUT R21, R117, 0xffff, RZ, 0xc0, !PT ;  /* 0x0000ffff75157812 */ /* 0x000fe400078ec0ff */
[----:B------:R-:W-:Y:S01]  /*3e540*/  PRMT R36, R23, 0x3340, R22 ;  /* 0x0000334017247816 */ /* 0x000fe20000000016 */
[----:B------:R-:W4:Y:S04]  /*3e550*/  LDL.LU R117, [R1+0x137c] ;  /* 0x00137c0001757983 */ /* 0x000f280000300800 */
[----:B------:R-:W4:Y:S01]  /*3e560*/  LDL.LU R118, [R1+0x1374] ;  /* 0x0013740001767983 */ /* 0x000f220000300800 */
[----:B------:R-:W-:-:S03]  /*3e570*/  LOP3.LUT R23, R120, 0xffff, RZ, 0xc0, !PT ;  /* 0x0000ffff78177812 */ /* 0x000fc600078ec0ff */
[----:B------:R-:W4:Y:S01]  /*3e580*/  LDL.LU R120, [R1+0x136c] ;  /* 0x00136c0001787983 */ /* 0x000f220000300800 */
[----:B------:R-:W-:-:S03]  /*3e590*/  LOP3.LUT R20, R119, 0xffff, RZ, 0xc0, !PT ;  /* 0x0000ffff77147812 */ /* 0x000fc600078ec0ff */
[----:B------:R-:W4:Y:S04]  /*3e5a0*/  LDL.LU R113, [R1+0x1364] ;  /* 0x0013640001717983 */ /* 0x000f280000300800 */
[----:B------:R-:W4:Y:S01]  /*3e5b0*/  LDL.LU R119, [R1+0x1360] ;  /* 0x0013600001777983 */ /* 0x000f220000300800 */
[----:B------:R-:W-:Y:S02]  /*3e5c0*/  PRMT R38, R21, 0x3340, R20 ;  /* 0x0000334015267816 */ /* 0x000fe40000000014 */
[----:B------:R-:W-:Y:S02]  /*3e5d0*/  LOP3.LUT R21, R121, 0xffff, RZ, 0xc0, !PT ;  /* 0x0000ffff79157812 */ /* 0x000fe400078ec0ff */
[----:B------:R-:W4:Y:S01]  /*3e5e0*/  LDL.LU R121, [R1+0x1358] ;  /* 0x0013580001797983 */ /* 0x000f220000300800 */
[----:B--2---:R-:W-:-:S02]  /*3e5f0*/  LOP3.LUT R22, R163, 0xffff, RZ, 0xc0, !PT ;  /* 0x0000ffffa3167812 */ /* 0x004fc400078ec0ff */
[----:B---3--:R-:W-:Y:S02]  /*3e600*/  LOP3.LUT R20, R167, 0xffff, RZ, 0xc0, !PT ;  /* 0x0000ffffa7147812 */ /* 0x008fe400078ec0ff */
[----:B------:R-:W-:Y:S02]  /*3e610*/  PRMT R167, R23, 0x3340, R22 ;  /* 0x0000334017a77816 */ /* 0x000fe40000000016 */
[----:B----4-:R-:W-:Y:S02]  /*3e620*/  LOP3.LUT R23, R123, 0xffff, RZ, 0xc0, !PT ;  /* 0x0000ffff7b177812 */ /* 0x010fe400078ec0ff */
[----:B------:R-:W2:Y:S01]  /*3e630*/  LDL.LU R123, [R1+0x1350] ;  /* 0x00135000017b7983 */ /* 0x000ea20000300800 */
[----:B------:R-:W-:Y:S02]  /*3e640*/  PRMT R163, R21, 0x3340, R20 ;  /* 0x0000334015a37816 */ /* 0x000fe40000000014 */
[----:B------:R-:W-:Y:S01]  /*3e650*/  LOP3.LUT R21, R122, 0xffff, RZ, 0xc0, !PT ;  /* 0x0000ffff7a157812 */ /* 0x000fe200078ec0ff */
[----:B------:R-:W3:Y:S01]  /*3e660*/  LDL.LU R112, [R1+0x1348] ;  /* 0x0013480001707983 */ /* 0x000ee20000300800 */
[----:B------:R-:W-:-:S03]  /*3e670*/  LOP3.LUT R20, R159, 0xffff, RZ, 0xc0, !PT ;  /* 0x0000ffff9f147812 */ /* 0x000fc600078ec0ff */
[----:B------:R-:W4:Y:S01]  /*3e680*/  LDL.LU R122, [R1+0x135c] ;  /* 0x00135c00017a7983 */ /* 0x000f220000300800 */
[----:B------:R-:W-:-:S03]  /*3e690*/  LOP3.LUT R22, R155, 0xffff, RZ, 0xc0, !PT ;  /* 0x0000ffff9b167812 */ /* 0x000fc600078ec0ff */
[----:B------:R-:W4:Y:S01]  /*3e6a0*/  LDL.LU R114, [R1+0x1354] ;  /* 0x0013540001727983 */ /* 0x000f220000300800 */
[----:B------:R-:W-:Y:S02]  /*3e6b0*/  PRMT R155, R21, 0x3340, R20 ;  /* 0x00003340159b7816 */ /* 0x000fe40000000014 */
[----:B------:R-:W-:Y:S02]  /*3e6c0*/  LOP3.LUT R21, R115, 0xffff, RZ, 0xc0, !PT ;  /* 0x0000ffff73157812 */ /* 0x000fe400078ec0ff */
[----:B------:R-:W-:Y:S02]  /*3e6d0*/  PRMT R159, R23, 0x3340, R22 ;  /* 0x00003340179f7816 */ /* 0x000fe40000000016 */
[----:B------:R-:W-:Y:S02]  /*3e6e0*/  LOP3.LUT R23, R111, 0xffff, RZ, 0xc0, !PT ;  /* 0x0000ffff6f177812 */ /* 0x000fe400078ec0ff */
[----:B------:R-:W-:Y:S01]  /*3e6f0*/  LOP3.LUT R22, R124, 0xffff, RZ, 0xc0, !PT ;  /* 0x0000ffff7c167812 */ /* 0x000fe200078ec0ff */
[----:B------:R-:W4:Y:S04]  /*3e700*/  LDL.LU R115, [R1+0x134c] ;  /* 0x00134c0001737983 */ /* 0x000f280000300800 */
[----:B------:R-:W4:Y:S01]  /*3e710*/  LDL.LU R124, [R1+0x1344] ;  /* 0x00134400017c7983 */ /* 0x000f220000300800 */
[----:B------:R-:W-:-:S02]  /*3e720*/  LOP3.LUT R20, R116, 0xffff, RZ, 0xc0, !PT ;  /* 0x0000ffff74147812 */ /* 0x000fc400078ec0ff */
[----:B------:R-:W-:Y:S02]  /*3e730*/  PRMT R43, R23, 0x3340, R22 ;  /* 0x00003340172b7816 */ /* 0x000fe40000000016 */
[----:B------:R-:W-:Y:S01]  /*3e740*/  LOP3.LUT R23, R117, 0xffff, RZ, 0xc0, !PT ;  /* 0x0000ffff75177812 */ /* 0x000fe200078ec0ff */
[----:B------:R-:W4:Y:S01]  /*3e750*/  LDL.LU R116, [R1+0x1340] ;  /* 0x0013400001747983 */ /* 0x000f220000300800 */
[----:B------:R-:W-:Y:S02]  /*3e760*/  PRMT R56, R21, 0x3340, R20 ;  /* 0x0000334015387816 */ /* 0x000fe40000000014 */
[----:B------:R-:W-:Y:S01]  /*3e770*/  LOP3.LUT R21, R118, 0xffff, RZ, 0xc0, !PT ;  /* 0x0000ffff76157812 */ /* 0x000fe200078ec0ff */
[----:B------:R-:W4:Y:S01]  /*3e780*/  LDL.LU R117, [R1+0x1338] ;  /* 0x0013380001757983 */ /* 0x000f220000300800 */
[----:B------:R-:W-:-:S03]  /*3e790*/  LOP3.LUT R22, R120, 0xffff, RZ, 0xc0, !PT ;  /* 0x0000ffff78167812 */ /* 0x000fc600078ec0ff */
[----:B------:R-:W4:Y:S01]  /*3e7a0*/  LDL.LU R118, [R1+0x1330] ;  /* 0x0013300001767983 */ /* 0x000f220000300800 */
[----:B------:R-:W-:-:S03]  /*3e7b0*/  LOP3.LUT R20, R113, 0xffff, RZ, 0xc0, !PT ;  /* 0x0000ffff71147812 */ /* 0x000fc600078ec0ff */
[----:B------:R-:W4:Y:S01]  /*3e7c0*/  LDL.LU R120, [R1+0x1328] ;  /* 0x0013280001787983 */ /* 0x000f220000300800 */
[----:B------:R-:W-:Y:S02]  /*3e7d0*/  PRMT R58, R23, 0x3340, R22 ;  /* 0x00003340173a7816 */ /* 0x000fe40000000016 */
[----:B------:R-:W-:Y:S02]  /*3e7e0*/  LOP3.LUT R23, R119, 0xffff, RZ, 0xc0, !PT ;  /* 0x0000ffff77177812 */ /* 0x000fe400078ec0ff */
[----:B------:R-:W4:Y:S01]  /*3e7f0*/  LDL.LU R119, [R1+0x133c] ;  /* 0x00133c0001777983 */ /* 0x000f220000300800 */
[----:B------:R-:W-:Y:S02]  /*3e800*/  PRMT R60, R21, 0x3340, R20 ;  /* 0x00003340153c7816 */ /* 0x000fe40000000014 */
[----:B------:R-:W-:Y:S01]  /*3e810*/  LOP3.LUT R21, R121, 0xffff, RZ, 0xc0, !PT ;  /* 0x0000ffff79157812 */ /* 0x000fe200078ec0ff */
[----:B------:R-:W4:Y:S04]  /*3e820*/  LDL.LU R113, [R1+0x1334] ;  /* 0x0013340001717983 */ /* 0x000f280000300800 */
[----:B------:R-:W4:Y:S01]  /*3e830*/  LDL.LU R121, [R1+0x132c] ;  /* 0x00132c0001797983 */ /* 0x000f220000300800 */
[----:B--2---:R-:W-:-:S03]  /*3e840*/  LOP3.LUT R22, R123, 0xffff, RZ, 0xc0, !PT ;  /* 0x0000ffff7b167812 */ /* 0x004fc600078ec0ff */
[----:B------:R-:W2:Y:S01]  /*3e850*/  LDL.LU R123, [R1+0x1324] ;  /* 0x00132400017b7983 */ /* 0x000ea20000300800 */
[----:B---3--:R-:W-:Y:S02]  /*3e860*/  LOP3.LUT R20, R112, 0xffff, RZ, 0xc0, !PT ;  /* 0x0000ffff70147812 */ /* 0x008fe400078ec0ff */
[----:B------:R-:W-:Y:S02]  /*3e870*/  PRMT R42, R23, 0x3340, R22 ;  /* 0x00003340172a7816 */ /* 0x000fe40000000016 */
[----:B----4-:R-:W-:Y:S02]  /*3e880*/  LOP3.LUT R23, R122, 0xffff, RZ, 0xc0, !PT ;  /* 0x0000ffff7a177812 */ /* 0x010fe400078ec0ff */
[----:B------:R-:W3:Y:S04]  /*3e890*/  LDL.LU R122, [R1+0x1320] ;  /* 0x00132000017a7983 */ /* 0x000ee80000300800 */
[----:B------:R-:W4:Y:S04]  /*3e8a0*/  LDL.LU R111, [R1+0x1318] ;  /* 0x00131800016f7983 */ /* 0x000f280000300800 */
[----:B------:R-:W4:Y:S01]  /*3e8b0*/  LDL.LU R112, [R1+0x1310] ;  /* 0x0013100001707983 */ /* 0x000f220000300800 */
[----:B------:R-:W-:-:S02]  /*3e8c0*/  PRMT R55, R21, 0x3340, R20 ;  /* 0x0000334015377816 */ /* 0x000fc40000000014 */
[----:B------:R-:W-:Y:S02]  /*3e8d0*/  LOP3.LUT R21, R114, 0xffff, RZ, 0xc0, !PT ;  /* 0x0000ffff72157812 */ /* 0x000fe400078ec0ff */
[----:B------:R-:W4:Y:S01]  /*3e8e0*/  LDL.LU R114, [R1+0x1308] ;  /* 0x0013080001727983 */ /* 0x000f220000300800 */
[----:B------:R-:W-:Y:S02]  /*3e8f0*/  LOP3.LUT R22, R115, 0xffff, RZ, 0xc0, !PT ;  /* 0x0000ffff73167812 */ /* 0x000fe400078ec0ff */
[----:B------:R-:W-:Y:S02]  /*3e900*/  LOP3.LUT R20, R124, 0xffff, RZ, 0xc0, !PT ;  /* 0x0000ffff7c147812 */ /* 0x000fe400078ec0ff */
[----:B------:R-:W4:Y:S01]  /*3e910*/  LDL.LU R124, [R1+0x131c] ;  /* 0x00131c00017c7983 */ /* 0x000f220000300800 */
[----:B------:R-:W-:-:S03]  /*3e920*/  PRMT R57, R23, 0x3340, R22 ;  /* 0x0000334017397816 */ /* 0x000fc60000000016 */
[----:B------:R-:W4:Y:S01]  /*3e930*/  LDL.LU R115, [R1+0x1314] ;  /* 0x0013140001737983 */ /* 0x000f220000300800 */
[----:B------:R-:W-:Y:S02]  /*3e940*/  PRMT R59, R21, 0x3340, R20 ;  /* 0x00003340153b7816 */ /* 0x000fe40000000014 */
[----:B------:R-:W-:Y:S02]  /*3e950*/  LOP3.LUT R23, R116, 0xffff, RZ, 0xc0, !PT ;  /* 0x0000ffff74177812 */ /* 0x000fe400078ec0ff */
[----:B------:R-:W-:Y:S01]  /*3e960*/  LOP3.LUT R21, R117, 0xffff, RZ, 0xc0, !PT ;  /* 0x0000ffff75157812 */ /* 0x000fe200078ec0ff */
[----:B------:R-:W4:Y:S04]  /*3e970*/  LDL.LU R116, [R1+0x130c] ;  /* 0x00130c0001747983 */ /* 0x000f280000300800 */
[----:B------:R-:W4:Y:S01]  /*3e980*/  LDL.LU R117, [R1+0x1304] ;  /* 0x0013040001757983 */ /* 0x000f220000300800 */
[----:B------:R-:W-:-:S02]  /*3e990*/  LOP3.LUT R22, R118, 0xffff, RZ, 0xc0, !PT ;  /* 0x0000ffff76167812 */ /* 0x000fc400078ec0ff */
[----:B------:R-:W-:Y:S01]  /*3e9a0*/  LOP3.LUT R20, R120, 0xffff, RZ, 0xc0, !PT ;  /* 0x0000ffff78147812 */ /* 0x000fe200078ec0ff */
[----:B------:R-:W4:Y:S04]  /*3e9b0*/  LDL.LU R118, [R1+0x1300] ;  /* 0x0013000001767983 */ /* 0x000f280000300800 */
[----:B------:R-:W4:Y:S01]  /*3e9c0*/  LDL.LU R120, [R1+0x12f8] ;  /* 0x0012f80001787983 */ /* 0x000f220000300800 */
[----:B------:R-:W-:Y:S02]  /*3e9d0*/  PRMT R49, R23, 0x3340, R22 ;  /* 0x0000334017317816 */ /* 0x000fe40000000016 */
[----:B------:R-:W-:Y:S02]  /*3e9e0*/  LOP3.LUT R23, R119, 0xffff, RZ, 0xc0, !PT ;  /* 0x0000ffff77177812 */ /* 0x000fe400078ec0ff */
[----:B------:R-:W4:Y:S01]  /*3e9f0*/  LDL.LU R119, [R1+0x12f0] ;  /* 0x0012f00001777983 */ /* 0x000f220000300800 */
[----:B------:R-:W-:-:S02]  /*3ea00*/  PRMT R41, R21, 0x3340, R20 ;  /* 0x0000334015297816 */ /* 0x000fc40000000014 */
[----:B------:R-:W-:Y:S02]  /*3ea10*/  LOP3.LUT R21, R113, 0xffff, RZ, 0xc0, !PT ;  /* 0x0000ffff71157812 */ /* 0x000fe400078ec0ff */
[----:B------:R-:W4:Y:S01]  /*3ea20*/  LDL.LU R113, [R1+0x12e8] ;  /* 0x0012e80001717983 */ /* 0x000f220000300800 */
[----:B--2---:R-:W-:-:S03]  /*3ea30*/  LOP3.LUT R20, R123, 0xffff, RZ, 0xc0, !PT ;  /* 0x0000ffff7b147812 */ /* 0x004fc600078ec0ff */
[----:B------:R-:W2:Y:S01]  /*3ea40*/  LDL.LU R123, [R1+0x12fc] ;  /* 0x0012fc00017b7983 */ /* 0x000ea20000300800 */
[----:B------:R-:W-:-:S03]  /*3ea50*/  LOP3.LUT R22, R121, 0xffff, RZ, 0xc0, !PT ;  /* 0x0000ffff79167812 */ /* 0x000fc600078ec0ff */
[----:B------:R-:W2:Y:S01]  /*3ea60*/  LDL.LU R121, [R1+0x12f4] ;  /* 0x0012f40001797983 */ /* 0x000ea20000300800 */
[----:B------:R-:W-:Y:S02]  /*3ea70*/  PRMT R62, R23, 0x3340, R22 ;  /* 0x00003340173e7816 */ /* 0x000fe40000000016 */
[----:B---3--:R-:W-:Y:S02]  /*3ea80*/  LOP3.LUT R23, R122, 0xffff, RZ, 0xc0, !PT ;  /* 0x0000ffff7a177812 */ /* 0x008fe400078ec0ff */
[----:B----4-:R-:W-:Y:S01]  /*3ea90*/  LOP3.LUT R22, R112, 0xffff, RZ, 0xc0, !PT ;  /* 0x0000ffff70167812 */ /* 0x010fe200078ec0ff */
[----:B------:R-:W3:Y:S01]  /*3eaa0*/  LDL.LU R122, [R1+0x12ec] ;  /* 0x0012ec00017a7983 */ /* 0x000ee20000300800 */
[----:B------:R-:W-:Y:S02]  /*3eab0*/  PRMT R63, R21, 0x3340, R20 ;  /* 0x00003340153f7816 */ /* 0x000fe40000000014 */
[----:B------:R-:W-:Y:S02]  /*3eac0*/  LOP3.LUT R21, R111, 0xffff, RZ, 0xc0, !PT ;  /* 0x0000ffff6f157812 */ /* 0x000fe400078ec0ff */
[----:B------:R-:W-:-:S02]  /*3ead0*/  LOP3.LUT R20, R114, 0xffff, RZ, 0xc0, !PT ;  /* 0x0000ffff72147812 */ /* 0x000fc400078ec0ff */
[----:B------:R-:W-:Y:S01]  /*3eae0*/  PRMT R47, R23, 0x3340, R22 ;  /* 0x00003340172f7816 */ /* 0x000fe20000000016 */
[----:B------:R-:W4:Y:S01]  /*3eaf0*/  LDL.LU R114, [R1+0x12e0] ;  /* 0x0012e00001727983 */ /* 0x000f220000300800 */
[----:B------:R-:W-:-:S03]  /*3eb00*/  LOP3.LUT R23, R124, 0xffff, RZ, 0xc0, !PT ;  /* 0x0000ffff7c177812 */ /* 0x000fc600078ec0ff */
[----:B------:R-:W4:Y:S01]  /*3eb10*/  LDL.LU R124, [R1+0x12d8] ;  /* 0x0012d800017c7983 */ /* 0x000f220000300800 */
[----:B------:R-:W-:Y:S02]  /*3eb20*/  PRMT R61, R21, 0x3340, R20 ;  /* 0x00003340153d7816 */ /* 0x000fe40000000014 */
[----:B------:R-:W-:Y:S02]  /*3eb30*/  LOP3.LUT R21, R115, 0xffff, RZ, 0xc0, !PT ;  /* 0x0000ffff73157812 */ /* 0x000fe400078ec0ff */
[----:B------:R-:W4:Y:S01]  /*3eb40*/  LDL.LU R115, [R1+0x12d0] ;  /* 0x0012d00001737983 */ /* 0x000f220000300800 */
[----:B------:R-:W-:-:S03]  /*3eb50*/  LOP3.LUT R22, R116, 0xffff, RZ, 0xc0, !PT ;  /* 0x0000ffff74167812 */ /* 0x000fc600078ec0ff */
[----:B------:R-:W4:Y:S01]  /*3eb60*/  LDL.LU R116, [R1+0x12c8] ;  /* 0x0012c80001747983 */ /* 0x000f220000300800 */
[----:B------:R-:W-:Y:S02]  /*3eb70*/  LOP3.LUT R20, R117, 0xffff, RZ, 0xc0, !PT ;  /* 0x0000ffff75147812 */ /* 0x000fe400078ec0ff */
[----:B------:R-:W-:Y:S02]  /*3eb80*/  PRMT R45, R23, 0x3340, R22 ;  /* 0x00003340172d7816 */ /* 0x000fe40000000016 */
[----:B------:R-:W-:Y:S02]  /*3eb90*/  LOP3.LUT R23, R118, 0xffff, RZ, 0xc0, !PT ;  /* 0x0000ffff76177812 */ /* 0x000fe400078ec0ff */
[----:B------:R-:W-:Y:S01]  /*3eba0*/  PRMT R32, R21, 0x3340, R20 ;  /* 0x0000334015207816 */ /* 0x000fe20000000014 */
[----:B------:R-:W4:Y:S04]  /*3ebb0*/  LDL.LU R117, [R1+0x12dc] ;  /* 0x0012dc0001757983 */ /* 0x000f280000300800 */
[----:B------:R-:W4:Y:S01]  /*3ebc0*/  LDL.LU R118, [R1+0x12d4] ;  /* 0x0012d40001767983 */ /* 0x000f220000300800 */
[----:B------:R-:W-:-:S02]  /*3ebd0*/  LOP3.LUT R21, R120, 0xffff, RZ, 0xc0, !PT ;  /* 0x0000ffff78157812 */ /* 0x000fc400078ec0ff */
[----:B------:R-:W-:Y:S01]  /*3ebe0*/  LOP3.LUT R22, R119, 0xffff, RZ, 0xc0, !PT ;  /* 0x0000ffff77167812 */ /* 0x000fe200078ec0ff */
[----:B------:R-:W4:Y:S04]  /*3ebf0*/  LDL.LU R120, [R1+0x12cc] ;  /* 0x0012cc0001787983 */ /* 0x000f280000300800 */
[----:B------:R-:W4:Y:S04]  /*3ec00*/  LDL.LU R119, [R1+0x12c4] ;  /* 0x0012c40001777983 */ /* 0x000f280000300800 */
[----:B------:R-:W4:Y:S01]  /*3ec10*/  LDL.LU R112, [R1+0x12c0] ;  /* 0x0012c00001707983 */ /* 0x000f220000300800 */
[----:B------:R-:W-:-:S02]  /*3ec20*/  PRMT R51, R23, 0x3340, R22 ;  /* 0x0000334017337816 */ /* 0x000fc40000000016 */
[----:B--2---:R-:W-:Y:S02]  /*3ec30*/  LOP3.LUT R23, R123, 0xffff, RZ, 0xc0, !PT ;  /* 0x0000ffff7b177812 */ /* 0x004fe400078ec0ff */
[----:B------:R-:W2:Y:S01]  /*3ec40*/  LDL.LU R123, [R1+0x12b8] ;  /* 0x0012b800017b7983 */ /* 0x000ea20000300800 */
[----:B------:R-:W-:-:S04]  /*3ec50*/  LOP3.LUT R20, R113, 0xffff, RZ, 0xc0, !PT ;  /* 0x0000ffff71147812 */ /* 0x000fc800078ec0ff */
[----:B------:R-:W-:Y:S02]  /*3ec60*/  PRMT R65, R21, 0x3340, R20 ;  /* 0x0000334015417816 */ /* 0x000fe40000000014 */
[----:B------:R-:W-:Y:S02]  /*3ec70*/  LOP3.LUT R21, R121, 0xffff, RZ, 0xc0, !PT ;  /* 0x0000ffff79157812 */ /* 0x000fe400078ec0ff */
[----:B------:R-:W2:Y:S01]  /*3ec80*/  LDL.LU R121, [R1+0x12b0] ;  /* 0x0012b00001797983 */ /* 0x000ea20000300800 */
[----:B---3--:R-:W-:-:S03]  /*3ec90*/  LOP3.LUT R22, R122, 0xffff, RZ, 0xc0, !PT ;  /* 0x0000ffff7a167812 */ /* 0x008fc600078ec0ff */
[----:B------:R-:W3:Y:S01]  /*3eca0*/  LDL.LU R122, [R1+0x12a8] ;  /* 0x0012a800017a7983 */ /* 0x000ee20000300800 */
[----:B------:R-:W-:-:S03]  /*3ecb0*/  LOP3.LUT R20, R149, 0xffff, RZ, 0xc0, !PT ;  /* 0x0000ffff95147812 */ /* 0x000fc600078ec0ff */
[----:B------:R-:W3:Y:S01]  /*3ecc0*/  LDL.LU R111, [R1+0x12bc] ;  /* 0x0012bc00016f7983 */ /* 0x000ee20000300800 */
[----:B------:R-:W-:-:S03]  /*3ecd0*/  PRMT R149, R23, 0x3340, R22 ;  /* 0x0000334017957816 */ /* 0x000fc60000000016 */
[----:B------:R-:W3:Y:S01]  /*3ece0*/  LDL.LU R113, [R1+0x12b4] ;  /* 0x0012b40001717983 */ /* 0x000ee20000300800 */
[----:B------:R-:W-:Y:S02]  /*3ecf0*/  PRMT R68, R21, 0x3340, R20 ;  /* 0x0000334015447816 */ /* 0x000fe40000000014 */
[----:B----4-:R-:W-:Y:S02]  /*3ed00*/  LOP3.LUT R21, R124, 0xffff, RZ, 0xc0, !PT ;  /* 0x0000ffff7c157812 */ /* 0x010fe400078ec0ff */
[----:B------:R-:W-:Y:S01]  /*3ed10*/  LOP3.LUT R23, R114, 0xffff, RZ, 0xc0, !PT ;  /* 0x0000ffff72177812 */ /* 0x000fe200078ec0ff */
[----:B------:R-:W4:Y:S04]  /*3ed20*/  LDL.LU R124, [R1+0x12ac] ;  /* 0x0012ac00017c7983 */ /* 0x000f280000300800 */
[----:B------:R-:W4:Y:S01]  /*3ed30*/  LDL.LU R114, [R1+0x12a4] ;  /* 0x0012a40001727983 */ /* 0x000f220000300800 */
[----:B------:R-:W-:-:S02]  /*3ed40*/  LOP3.LUT R20, R116, 0xffff, RZ, 0xc0, !PT ;  /* 0x0000ffff74147812 */ /* 0x000fc400078ec0ff */
[----:B------:R-:W-:Y:S02]  /*3ed50*/  LOP3.LUT R22, R115, 0xffff, RZ, 0xc0, !PT ;  /* 0x0000ffff73167812 */ /* 0x000fe400078ec0ff */
[----:B------:R-:W4:Y:S04]  /*3ed60*/  LDL.LU R115, [R1+0x12a0] ;  /* 0x0012a00001737983 */ /* 0x000f280000300800 */
[----:B------:R-:W4:Y:S01]  /*3ed70*/  LDL.LU R116, [R1+0x1298] ;  /* 0x0012980001747983 */ /* 0x000f220000300800 */
[----:B------:R-:W-:Y:S02]  /*3ed80*/  PRMT R64, R21, 0x3340, R20 ;  /* 0x0000334015407816 */ /* 0x000fe40000000014 */
[----:B------:R-:W-:Y:S02]  /*3ed90*/  PRMT R50, R23, 0x3340, R22 ;  /* 0x0000334017327816 */ /* 0x000fe40000000016 */
[----:B------:R-:W-:-:S02]  /*3eda0*/  LOP3.LUT R21, R118, 0xffff, RZ, 0xc0, !PT ;  /* 0x0000ffff76157812 */ /* 0x000fc400078ec0ff */
[----:B------:R-:W4:Y:S01]  /*3edb0*/  LDL.LU R118, [R1+0x1290] ;  /* 0x0012900001767983 */ /* 0x000f220000300800 */
[----:B------:R-:W-:-:S03]  /*3edc0*/  LOP3.LUT R22, R120, 0xffff, RZ, 0xc0, !PT ;  /* 0x0000ffff78167812 */ /* 0x000fc600078ec0ff */
[----:B------:R-:W4:Y:S01]  /*3edd0*/  LDL.LU R120, [R1+0x1288] ;  /* 0x0012880001787983 */ /* 0x000f220000300800 */
[----:B------:R-:W-:Y:S02]  /*3ede0*/  LOP3.LUT R20, R119, 0xffff, RZ, 0xc0, !PT ;  /* 0x0000ffff77147812 */ /* 0x000fe400078ec0ff */
[----:B------:R-:W-:Y:S02]  /*3edf0*/  LOP3.LUT R23, R117, 0xffff, RZ, 0xc0, !PT ;  /* 0x0000ffff75177812 */ /* 0x000fe400078ec0ff */
[----:B------:R-:W4:Y:S01]  /*3ee00*/  LDL.LU R117, [R1+0x129c] ;  /* 0x00129c0001757983 */ /* 0x000f220000300800 */
[----:B------:R-:W-:-:S03]  /*3ee10*/  PRMT R67, R21, 0x3340, R20 ;  /* 0x0000334015437816 */ /* 0x000fc60000000014 */
[----:B------:R-:W4:Y:S01]  /*3ee20*/  LDL.LU R119, [R1+0x1294] ;  /* 0x0012940001777983 */ /* 0x000f220000300800 */
[----:B--2---:R-:W-:-:S03]  /*3ee30*/  LOP3.LUT R21, R123, 0xffff, RZ, 0xc0, !PT ;  /* 0x0000ffff7b157812 */ /* 0x004fc600078ec0ff */
[----:B------:R-:W2:Y:S01]  /*3ee40*/  LDL.LU R123, [R1+0x128c] ;  /* 0x00128c00017b7983 */ /* 0x000ea20000300800 */
[----:B------:R-:W-:Y:S02]  /*3ee50*/  PRMT R66, R23, 0x3340, R22 ;  /* 0x0000334017427816 */ /* 0x000fe40000000016 */
[----:B------:R-:W-:Y:S02]  /*3ee60*/  LOP3.LUT R23, R112, 0xffff, RZ, 0xc0, !PT ;  /* 0x0000ffff70177812 */ /* 0x000fe400078ec0ff */
[----:B------:R-:W-:Y:S02]  /*3ee70*/  LOP3.LUT R22, R121, 0xffff, RZ, 0xc0, !PT ;  /* 0x0000ffff79167812 */ /* 0x000fe400078ec0ff */
[----:B------:R-:W2:Y:S01]  /*3ee80*/  LDL.LU R121, [R1+0x1284] ;  /* 0x0012840001797983 */ /* 0x000ea20000300800 */
[----:B---3--:R-:W-:-:S03]  /*3ee90*/  LOP3.LUT R20, R122, 0xffff, RZ, 0xc0, !PT ;  /* 0x0000ffff7a147812 */ /* 0x008fc600078ec0ff */
[----:B------:R-:W3:Y:S04]  /*3eea0*/  LDL.LU R112, [R1+0x1280] ;  /* 0x0012800001707983 */ /* 0x000ee80000300800 */
[----:B------:R-:W3:Y:S01]  /*3eeb0*/  LDL.LU R122, [R1+0x1278] ;  /* 0x00127800017a7983 */ /* 0x000ee20000300800 */
[----:B------:R-:W-:Y:S02]  /*3eec0*/  PRMT R53, R23, 0x3340, R22 ;  /* 0x0000334017357816 */ /* 0x000fe40000000016 */
[----:B------:R-:W-:Y:S02]  /*3eed0*/  PRMT R70, R21, 0x3340, R20 ;  /* 0x0000334015467816 */ /* 0x000fe40000000014 */
[----:B------:R-:W-:Y:S02]  /*3eee0*/  LOP3.LUT R21, R113, 0xffff, RZ, 0xc0, !PT ;  /* 0x0000ffff71157812 */ /* 0x000fe400078ec0ff */
[----:B------:R-:W-:Y:S01]  /*3eef0*/  LOP3.LUT R23, R111, 0xffff, RZ, 0xc0, !PT ;  /* 0x0000ffff6f177812 */ /* 0x000fe200078ec0ff */
[----:B------:R-:W3:Y:S01]  /*3ef00*/  LDL.LU R113, [R1+0x1270] ;  /* 0x0012700001717983 */ /* 0x000ee20000300800 */
[----:B----4-:R-:W-:-:S03]  /*3ef10*/  LOP3.LUT R22, R124, 0xffff, RZ, 0xc0, !PT ;  /* 0x0000ffff7c167812 */ /* 0x010fc600078ec0ff */
[----:B------:R-:W4:Y:S01]  /*3ef20*/  LDL.LU R124, [R1+0x1268] ;  /* 0x00126800017c7983 */ /* 0x000f220000300800 */
[----:B------:R-:W-:Y:S02]  /*3ef30*/  LOP3.LUT R20, R114, 0xffff, RZ, 0xc0, !PT ;  /* 0x0000ffff72147812 */ /* 0x000fe400078ec0ff */
[----:B------:R-:W-:Y:S01]  /*3ef40*/  PRMT R72, R23, 0x3340, R22 ;  /* 0x0000334017487816 */ /* 0x000fe20000000016 */
        /* <DEDUP_REMOVED lines=11> */
[----:B------:R-:W-:Y:S02]  /*3f000*/  PRMT R69, R21, 0x3340, R20 ;  /* 0x0000334015457816 */ /* 0x000fe40000000014 */
[----:B------:R-:W-:-:S02]  /*3f010*/  LOP3.LUT R23, R117, 0xffff, RZ, 0xc0, !PT ;  /* 0x0000ffff75177812 */ /* 0x000fc400078ec0ff */
[----:B------:R-:W-:Y:S01]  /*3f020*/  LOP3.LUT R21, R119, 0xffff, RZ, 0xc0, !PT ;  /* 0x0000ffff77157812 */ /* 0x000fe200078ec0ff */
[----:B------:R-:W4:Y:S04]  /*3f030*/  LDL.LU R117, [R1+0x1258] ;  /* 0x0012580001757983 */ /* 0x000f280000300800 */
[----:B------:R-:W4:Y:S01]  /*3f040*/  LDL.LU R119, [R1+0x1250] ;  /* 0x0012500001777983 */ /* 0x000f220000300800 */
[----:B--2---:R-:W-:-:S03]  /*3f050*/  LOP3.LUT R22, R123, 0xffff, RZ, 0xc0, !PT ;  /* 0x0000ffff7b167812 */ /* 0x004fc600078ec0ff */
[----:B------:R-:W2:Y:S01]  /*3f060*/  LDL.LU R123, [R1+0x1248] ;  /* 0x00124800017b7983 */ /* 0x000ea20000300800 */
[----:B------:R-:W-:Y:S02]  /*3f070*/  LOP3.LUT R20, R121, 0xffff, RZ, 0xc0, !PT ;  /* 0x0000ffff79147812 */ /* 0x000fe400078ec0ff */
[----:B------:R-:W-:Y:S01]  /*3f080*/  PRMT R71, R23, 0x3340, R22 ;  /* 0x0000334017477816 */ /* 0x000fe20000000016 */
[----:B------:R-:W2:Y:S04]  /*3f090*/  LDL.LU R121, [R1+0x125c] ;  /* 0x00125c0001797983 */ /* 0x000ea80000300800 */
[----:B------:R-:W2:Y:S01]  /*3f0a0*/  LDL.LU R111, [R1+0x1254] ;  /* 0x00125400016f7983 */ /* 0x000ea20000300800 */
[----:B------:R-:W-:Y:S02]  /*3f0b0*/  PRMT R73, R21, 0x3340, R20 ;  /* 0x0000334015497816 */ /* 0x000fe40000000014 */
[----:B---3--:R-:W-:-:S02]  /*3f0c0*/  LOP3.LUT R21, R122, 0xffff, RZ, 0xc0, !PT ;  /* 0x0000ffff7a157812 */ /* 0x008fc400078ec0ff */
[----:B------:R-:W-:Y:S01]  /*3f0d0*/  LOP3.LUT R23, R112, 0xffff, RZ, 0xc0, !PT ;  /* 0x0000ffff70177812 */ /* 0x000fe200078ec0ff */
[----:B------:R-:W3:Y:S04]  /*3f0e0*/  LDL.LU R122, [R1+0x124c] ;  /* 0x00124c00017a7983 */ /* 0x000ee80000300800 */
[----:B------:R-:W3:Y:S01]  /*3f0f0*/  LDL.LU R112, [R1+0x1244] ;  /* 0x0012440001707983 */ /* 0x000ee20000300800 */
[----:B------:R-:W-:Y:S02]  /*3f100*/  LOP3.LUT R22, R113, 0xffff, RZ, 0xc0, !PT ;  /* 0x0000ffff71167812 */ /* 0x000fe400078ec0ff */
[----:B----4-:R-:W-:Y:S02]  /*3f110*/  LOP3.LUT R20, R124, 0xffff, RZ, 0xc0, !PT ;  /* 0x0000ffff7c147812 */ /* 0x010fe400078ec0ff */
[----:B------:R-:W4:Y:S04]  /*3f120*/  LDL.LU R124, [R1+0x1240] ;  /* 0x00124000017c7983 */ /* 0x000f280000300800 */
[----:B------:R-:W4:Y:S01]  /*3f130*/  LDL.LU R113, [R1+0x1238] ;  /* 0x0012380001717983 */ /* 0x000f220000300800 */
[----:B------:R-:W-:-:S02]  /*3f140*/  PRMT R76, R23, 0x3340, R22 ;  /* 0x00003340174c7816 */ /* 0x000fc40000000016 */
[----:B------:R-:W-:Y:S02]  /*3f150*/  PRMT R78, R21, 0x3340, R20 ;  /* 0x00003340154e7816 */ /* 0x000fe40000000014 */
[----:B------:R-:W-:Y:S02]  /*3f160*/  LOP3.LUT R23, R114, 0xffff, RZ, 0xc0, !PT ;  /* 0x0000ffff72177812 */ /* 0x000fe400078ec0ff */
[----:B------:R-:W4:Y:S01]  /*3f170*/  LDL.LU R114, [R1+0x1230] ;  /* 0x0012300001727983 */ /* 0x000f220000300800 */
[----:B------:R-:W-:Y:S02]  /*3f180*/  LOP3.LUT R21, R115, 0xffff, RZ, 0xc0, !PT ;  /* 0x0000ffff73157812 */ /* 0x000fe400078ec0ff */
[----:B------:R-:W-:Y:S01]  /*3f190*/  LOP3.LUT R22, R116, 0xffff, RZ, 0xc0, !PT ;  /* 0x0000ffff74167812 */ /* 0x000fe200078ec0ff */
[----:B------:R-:W4:Y:S01]  /*3f1a0*/  LDL.LU R115, [R1+0x1228] ;  /* 0x0012280001737983 */ /* 0x000f220000300800 */
[----:B------:R-:W-:-:S03]  /*3f1b0*/  LOP3.LUT R20, R118, 0xffff, RZ, 0xc0, !PT ;  /* 0x0000ffff76147812 */ /* 0x000fc600078ec0ff */
[----:B------:R-:W4:Y:S01]  /*3f1c0*/  LDL.LU R116, [R1+0x123c] ;  /* 0x00123c0001747983 */ /* 0x000f220000300800 */
[----:B------:R-:W-:Y:S02]  /*3f1d0*/  PRMT R93, R23, 0x3340, R22 ;  /* 0x00003340175d7816 */ /* 0x000fe40000000016 */
[----:B------:R-:W-:Y:S01]  /*3f1e0*/  LOP3.LUT R23, R120, 0xffff, RZ, 0xc0, !PT ;  /* 0x0000ffff78177812 */ /* 0x000fe200078ec0ff */
[----:B------:R-:W4:Y:S04]  /*3f1f0*/  LDL.LU R118, [R1+0x1234] ;  /* 0x0012340001767983 */ /* 0x000f280000300800 */
[----:B------:R-:W4:Y:S01]  /*3f200*/  LDL.LU R120, [R1+0x122c] ;  /* 0x00122c0001787983 */ /* 0x000f220000300800 */
[----:B------:R-:W-:Y:S02]  /*3f210*/  PRMT R44, R21, 0x3340, R20 ;  /* 0x00003340152c7816 */ /* 0x000fe40000000014 */
[----:B------:R-:W-:-:S02]  /*3f220*/  LOP3.LUT R21, R117, 0xffff, RZ, 0xc0, !PT ;  /* 0x0000ffff75157812 */ /* 0x000fc400078ec0ff */
[----:B------:R-:W4:Y:S01]  /*3f230*/  LDL.LU R117, [R1+0x1224] ;  /* 0x0012240001757983 */ /* 0x000f220000300800 */
[----:B--2---:R-:W-:-:S03]  /*3f240*/  LOP3.LUT R20, R123, 0xffff, RZ, 0xc0, !PT ;  /* 0x0000ffff7b147812 */ /* 0x004fc600078ec0ff */
[----:B------:R-:W2:Y:S01]  /*3f250*/  LDL.LU R123, [R1+0x1220] ;  /* 0x00122000017b7983 */ /* 0x000ea20000300800 */
[----:B------:R-:W-:-:S03]  /*3f260*/  LOP3.LUT R22, R119, 0xffff, RZ, 0xc0, !PT ;  /* 0x0000ffff77167812 */ /* 0x000fc600078ec0ff */
[----:B------:R-:W2:Y:S01]  /*3f270*/  LDL.LU R119, [R1+0x1218] ;  /* 0x0012180001777983 */ /* 0x000ea20000300800 */
[----:B------:R-:W-:Y:S02]  /*3f280*/  PRMT R77, R21, 0x3340, R20 ;  /* 0x00003340154d7816 */ /* 0x000fe40000000014 */
[----:B------:R-:W-:Y:S02]  /*3f290*/  PRMT R75, R23, 0x3340, R22 ;  /* 0x00003340174b7816 */ /* 0x000fe40000000016 */
[----:B------:R-:W-:Y:S02]  /*3f2a0*/  LOP3.LUT R23, R121, 0xffff, RZ, 0xc0, !PT ;  /* 0x0000ffff79177812 */ /* 0x000fe400078ec0ff */
[----:B------:R-:W-:Y:S01]  /*3f2b0*/  LOP3.LUT R21, R111, 0xffff, RZ, 0xc0, !PT ;  /* 0x0000ffff6f157812 */ /* 0x000fe200078ec0ff */
[----:B------:R-:W2:Y:S01]  /*3f2c0*/  LDL.LU R121, [R1+0x1210] ;  /* 0x0012100001797983 */ /* 0x000ea20000300800 */
[----:B---3--:R-:W-:Y:S02]  /*3f2d0*/  LOP3.LUT R22, R122, 0xffff, RZ, 0xc0, !PT ;  /* 0x0000ffff7a167812 */ /* 0x008fe400078ec0ff */
[----:B------:R-:W-:Y:S01]  /*3f2e0*/  LOP3.LUT R20, R112, 0xffff, RZ, 0xc0, !PT ;  /* 0x0000ffff70147812 */ /* 0x000fe200078ec0ff */
[----:B------:R-:W3:Y:S04]  /*3f2f0*/  LDL.LU R122, [R1+0x1208] ;  /* 0x00120800017a7983 */ /* 0x000ee80000300800 */
[----:B------:R-:W3:Y:S01]  /*3f300*/  LDL.LU R112, [R1+0x121c] ;  /* 0x00121c0001707983 */ /* 0x000ee20000300800 */
[----:B------:R-:W-:-:S02]  /*3f310*/  PRMT R92, R23, 0x3340, R22 ;  /* 0x00003340175c7816 */ /* 0x000fc40000000016 */
[----:B------:R-:W-:Y:S02]  /*3f320*/  PRMT R29, R21, 0x3340, R20 ;  /* 0x00003340151d7816 */ /* 0x000fe40000000014 */
[----:B----4-:R-:W-:Y:S02]  /*3f330*/  LOP3.LUT R23, R124, 0xffff, RZ, 0xc0, !PT ;  /* 0x0000ffff7c177812 */ /* 0x010fe400078ec0ff */
        /* <DEDUP_REMOVED lines=8> */
[----:B------:R-:W-:Y:S02]  /*3f3c0*/  LOP3.LUT R23, R116, 0xffff, RZ, 0xc0, !PT ;  /* 0x0000ffff74177812 */ /* 0x000fe400078ec0ff */
[----:B------:R-:W-:Y:S01]  /*3f3d0*/  PRMT R82, R21, 0x3340, R20 ;  /* 0x0000334015527816 */ /* 0x000fe20000000014 */
[----:B------:R-:W4:Y:S01]  /*3f3e0*/  LDL.LU R116, [R1+0x11f8] ;  /* 0x0011f80001747983 */ /* 0x000f220000300800 */
[----:B------:R-:W-:Y:S02]  /*3f3f0*/  LOP3.LUT R21, R118, 0xffff, RZ, 0xc0, !PT ;  /* 0x0000ffff76157812 */ /* 0x000fe400078ec0ff */
[----:B------:R-:W-:Y:S01]  /*3f400*/  LOP3.LUT R22, R120, 0xffff, RZ, 0xc0, !PT ;  /* 0x0000ffff78167812 */ /* 0x000fe200078ec0ff */
[----:B------:R-:W4:Y:S04]  /*3f410*/  LDL.LU R118, [R1+0x11f0] ;  /* 0x0011f00001767983 */ /* 0x000f280000300800 */
[----:B------:R-:W4:Y:S01]  /*3f420*/  LDL.LU R120, [R1+0x11e8] ;  /* 0x0011e80001787983 */ /* 0x000f220000300800 */
[----:B------:R-:W-:-:S02]  /*3f430*/  LOP3.LUT R20, R117, 0xffff, RZ, 0xc0, !PT ;  /* 0x0000ffff75147812 */ /* 0x000fc400078ec0ff */
[----:B------:R-:W-:Y:S01]  /*3f440*/  PRMT R34, R23, 0x3340, R22 ;  /* 0x0000334017227816 */ /* 0x000fe20000000016 */
[----:B------:R-:W4:Y:S01]  /*3f450*/  LDL.LU R117, [R1+0x11fc] ;  /* 0x0011fc0001757983 */ /* 0x000f220000300800 */
[----:B--2---:R-:W-:-:S03]  /*3f460*/  LOP3.LUT R23, R123, 0xffff, RZ, 0xc0, !PT ;  /* 0x0000ffff7b177812 */ /* 0x004fc600078ec0ff */
[----:B------:R-:W2:Y:S01]  /*3f470*/  LDL.LU R123, [R1+0x11f4] ;  /* 0x0011f400017b7983 */ /* 0x000ea20000300800 */
[----:B------:R-:W-:Y:S02]  /*3f480*/  PRMT R96, R21, 0x3340, R20 ;  /* 0x0000334015607816 */ /* 0x000fe40000000014 */
[----:B------:R-:W-:Y:S01]  /*3f490*/  LOP3.LUT R21, R119, 0xffff, RZ, 0xc0, !PT ;  /* 0x0000ffff77157812 */ /* 0x000fe200078ec0ff */
[----:B------:R-:W2:Y:S04]  /*3f4a0*/  LDL.LU R111, [R1+0x11ec] ;  /* 0x0011ec00016f7983 */ /* 0x000ea80000300800 */
[----:B------:R-:W2:Y:S01]  /*3f4b0*/  LDL.LU R119, [R1+0x11e4] ;  /* 0x0011e40001777983 */ /* 0x000ea20000300800 */
[----:B------:R-:W-:-:S03]  /*3f4c0*/  LOP3.LUT R22, R121, 0xffff, RZ, 0xc0, !PT ;  /* 0x0000ffff79167812 */ /* 0x000fc600078ec0ff */
[----:B------:R-:W2:Y:S01]  /*3f4d0*/  LDL.LU R121, [R1+0x11e0] ;  /* 0x0011e00001797983 */ /* 0x000ea20000300800 */
[----:B---3--:R-:W-:Y:S02]  /*3f4e0*/  LOP3.LUT R20, R122, 0xffff, RZ, 0xc0, !PT ;  /* 0x0000ffff7a147812 */ /* 0x008fe400078ec0ff */
[----:B------:R-:W-:Y:S01]  /*3f4f0*/  PRMT R79, R23, 0x3340, R22 ;  /* 0x00003340174f7816 */ /* 0x000fe20000000016 */
[----:B------:R-:W3:Y:S01]  /*3f500*/  LDL.LU R122, [R1+0x11d8] ;  /* 0x0011d800017a7983 */ /* 0x000ee20000300800 */
[----:B------:R-:W-:Y:S02]  /*3f510*/  LOP3.LUT R23, R112, 0xffff, RZ, 0xc0, !PT ;  /* 0x0000ffff70177812 */ /* 0x000fe400078ec0ff */
[----:B------:R-:W-:Y:S01]  /*3f520*/  PRMT R81, R21, 0x3340, R20 ;  /* 0x0000334015517816 */ /* 0x000fe20000000014 */
[----:B------:R-:W3:Y:S01]  /*3f530*/  LDL.LU R112, [R1+0x11d0] ;  /* 0x0011d00001707983 */ /* 0x000ee20000300800 */
[----:B----4-:R-:W-:Y:S02]  /*3f540*/  LOP3.LUT R22, R113, 0xffff, RZ, 0xc0, !PT ;  /* 0x0000ffff71167812 */ /* 0x010fe400078ec0ff */
[----:B------:R-:W-:-:S02]  /*3f550*/  LOP3.LUT R21, R124, 0xffff, RZ, 0xc0, !PT ;  /* 0x0000ffff7c157812 */ /* 0x000fc400078ec0ff */
[----:B------:R-:W4:Y:S01]  /*3f560*/  LDL.LU R124, [R1+0x11c8] ;  /* 0x0011c800017c7983 */ /* 0x000f220000300800 */
[----:B------:R-:W-:-:S03]  /*3f570*/  LOP3.LUT R20, R114, 0xffff, RZ, 0xc0, !PT ;  /* 0x0000ffff72147812 */ /* 0x000fc600078ec0ff */
[----:B------:R-:W4:Y:S01]  /*3f580*/  LDL.LU R113, [R1+0x11dc] ;  /* 0x0011dc0001717983 */ /* 0x000f220000300800 */
[----:B------:R-:W-:-:S03]  /*3f590*/  PRMT R94, R23, 0x3340, R22 ;  /* 0x00003340175e7816 */ /* 0x000fc60000000016 */
[----:B------:R-:W4:Y:S01]  /*3f5a0*/  LDL.LU R114, [R1+0x11d4] ;  /* 0x0011d40001727983 */ /* 0x000f220000300800 */
[----:B------:R-:W-:-:S03]  /*3f5b0*/  LOP3.LUT R23, R115, 0xffff, RZ, 0xc0, !PT ;  /* 0x0000ffff73177812 */ /* 0x000fc600078ec0ff */
[----:B------:R-:W4:Y:S01]  /*3f5c0*/  LDL.LU R115, [R1+0x11cc] ;  /* 0x0011cc0001737983 */ /* 0x000f220000300800 */
[----:B------:R-:W-:Y:S02]  /*3f5d0*/  PRMT R95, R21, 0x3340, R20 ;  /* 0x00003340155f7816 */ /* 0x000fe40000000014 */
[----:B------:R-:W-:Y:S02]  /*3f5e0*/  LOP3.LUT R21, R116, 0xffff, RZ, 0xc0, !PT ;  /* 0x0000ffff74157812 */ /* 0x000fe400078ec0ff */
        /* <DEDUP_REMOVED lines=8> */
[----:B------:R-:W4:Y:S01]  /*3f670*/  LDL.LU R117, [R1+0x11b0] ;  /* 0x0011b00001757983 */ /* 0x000f220000300800 */
[----:B--2---:R-:W-:-:S03]  /*3f680*/  LOP3.LUT R21, R123, 0xffff, RZ, 0xc0, !PT ;  /* 0x0000ffff7b157812 */ /* 0x004fc600078ec0ff */
[----:B------:R-:W2:Y:S01]  /*3f690*/  LDL.LU R123, [R1+0x11a8] ;  /* 0x0011a800017b7983 */ /* 0x000ea20000300800 */
[----:B------:R-:W-:Y:S02]  /*3f6a0*/  LOP3.LUT R22, R111, 0xffff, RZ, 0xc0, !PT ;  /* 0x0000ffff6f167812 */ /* 0x000fe400078ec0ff */
[----:B------:R-:W-:Y:S02]  /*3f6b0*/  LOP3.LUT R20, R119, 0xffff, RZ, 0xc0, !PT ;  /* 0x0000ffff77147812 */ /* 0x000fe400078ec0ff */
[----:B------:R-:W2:Y:S01]  /*3f6c0*/  LDL.LU R119, [R1+0x11bc] ;  /* 0x0011bc0001777983 */ /* 0x000ea20000300800 */
[----:B------:R-:W-:Y:S02]  /*3f6d0*/  PRMT R98, R23, 0x3340, R22 ;  /* 0x0000334017627816 */ /* 0x000fe40000000016 */
[----:B------:R-:W-:Y:S02]  /*3f6e0*/  PRMT R100, R21, 0x3340, R20 ;  /* 0x0000334015647816 */ /* 0x000fe40000000014 */
[----:B------:R-:W-:-:S02]  /*3f6f0*/  LOP3.LUT R23, R121, 0xffff, RZ, 0xc0, !PT ;  /* 0x0000ffff79177812 */ /* 0x000fc400078ec0ff */
[----:B------:R-:W2:Y:S01]  /*3f700*/  LDL.LU R121, [R1+0x11b4] ;  /* 0x0011b40001797983 */ /* 0x000ea20000300800 */
[----:B---3--:R-:W-:-:S03]  /*3f710*/  LOP3.LUT R21, R122, 0xffff, RZ, 0xc0, !PT ;  /* 0x0000ffff7a157812 */ /* 0x008fc600078ec0ff */
[----:B------:R-:W3:Y:S01]  /*3f720*/  LDL.LU R122, [R1+0x11ac] ;  /* 0x0011ac00017a7983 */ /* 0x000ee20000300800 */
[----:B------:R-:W-:Y:S02]  /*3f730*/  LOP3.LUT R22, R112, 0xffff, RZ, 0xc0, !PT ;  /* 0x0000ffff70167812 */ /* 0x000fe400078ec0ff */
[----:B----4-:R-:W-:Y:S02]  /*3f740*/  LOP3.LUT R20, R124, 0xffff, RZ, 0xc0, !PT ;  /* 0x0000ffff7c147812 */ /* 0x010fe400078ec0ff */
[----:B------:R-:W-:Y:S01]  /*3f750*/  PRMT R83, R23, 0x3340, R22 ;  /* 0x0000334017537816 */ /* 0x000fe20000000016 */
[----:B------:R-:W4:Y:S04]  /*3f760*/  LDL.LU R124, [R1+0x11a0] ;  /* 0x0011a000017c7983 */ /* 0x000f280000300800 */
[----:B------:R-:W4:Y:S01]  /*3f770*/  LDL.LU R111, [R1+0x1198] ;  /* 0x00119800016f7983 */ /* 0x000f220000300800 */
[----:B------:R-:W-:-:S03]  /*3f780*/  LOP3.LUT R23, R113, 0xffff, RZ, 0xc0, !PT ;  /* 0x0000ffff71177812 */ /* 0x000fc600078ec0ff */
[----:B------:R-:W4:Y:S01]  /*3f790*/  LDL.LU R112, [R1+0x1190] ;  /* 0x0011900001707983 */ /* 0x000f220000300800 */
[----:B------:R-:W-:Y:S02]  /*3f7a0*/  LOP3.LUT R22, R115, 0xffff, RZ, 0xc0, !PT ;  /* 0x0000ffff73167812 */ /* 0x000fe400078ec0ff */
[----:B------:R-:W-:Y:S02]  /*3f7b0*/  PRMT R85, R21, 0x3340, R20 ;  /* 0x0000334015557816 */ /* 0x000fe40000000014 */
[----:B------:R-:W-:Y:S02]  /*3f7c0*/  LOP3.LUT R21, R114, 0xffff, RZ, 0xc0, !PT ;  /* 0x0000ffff72157812 */ /* 0x000fe400078ec0ff */
        /* <DEDUP_REMOVED lines=13> */
[----:B------:R-:W2:Y:S04]  /*3f8a0*/  LDL.LU R115, [R1+0x1178] ;  /* 0x0011780001737983 */ /* 0x000ea80000300800 */
[----:B------:R-:W2:Y:S01]  /*3f8b0*/  LDL.LU R117, [R1+0x1170] ;  /* 0x0011700001757983 */ /* 0x000ea20000300800 */
[----:B------:R-:W-:Y:S02]  /*3f8c0*/  PRMT R88, R23, 0x3340, R22 ;  /* 0x0000334017587816 */ /* 0x000fe40000000016 */
[----:B------:R-:W-:Y:S02]  /*3f8d0*/  LOP3.LUT R23, R119, 0xffff, RZ, 0xc0, !PT ;  /* 0x0000ffff77177812 */ /* 0x000fe400078ec0ff */
[----:B------:R-:W-:Y:S01]  /*3f8e0*/  PRMT R90, R21, 0x3340, R20 ;  /* 0x00003340155a7816 */ /* 0x000fe20000000014 */
[----:B------:R-:W2:Y:S01]  /*3f8f0*/  LDL.LU R119, [R1+0x1168] ;  /* 0x0011680001777983 */ /* 0x000ea20000300800 */
[----:B---3--:R-:W-:-:S02]  /*3f900*/  LOP3.LUT R22, R122, 0xffff, RZ, 0xc0, !PT ;  /* 0x0000ffff7a167812 */ /* 0x008fc400078ec0ff */
[----:B------:R-:W-:Y:S02]  /*3f910*/  LOP3.LUT R21, R121, 0xffff, RZ, 0xc0, !PT ;  /* 0x0000ffff79157812 */ /* 0x000fe400078ec0ff */
[----:B------:R-:W-:Y:S01]  /*3f920*/  LOP3.LUT R20, R125, 0xffff, RZ, 0xc0, !PT ;  /* 0x0000ffff7d147812 */ /* 0x000fe200078ec0ff */
[----:B------:R-:W3:Y:S01]  /*3f930*/  LDL.LU R121, [R1+0x117c] ;  /* 0x00117c0001797983 */ /* 0x000ee20000300800 */
[----:B------:R-:W-:-:S03]  /*3f940*/  PRMT R125, R23, 0x3340, R22 ;  /* 0x00003340177d7816 */ /* 0x000fc60000000016 */
[----:B------:R-:W3:Y:S01]  /*3f950*/  LDL.LU R122, [R1+0x1174] ;  /* 0x00117400017a7983 */ /* 0x000ee20000300800 */
[----:B------:R-:W-:Y:S02]  /*3f960*/  PRMT R103, R21, 0x3340, R20 ;  /* 0x0000334015677816 */ /* 0x000fe40000000014 */
[----:B----4-:R-:W-:Y:S02]  /*3f970*/  LOP3.LUT R23, R124, 0xffff, RZ, 0xc0, !PT ;  /* 0x0000ffff7c177812 */ /* 0x010fe400078ec0ff */
[----:B------:R-:W4:Y:S01]  /*3f980*/  LDL.LU R124, [R1+0x116c] ;  /* 0x00116c00017c7983 */ /* 0x000f220000300800 */
[----:B------:R-:W-:Y:S02]  /*3f990*/  LOP3.LUT R22, R112, 0xffff, RZ, 0xc0, !PT ;  /* 0x0000ffff70167812 */ /* 0x000fe400078ec0ff */
[----:B------:R-:W-:Y:S02]  /*3f9a0*/  LOP3.LUT R21, R111, 0xffff, RZ, 0xc0, !PT ;  /* 0x0000ffff6f157812 */ /* 0x000fe400078ec0ff */
[----:B------:R-:W4:Y:S04]  /*3f9b0*/  LDL.LU R111, [R1+0x1160] ;  /* 0x00116000016f7983 */ /* 0x000f280000300800 */
[----:B------:R-:W4:Y:S01]  /*3f9c0*/  LDL.LU R112, [R1+0x1158] ;  /* 0x0011580001707983 */ /* 0x000f220000300800 */
[----:B------:R-:W-:-:S02]  /*3f9d0*/  LOP3.LUT R20, R114, 0xffff, RZ, 0xc0, !PT ;  /* 0x0000ffff72147812 */ /* 0x000fc400078ec0ff */
[----:B------:R-:W-:Y:S01]  /*3f9e0*/  PRMT R87, R23, 0x3340, R22 ;  /* 0x0000334017577816 */ /* 0x000fe20000000016 */
[----:B------:R-:W4:Y:S01]  /*3f9f0*/  LDL.LU R114, [R1+0x1150] ;  /* 0x0011500001727983 */ /* 0x000f220000300800 */
[----:B------:R-:W-:-:S03]  /*3fa00*/  LOP3.LUT R23, R116, 0xffff, RZ, 0xc0, !PT ;  /* 0x0000ffff74177812 */ /* 0x000fc600078ec0ff */
[----:B------:R-:W4:Y:S01]  /*3fa10*/  LDL.LU R116, [R1+0x1148] ;  /* 0x0011480001747983 */ /* 0x000f220000300800 */
[----:B------:R-:W-:Y:S02]  /*3fa20*/  LOP3.LUT R22, R118, 0xffff, RZ, 0xc0, !PT ;  /* 0x0000ffff76167812 */ /* 0x000fe400078ec0ff */
[----:B------:R-:W-:Y:S01]  /*3fa30*/  PRMT R89, R21, 0x3340, R20 ;  /* 0x0000334015597816 */ /* 0x000fe20000000014 */
[----:B------:R-:W4:Y:S01]  /*3fa40*/  LDL.LU R118, [R1+0x115c] ;  /* 0x00115c0001767983 */ /* 0x000f220000300800 */
[----:B------:R-:W-:Y:S02]  /*3fa50*/  LOP3.LUT R20, R120, 0xffff, RZ, 0xc0, !PT ;  /* 0x0000ffff78147812 */ /* 0x000fe400078ec0ff */
[----:B------:R-:W-:Y:S01]  /*3fa60*/  PRMT R101, R23, 0x3340, R22 ;  /* 0x0000334017657816 */ /* 0x000fe20000000016 */
[----:B------:R-:W4:Y:S01]  /*3fa70*/  LDL.LU R120, [R1+0x1154] ;  /* 0x0011540001787983 */ /* 0x000f220000300800 */
[----:B--2---:R-:W-:-:S03]  /*3fa80*/  LOP3.LUT R23, R123, 0xffff, RZ, 0xc0, !PT ;  /* 0x0000ffff7b177812 */ /* 0x004fc600078ec0ff */
[----:B------:R-:W2:Y:S01]  /*3fa90*/  LDL.LU R123, [R1+0x114c] ;  /* 0x00114c00017b7983 */ /* 0x000ea20000300800 */
[----:B------:R-:W-:Y:S02]  /*3faa0*/  LOP3.LUT R21, R113, 0xffff, RZ, 0xc0, !PT ;  /* 0x0000ffff71157812 */ /* 0x000fe400078ec0ff */
[----:B------:R-:W-:Y:S01]  /*3fab0*/  LOP3.LUT R22, R117, 0xffff, RZ, 0xc0, !PT ;  /* 0x0000ffff75167812 */ /* 0x000fe200078ec0ff */
[----:B------:R-:W2:Y:S01]  /*3fac0*/  LDL.LU R113, [R1+0x1140] ;  /* 0x0011400001717983 */ /* 0x000ea20000300800 */
[----:B------:R-:W-:Y:S02]  /*3fad0*/  PRMT R102, R21, 0x3340, R20 ;  /* 0x0000334015667816 */ /* 0x000fe40000000014 */
[----:B------:R-:W-:Y:S02]  /*3fae0*/  LOP3.LUT R21, R115, 0xffff, RZ, 0xc0, !PT ;  /* 0x0000ffff73157812 */ /* 0x000fe400078ec0ff */
[----:B------:R-:W-:Y:S01]  /*3faf0*/  LOP3.LUT R20, R119, 0xffff, RZ, 0xc0, !PT ;  /* 0x0000ffff77147812 */ /* 0x000fe200078ec0ff */
[----:B------:R-:W2:Y:S01]  /*3fb00*/  LDL.LU R115, [R1+0x1138] ;  /* 0x0011380001737983 */ /* 0x000ea20000300800 */
[----:B------:R-:W-:-:S03]  /*3fb10*/  PRMT R105, R23, 0x3340, R22 ;  /* 0x0000334017697816 */ /* 0x000fc60000000016 */
[----:B------:R-:W2:Y:S01]  /*3fb20*/  LDL.LU R117, [R1+0x1130] ;  /* 0x0011300001757983 */ /* 0x000ea20000300800 */
[----:B------:R-:W-:Y:S02]  /*3fb30*/  PRMT R107, R21, 0x3340, R20 ;  /* 0x00003340156b7816 */ /* 0x000fe40000000014 */
[----:B---3--:R-:W-:Y:S01]  /*3fb40*/  LOP3.LUT R23, R121, 0xffff, RZ, 0xc0, !PT ;  /* 0x0000ffff79177812 */ /* 0x008fe200078ec0ff */
[----:B------:R-:W3:Y:S01]  /*3fb50*/  LDL.LU R119, [R1+0x1128] ;  /* 0x0011280001777983 */ /* 0x000ee20000300800 */
[----:B------:R-:W-:Y:S02]  /*3fb60*/  LOP3.LUT R21, R122, 0xffff, RZ, 0xc0, !PT ;  /* 0x0000ffff7a157812 */ /* 0x000fe400078ec0ff */
[----:B------:R-:W-:Y:S01]  /*3fb70*/  LOP3.LUT R20, R150, 0xffff, RZ, 0xc0, !PT ;  /* 0x0000ffff96147812 */ /* 0x000fe200078ec0ff */
[----:B------:R-:W3:Y:S04]  /*3fb80*/  LDL.LU R121, [R1+0x113c] ;  /* 0x00113c0001797983 */ /* 0x000ee80000300800 */
[----:B------:R-:W3:Y:S01]  /*3fb90*/  LDL.LU R122, [R1+0x1134] ;  /* 0x00113400017a7983 */ /* 0x000ee20000300800 */
[----:B----4-:R-:W-:-:S03]  /*3fba0*/  LOP3.LUT R22, R124, 0xffff, RZ, 0xc0, !PT ;  /* 0x0000ffff7c167812 */ /* 0x010fc600078ec0ff */
[----:B------:R-:W4:Y:S01]  /*3fbb0*/  LDL.LU R124, [R1+0x112c] ;  /* 0x00112c00017c7983 */ /* 0x000f220000300800 */
[----:B------:R-:W-:Y:S02]  /*3fbc0*/  PRMT R150, R21, 0x3340, R20 ;  /* 0x0000334015967816 */ /* 0x000fe40000000014 */
[----:B------:R-:W-:Y:S02]  /*3fbd0*/  PRMT R109, R23, 0x3340, R22 ;  /* 0x00003340176d7816 */ /* 0x000fe40000000016 */
[----:B------:R-:W-:Y:S02]  /*3fbe0*/  LOP3.LUT R23, R111, 0xffff, RZ, 0xc0, !PT ;  /* 0x0000ffff6f177812 */ /* 0x000fe400078ec0ff */
        /* <DEDUP_REMOVED lines=13> */
[----:B--2---:R-:W-:-:S03]  /*3fcc0*/  LOP3.LUT R22, R123, 0xffff, RZ, 0xc0, !PT ;  /* 0x0000ffff7b167812 */ /* 0x004fc600078ec0ff */
[----:B------:R-:W2:Y:S01]  /*3fcd0*/  LDL.LU R123, [R1+0x110c] ;  /* 0x00110c00017b7983 */ /* 0x000ea20000300800 */
[----:B------:R-:W-:Y:S02]  /*3fce0*/  LOP3.LUT R20, R18, 0xffff, RZ, 0xc0, !PT ;  /* 0x0000ffff12147812 */ /* 0x000fe400078ec0ff */
[----:B------:R-:W-:Y:S02]  /*3fcf0*/  PRMT R108, R23, 0x3340, R22 ;  /* 0x00003340176c7816 */ /* 0x000fe40000000016 */
[----:B------:R-:W-:Y:S01]  /*3fd00*/  LOP3.LUT R23, R113, 0xffff, RZ, 0xc0, !PT ;  /* 0x0000ffff71177812 */ /* 0x000fe200078ec0ff */
[----:B0-----:R-:W2:Y:S01]  /*3fd10*/  LDL.LU R244, [R1+0x10f8] ;  /* 0x0010f80001f47983 */ /* 0x001ea20000300800 */
[----:B------:R-:W-:Y:S02]  /*3fd20*/  PRMT R18, R21, 0x3340, R20 ;  /* 0x0000334015127816 */ /* 0x000fe40000000014 */
[----:B------:R-:W-:Y:S02]  /*3fd30*/  LOP3.LUT R21, R115, 0xffff, RZ, 0xc0, !PT ;  /* 0x0000ffff73157812 */ /* 0x000fe400078ec0ff */
[----:B------:R-:W-:-:S02]  /*3fd40*/  LOP3.LUT R22, R117, 0xffff, RZ, 0xc0, !PT ;  /* 0x0000ffff75167812 */ /* 0x000fc400078ec0ff */
[----:B------:R-:W2:Y:S01]  /*3fd50*/  LDL.LU R117, [R1+0x10f0] ;  /* 0x0010f00001757983 */ /* 0x000ea20000300800 */
[----:B---3--:R-:W-:Y:S02]  /*3fd60*/  LOP3.LUT R20, R119, 0xffff, RZ, 0xc0, !PT ;  /* 0x0000ffff77147812 */ /* 0x008fe400078ec0ff */
[----:B------:R-:W-:Y:S01]  /*3fd70*/  PRMT R111, R23, 0x3340, R22 ;  /* 0x00003340176f7816 */ /* 0x000fe20000000016 */
[----:B------:R-:W3:Y:S01]  /*3fd80*/  LDL.LU R119, [R1+0x10e8] ;  /* 0x0010e80001777983 */ /* 0x000ee20000300800 */
[----:B------:R-:W-:Y:S02]  /*3fd90*/  LOP3.LUT R23, R121, 0xffff, RZ, 0xc0, !PT ;  /* 0x0000ffff79177812 */ /* 0x000fe400078ec0ff */
[----:B------:R-:W-:Y:S02]  /*3fda0*/  PRMT R113, R21, 0x3340, R20 ;  /* 0x0000334015717816 */ /* 0x000fe40000000014 */
[----:B------:R-:W-:Y:S02]  /*3fdb0*/  LOP3.LUT R21, R122, 0xffff, RZ, 0xc0, !PT ;  /* 0x0000ffff7a157812 */ /* 0x000fe400078ec0ff */
[----:B------:R-:W-:Y:S01]  /*3fdc0*/  LOP3.LUT R20, R171, 0xffff, RZ, 0xc0, !PT ;  /* 0x0000ffffab147812 */ /* 0x000fe200078ec0ff */
[----:B------:R-:W3:Y:S01]  /*3fdd0*/  LDL.LU R121, [R1+0x10fc] ;  /* 0x0010fc0001797983 */ /* 0x000ee20000300800 */
[----:B----4-:R-:W-:-:S03]  /*3fde0*/  LOP3.LUT R22, R124, 0xffff, RZ, 0xc0, !PT ;  /* 0x0000ffff7c167812 */ /* 0x010fc600078ec0ff */
[----:B------:R-:W4:Y:S01]  /*3fdf0*/  LDL.LU R122, [R1+0x10f4] ;  /* 0x0010f400017a7983 */ /* 0x000f220000300800 */
[----:B------:R-:W-:-:S03]  /*3fe00*/  PRMT R171, R21, 0x3340, R20 ;  /* 0x0000334015ab7816 */ /* 0x000fc60000000014 */
[----:B------:R-:W4:Y:S01]  /*3fe10*/  LDL.LU R124, [R1+0x10ec] ;  /* 0x0010ec00017c7983 */ /* 0x000f220000300800 */
[----:B------:R-:W-:Y:S02]  /*3fe20*/  PRMT R115, R23, 0x3340, R22 ;  /* 0x0000334017737816 */ /* 0x000fe40000000016 */
[----:B------:R-:W-:Y:S01]  /*3fe30*/  LOP3.LUT R23, R110, 0xffff, RZ, 0xc0, !PT ;  /* 0x0000ffff6e177812 */ /* 0x000fe200078ec0ff */
[----:B------:R-:W4:Y:S01]  /*3fe40*/  LDL.LU R10, [R1+0x10d8] ;  /* 0x0010d800010a7983 */ /* 0x000f220000300800 */
[----:B------:R-:W-:Y:S02]  /*3fe50*/  LOP3.LUT R21, R112, 0xffff, RZ, 0xc0, !PT ;  /* 0x0000ffff70157812 */ /* 0x000fe400078ec0ff */
[----:B------:R-:W-:Y:S02]  /*3fe60*/  LOP3.LUT R22, R116, 0xffff, RZ, 0xc0, !PT ;  /* 0x0000ffff74167812 */ /* 0x000fe400078ec0ff */
[----:B------:R-:W4:Y:S01]  /*3fe70*/  LDL.LU R116, [R1+0x10d0] ;  /* 0x0010d00001747983 */ /* 0x000f220000300800 */
[----:B------:R-:W-:-:S02]  /*3fe80*/  LOP3.LUT R20, R118, 0xffff, RZ, 0xc0, !PT ;  /* 0x0000ffff76147812 */ /* 0x000fc400078ec0ff */
[----:B------:R-:W-:Y:S02]  /*3fe90*/  PRMT R110, R23, 0x3340, R22 ;  /* 0x00003340176e7816 */ /* 0x000fe40000000016 */
[----:B------:R-:W-:Y:S01]  /*3fea0*/  LOP3.LUT R23, R114, 0xffff, RZ, 0xc0, !PT ;  /* 0x0000ffff72177812 */ /* 0x000fe200078ec0ff */
[----:B------:R-:W4:Y:S01]  /*3feb0*/  LDL.LU R118, [R1+0x10c8] ;  /* 0x0010c80001767983 */ /* 0x000f220000300800 */
[----:B------:R-:W-:Y:S02]  /*3fec0*/  PRMT R112, R21, 0x3340, R20 ;  /* 0x0000334015707816 */ /* 0x000fe40000000014 */
[----:B------:R-:W-:Y:S02]  /*3fed0*/  LOP3.LUT R21, R120, 0xffff, RZ, 0xc0, !PT ;  /* 0x0000ffff78157812 */ /* 0x000fe400078ec0ff */
[----:B------:R-:W4:Y:S04]  /*3fee0*/  LDL.LU R120, [R1+0x10cc] ;  /* 0x0010cc0001787983 */ /* 0x000f280000300800 */
[----:B------:R-:W4:Y:S01]  /*3fef0*/  LDL.LU R15, [R1+0x10b8] ;  /* 0x0010b800010f7983 */ /* 0x000f220000300800 */
[----:B--2---:R-:W-:-:S03]  /*3ff00*/  LOP3.LUT R22, R123, 0xffff, RZ, 0xc0, !PT ;  /* 0x0000ffff7b167812 */ /* 0x004fc600078ec0ff */
[----:B------:R-:W2:Y:S01]  /*3ff10*/  LDL.LU R123, [R1+0x10b0] ;  /* 0x0010b000017b7983 */ /* 0x000ea20000300800 */
[----:B------:R-:W-:-:S03]  /*3ff20*/  PRMT R114, R23, 0x3340, R22 ;  /* 0x0000334017727816 */ /* 0x000fc60000000016 */
[----:B------:R-:W2:Y:S01]  /*3ff30*/  LDL.LU R22, [R1+0x1100] ;  /* 0x0011000001167983 */ /* 0x000ea20000300800 */
[----:B------:R-:W-:-:S04]  /*3ff40*/  LOP3.LUT R20, R173, 0xffff, RZ, 0xc0, !PT ;  /* 0x0000ffffad147812 */ /* 0x000fc800078ec0ff */
[----:B------:R-:W-:Y:S02]  /*3ff50*/  PRMT R173, R21, 0x3340, R20 ;  /* 0x0000334015ad7816 */ /* 0x000fe40000000014 */
[----:B------:R-:W-:Y:S02]  /*3ff60*/  LOP3.LUT R21, R244, 0xffff, RZ, 0xc0, !PT ;  /* 0x0000fffff4157812 */ /* 0x000fe400078ec0ff */
[----:B---3--:R-:W-:Y:S01]  /*3ff70*/  LOP3.LUT R20, R119, 0xffff, RZ, 0xc0, !PT ;  /* 0x0000ffff77147812 */ /* 0x008fe200078ec0ff */
[----:B------:R-:W3:Y:S03]  /*3ff80*/  LDL.LU R244, [R1+0x10b4] ;  /* 0x0010b40001f47983 */ /* 0x000ee60000300800 */
[----:B------:R-:W-:Y:S02]  /*3ff90*/  PRMT R119, R21, 0x3340, R20 ;  /* 0x0000334015777816 */ /* 0x000fe40000000014 */
[----:B----4-:R-:W-:-:S02]  /*3ffa0*/  LOP3.LUT R21, R122, 0xffff, RZ, 0xc0, !PT ;  /* 0x0000ffff7a157812 */ /* 0x010fc400078ec0ff */
[----:B------:R-:W4:Y:S01]  /*3ffb0*/  LDL.LU R122, [R1+0x1090] ;  /* 0x00109000017a7983 */ /* 0x000f220000300800 */
[----:B--2---:R-:W-:Y:S02]  /*3ffc0*/  LOP3.LUT R23, R22, 0xffff, RZ, 0xc0, !PT ;  /* 0x0000ffff16177812 */ /* 0x004fe400078ec0ff */
[----:B------:R-:W-:-:S04]  /*3ffd0*/  LOP3.LUT R22, R117, 0xffff, RZ, 0xc0, !PT ;  /* 0x0000ffff75167812 */ /* 0x000fc800078ec0ff */
[----:B------:R-:W-:Y:S02]  /*3ffe0*/  PRMT R117, R23, 0x3340, R22 ;  /* 0x0000334017757816 */ /* 0x000fe40000000016 */
[----:B------:R-:W-:Y:S02]  /*3fff0*/  LOP3.LUT R22, R124, 0xffff, RZ, 0xc0, !PT ;  /* 0x0000ffff7c167812 */ /* 0x000fe400078ec0ff */
[----:B------:R-:W-:Y:S01]  /*40000*/  LOP3.LUT R23, R121, 0xffff, RZ, 0xc0, !PT ;  /* 0x0000ffff79177812 */ /* 0x000fe200078ec0ff */
[----:B------:R-:W2:Y:S03]  /*40010*/  LDL.LU R124, [R1+0x1088] ;  /* 0x00108800017c7983 */ /* 0x000ea60000300800 */
[----:B------:R-:W-:Y:S02]  /*40020*/  PRMT R121, R23, 0x3340, R22 ;  /* 0x0000334017797816 */ /* 0x000fe40000000016 */
[----:B------:R-:W3:Y:S01]  /*40030*/  LDL.LU R22, [R1+0x10e0] ;  /* 0x0010e00001167983 */ /* 0x000ee20000300800 */
[----:B------:R-:W-:-:S04]  /*40040*/  LOP3.LUT R20, R168, 0xffff, RZ, 0xc0, !PT ;  /* 0x0000ffffa8147812 */ /* 0x000fc800078ec0ff */
[----:B------:R-:W-:Y:S02]  /*40050*/  PRMT R168, R21, 0x3340, R20 ;  /* 0x0000334015a87816 */ /* 0x000fe40000000014 */
[----:B------:R-:W-:Y:S02]  /*40060*/  LOP3.LUT R21, R10, 0xffff, RZ, 0xc0, !PT ;  /* 0x0000ffff0a157812 */ /* 0x000fe400078ec0ff */
[----:B------:R-:W2:Y:S01]  /*40070*/  LDL.LU R10, [R1+0x1094] ;  /* 0x00109400010a7983 */ /* 0x000ea20000300800 */
[----:B---3--:R-:W-:Y:S02]  /*40080*/  LOP3.LUT R23, R22, 0xffff, RZ, 0xc0, !PT ;  /* 0x0000ffff16177812 */ /* 0x008fe400078ec0ff */
[----:B------:R-:W-:-:S04]  /*40090*/  LOP3.LUT R22, R116, 0xffff, RZ, 0xc0, !PT ;  /* 0x0000ffff74167812 */ /* 0x000fc800078ec0ff */
[----:B------:R-:W-:Y:S02]  /*400a0*/  PRMT R116, R23, 0x3340, R22 ;  /* 0x0000334017747816 */ /* 0x000fe40000000016 */
[----:B------:R-:W3:Y:S04]  /*400b0*/  LDL.LU R23, [R1+0x10dc] ;  /* 0x0010dc0001177983 */ /* 0x000ee80000300800 */
[----:B------:R-:W4:Y:S01]  /*400c0*/  LDL.LU R22, [R1+0x10d4] ;  /* 0x0010d40001167983 */ /* 0x000f220000300800 */
[----:B------:R-:W-:-:S04]  /*400d0*/  LOP3.LUT R20, R118, 0xffff, RZ, 0xc0, !PT ;  /* 0x0000ffff76147812 */ /* 0x000fc800078ec0ff */
[----:B------:R-:W-:Y:S02]  /*400e0*/  PRMT R118, R21, 0x3340, R20 ;  /* 0x0000334015767816 */ /* 0x000fe40000000014 */
[----:B----4-:R-:W-:Y:S02]  /*400f0*/  LOP3.LUT R21, R22, 0xffff, RZ, 0xc0, !PT ;  /* 0x0000ffff16157812 */ /* 0x010fe400078ec0ff */
[----:B------:R-:W-:Y:S02]  /*40100*/  LOP3.LUT R22, R120, 0xffff, RZ, 0xc0, !PT ;  /* 0x0000ffff78167812 */ /* 0x000fe400078ec0ff */
[----:B---3--:R-:W-:-:S04]  /*40110*/  LOP3.LUT R23, R23, 0xffff, RZ, 0xc0, !PT ;  /* 0x0000ffff17177812 */ /* 0x008fc800078ec0ff */
[----:B------:R-:W-:Y:S02]  /*40120*/  PRMT R120, R23, 0x3340, R22 ;  /* 0x0000334017787816 */ /* 0x000fe40000000016 */
[----:B------:R-:W3:Y:S01]  /*40130*/  LDL.LU R22, [R1+0x10c0] ;  /* 0x0010c00001167983 */ /* 0x000ee20000300800 */
[----:B------:R-:W-:-:S04]  /*40140*/  LOP3.LUT R20, R169, 0xffff, RZ, 0xc0, !PT ;  /* 0x0000ffffa9147812 */ /* 0x000fc800078ec0ff */
[----:B------:R-:W-:Y:S02]  /*40150*/  PRMT R169, R21, 0x3340, R20 ;  /* 0x0000334015a97816 */ /* 0x000fe40000000014 */
[----:B------:R-:W-:Y:S02]  /*40160*/  LOP3.LUT R21, R15, 0xffff, RZ, 0xc0, !PT ;  /* 0x0000ffff0f157812 */ /* 0x000fe400078ec0ff */
[----:B------:R-:W4:Y:S01]  /*40170*/  LDL.LU R15, [R1+0x106c] ;  /* 0x00106c00010f7983 */ /* 0x000f220000300800 */
[----:B---3--:R-:W-:Y:S02]  /*40180*/  LOP3.LUT R23, R22, 0xffff, RZ, 0xc0, !PT ;  /* 0x0000ffff16177812 */ /* 0x008fe400078ec0ff */
[----:B------:R-:W-:-:S04]  /*40190*/  LOP3.LUT R22, R123, 0xffff, RZ, 0xc0, !PT ;  /* 0x0000ffff7b167812 */ /* 0x000fc800078ec0ff */
        /* <DEDUP_REMOVED lines=9> */
[----:B------:R-:W3:Y:S04]  /*40230*/  LDL.LU R23, [R1+0x10a0] ;  /* 0x0010a00001177983 */ /* 0x000ee80000300800 */
[----:B------:R-:W2:Y:S01]  /*40240*/  LDL.LU R22, [R1+0x1098] ;  /* 0x0010980001167983 */ /* 0x000ea20000300800 */
[----:B------:R-:W-:-:S04]  /*40250*/  LOP3.LUT R20, R141, 0xffff, RZ, 0xc0, !PT ;  /* 0x0000ffff8d147812 */ /* 0x000fc800078ec0ff */
[----:B------:R-:W-:Y:S02]  /*40260*/  PRMT R141, R21, 0x3340, R20 ;  /* 0x00003340158d7816 */ /* 0x000fe40000000014 */
[----:B--2---:R-:W-:Y:S02]  /*40270*/  LOP3.LUT R21, R22, 0xffff, RZ, 0xc0, !PT ;  /* 0x0000ffff16157812 */ /* 0x004fe400078ec0ff */
[----:B------:R-:W-:Y:S02]  /*40280*/  LOP3.LUT R22, R122, 0xffff, RZ, 0xc0, !PT ;  /* 0x0000ffff7a167812 */ /* 0x000fe400078ec0ff */
[----:B---3--:R-:W-:-:S04]  /*40290*/  LOP3.LUT R23, R23, 0xffff, RZ, 0xc0, !PT ;  /* 0x0000ffff17177812 */ /* 0x008fc800078ec0ff */
[----:B------:R-:W-:Y:S02]  /*402a0*/  PRMT R122, R23, 0x3340, R22 ;  /* 0x00003340177a7816 */ /* 0x000fe40000000016 */
[----:B------:R-:W2:Y:S01]  /*402b0*/  LDL.LU R22, [R1+0x109c] ;  /* 0x00109c0001167983 */ /* 0x000ea20000300800 */
[----:B------:R-:W-:-:S04]  /*402c0*/  LOP3.LUT R20, R124, 0xffff, RZ, 0xc0, !PT ;  /* 0x0000ffff7c147812 */ /* 0x000fc800078ec0ff */
[----:B------:R-:W-:Y:S02]  /*402d0*/  PRMT R124, R21, 0x3340, R20 ;  /* 0x00003340157c7816 */ /* 0x000fe40000000014 */
[----:B------:R-:W-:Y:S02]  /*402e0*/  LOP3.LUT R21, R10, 0xffff, RZ, 0xc0, !PT ;  /* 0x0000ffff0a157812 */ /* 0x000fe400078ec0ff */
[----:B------:R-:W-:Y:S01]  /*402f0*/  LOP3.LUT R20, R147, 0xffff, RZ, 0xc0, !PT ;  /* 0x0000ffff93147812 */ /* 0x000fe200078ec0ff */
[----:B------:R-:W3:Y:S01]  /*40300*/  LDL.LU R10, [R1+0x1030] ;  /* 0x00103000010a7983 */ /* 0x000ee20000300800 */
[----:B--2---:R-:W-:Y:S02]  /*40310*/  LOP3.LUT R23, R22, 0xffff, RZ, 0xc0, !PT ;  /* 0x0000ffff16177812 */ /* 0x004fe400078ec0ff */
[----:B------:R-:W-:-:S04]  /*40320*/  LOP3.LUT R22, R151, 0xffff, RZ, 0xc0, !PT ;  /* 0x0000ffff97167812 */ /* 0x000fc800078ec0ff */
[----:B------:R-:W-:Y:S02]  /*40330*/  PRMT R147, R23, 0x3340, R22 ;  /* 0x0000334017937816 */ /* 0x000fe40000000016 */
[----:B------:R-:W2:Y:S04]  /*40340*/  LDL.LU R23, [R1+0x1080] ;  /* 0x0010800001177983 */ /* 0x000ea80000300800 */
[----:B------:R-:W4:Y:S01]  /*40350*/  LDL.LU R22, [R1+0x1078] ;  /* 0x0010780001167983 */ /* 0x000f220000300800 */
[----:B------:R-:W-:Y:S02]  /*40360*/  PRMT R151, R21, 0x3340, R20 ;  /* 0x0000334015977816 */ /* 0x000fe40000000014 */
[----:B------:R-:W-:Y:S02]  /*40370*/  LOP3.LUT R20, R143, 0xffff, RZ, 0xc0, !PT ;  /* 0x0000ffff8f147812 */ /* 0x000fe400078ec0ff */
[----:B--2---:R-:W-:-:S02]  /*40380*/  LOP3.LUT R23, R23, 0xffff, RZ, 0xc0, !PT ;  /* 0x0000ffff17177812 */ /* 0x004fc400078ec0ff */
[----:B----4-:R-:W-:Y:S02]  /*40390*/  LOP3.LUT R21, R22, 0xffff, RZ, 0xc0, !PT ;  /* 0x0000ffff16157812 */ /* 0x010fe400078ec0ff */
[----:B------:R-:W-:-:S04]  /*403a0*/  LOP3.LUT R22, R145, 0xffff, RZ, 0xc0, !PT ;  /* 0x0000ffff91167812 */ /* 0x000fc800078ec0ff */
[----:B------:R-:W-:Y:S02]  /*403b0*/  PRMT R143, R23, 0x3340, R22 ;  /* 0x00003340178f7816 */ /* 0x000fe40000000016 */
[----:B------:R-:W2:Y:S04]  /*403c0*/  LDL.LU R23, [R1+0x107c] ;  /* 0x00107c0001177983 */ /* 0x000ea80000300800 */
[----:B------:R-:W4:Y:S01]  /*403d0*/  LDL.LU R22, [R1+0x1074] ;  /* 0x0010740001167983 */ /* 0x000f220000300800 */
[----:B------:R-:W-:Y:S02]  /*403e0*/  PRMT R145, R21, 0x3340, R20 ;  /* 0x0000334015917816 */ /* 0x000fe40000000014 */
[----:B----4-:R-:W-:Y:S02]  /*403f0*/  LOP3.LUT R21, R22, 0xffff, RZ, 0xc0, !PT ;  /* 0x0000ffff16157812 */ /* 0x010fe400078ec0ff */
[----:B------:R-:W-:-:S02]  /*40400*/  LOP3.LUT R22, R15, 0xffff, RZ, 0xc0, !PT ;  /* 0x0000ffff0f167812 */ /* 0x000fc400078ec0ff */
[----:B--2---:R-:W-:-:S04]  /*40410*/  LOP3.LUT R23, R23, 0xffff, RZ, 0xc0, !PT ;  /* 0x0000ffff17177812 */ /* 0x004fc800078ec0ff */
[----:B------:R-:W-:Y:S02]  /*40420*/  PRMT R15, R23, 0x3340, R22 ;  /* 0x00003340170f7816 */ /* 0x000fe40000000016 */
[----:B------:R-:W2:Y:S01]  /*40430*/  LDL.LU R22, [R1+0x1060] ;  /* 0x0010600001167983 */ /* 0x000ea20000300800 */
[----:B------:R-:W-:-:S04]  /*40440*/  LOP3.LUT R20, R8, 0xffff, RZ, 0xc0, !PT ;  /* 0x0000ffff08147812 */ /* 0x000fc800078ec0ff */
[----:B------:R-:W-:Y:S02]  /*40450*/  PRMT R8, R21, 0x3340, R20 ;  /* 0x0000334015087816 */ /* 0x000fe40000000014 */
[----:B------:R-:W-:Y:S02]  /*40460*/  LOP3.LUT R21, R244, 0xffff, RZ, 0xc0, !PT ;  /* 0x0000fffff4157812 */ /* 0x000fe400078ec0ff */
[----:B------:R-:W-:Y:S01]  /*40470*/  LOP3.LUT R20, R142, 0xffff, RZ, 0xc0, !PT ;  /* 0x0000ffff8e147812 */ /* 0x000fe200078ec0ff */
[----:B------:R-:W4:Y:S01]  /*40480*/  LDL.LU R244, [R1+0x100c] ;  /* 0x00100c0001f47983 */ /* 0x000f220000300800 */
[----:B--2---:R-:W-:Y:S02]  /*40490*/  LOP3.LUT R23, R22, 0xffff, RZ, 0xc0, !PT ;  /* 0x0000ffff16177812 */ /* 0x004fe400078ec0ff */
[----:B------:R-:W-:-:S04]  /*404a0*/  LOP3.LUT R22, R144, 0xffff, RZ, 0xc0, !PT ;  /* 0x0000ffff90167812 */ /* 0x000fc800078ec0ff */
[----:B------:R-:W-:Y:S02]  /*404b0*/  PRMT R142, R23, 0x3340, R22 ;  /* 0x00003340178e7816 */ /* 0x000fe40000000016 */
[----:B------:R-:W2:Y:S04]  /*404c0*/  LDL.LU R23, [R1+0x105c] ;  /* 0x00105c0001177983 */ /* 0x000ea80000300800 */
[----:B------:R-:W3:Y:S01]  /*404d0*/  LDL.LU R22, [R1+0x1054] ;  /* 0x0010540001167983 */ /* 0x000ee20000300800 */
[----:B------:R-:W-:Y:S02]  /*404e0*/  PRMT R144, R21, 0x3340, R20 ;  /* 0x0000334015907816 */ /* 0x000fe40000000014 */
[----:B--2---:R-:W-:Y:S02]  /*404f0*/  LOP3.LUT R23, R23, 0xffff, RZ, 0xc0, !PT ;  /* 0x0000ffff17177812 */ /* 0x004fe400078ec0ff */
[----:B---3--:R-:W-:-:S02]  /*40500*/  LOP3.LUT R21, R22, 0xffff, RZ, 0xc0, !PT ;  /* 0x0000ffff16157812 */ /* 0x008fc400078ec0ff */
[----:B------:R-:W-:-:S04]  /*40510*/  LOP3.LUT R22, R146, 0xffff, RZ, 0xc0, !PT ;  /* 0x0000ffff92167812 */ /* 0x000fc800078ec0ff */
[----:B------:R-:W-:Y:S02]  /*40520*/  PRMT R146, R23, 0x3340, R22 ;  /* 0x0000334017927816 */ /* 0x000fe40000000016 */
[----:B------:R-:W2:Y:S04]  /*40530*/  LDL.LU R23, [R1+0x1040] ;  /* 0x0010400001177983 */ /* 0x000ea80000300800 */
[----:B------:R-:W3:Y:S01]  /*40540*/  LDL.LU R22, [R1+0x1038] ;  /* 0x0010380001167983 */ /* 0x000ee20000300800 */
[----:B------:R-:W-:-:S04]  /*40550*/  LOP3.LUT R20, R9, 0xffff, RZ, 0xc0, !PT ;  /* 0x0000ffff09147812 */ /* 0x000fc800078ec0ff */
[----:B------:R-:W-:Y:S02]  /*40560*/  PRMT R9, R21, 0x3340, R20 ;  /* 0x0000334015097816 */ /* 0x000fe40000000014 */
[----:B------:R-:W-:Y:S02]  /*40570*/  LOP3.LUT R20, R6, 0xffff, RZ, 0xc0, !PT ;  /* 0x0000ffff06147812 */ /* 0x000fe400078ec0ff */
[----:B--2---:R-:W-:Y:S02]  /*40580*/  LOP3.LUT R23, R23, 0xffff, RZ, 0xc0, !PT ;  /* 0x0000ffff17177812 */ /* 0x004fe400078ec0ff */
[----:B---3--:R-:W-:Y:S02]  /*40590*/  LOP3.LUT R21, R22, 0xffff, RZ, 0xc0, !PT ;  /* 0x0000ffff16157812 */ /* 0x008fe400078ec0ff */
[----:B------:R-:W-:-:S04]  /*405a0*/  LOP3.LUT R22, R10, 0xffff, RZ, 0xc0, !PT ;  /* 0x0000ffff0a167812 */ /* 0x000fc800078ec0ff */
[----:B------:R-:W-:Y:S02]  /*405b0*/  PRMT R6, R23, 0x3340, R22 ;  /* 0x0000334017067816 */ /* 0x000fe40000000016 */
[----:B------:R-:W2:Y:S04]  /*405c0*/  LDL.LU R23, [R1+0x103c] ;  /* 0x00103c0001177983 */ /* 0x000ea80000300800 */
[----:B------:R-:W3:Y:S01]  /*405d0*/  LDL.LU R22, [R1+0x1034] ;  /* 0x0010340001167983 */ /* 0x000ee20000300800 */
[----:B------:R-:W-:Y:S02]  /*405e0*/  PRMT R10, R21, 0x3340, R20 ;  /* 0x00003340150a7816 */ /* 0x000fe40000000014 */
[----:B------:R-:W-:Y:S02]  /*405f0*/  LOP3.LUT R20, R3, 0xffff, RZ, 0xc0, !PT ;  /* 0x0000ffff03147812 */ /* 0x000fe400078ec0ff */
[----:B--2---:R-:W-:-:S02]  /*40600*/  LOP3.LUT R23, R23, 0xffff, RZ, 0xc0, !PT ;  /* 0x0000ffff17177812 */ /* 0x004fc400078ec0ff */
[----:B---3--:R-:W-:Y:S02]  /*40610*/  LOP3.LUT R21, R22, 0xffff, RZ, 0xc0, !PT ;  /* 0x0000ffff16157812 */ /* 0x008fe400078ec0ff */
        /* <DEDUP_REMOVED lines=16> */
[----:B----4-:R-:W-:-:S04]  /*40720*/  LOP3.LUT R22, R244, 0xffff, RZ, 0xc0, !PT ;  /* 0x0000fffff4167812 */ /* 0x010fc800078ec0ff */
        /* <DEDUP_REMOVED lines=12> */
[----:B--2---:R-:W-:Y:S02]  /*407f0*/  LOP3.LUT R23, R23, 0xffff, RZ, 0xc0, !PT ;  /* 0x0000ffff17177812 */ /* 0x004fe400078ec0ff */
[----:B---3--:R-:W-:Y:S02]  /*40800*/  LOP3.LUT R21, R22, 0xffff, RZ, 0xc0, !PT ;  /* 0x0000ffff16157812 */ /* 0x008fe400078ec0ff */
        /* <DEDUP_REMOVED lines=38> */
[----:B------:R-:W-:Y:S02]  /*40a70*/  PRMT R164, R249, 0x5410, R164 ;  /* 0x00005410f9a47816 */ /* 0x000fe400000000a4 */
[----:B------:R-:W-:Y:S02]  /*40a80*/  PRMT R160, R250, 0x5410, R160 ;  /* 0x00005410faa07816 */ /* 0x000fe400000000a0 */
[----:B------:R-:W-:Y:S02]  /*40a90*/  PRMT R156, R251, 0x5410, R156 ;  /* 0x00005410fb9c7816 */ /* 0x000fe4000000009c */
[----:B------:R-:W-:Y:S02]  /*40aa0*/  PRMT R152, R252, 0x5410, R152 ;  /* 0x00005410fc987816 */ /* 0x000fe40000000098 */
[----:B------:R-:W-:-:S02]  /*40ab0*/  PRMT R165, R13, 0x5410, R165 ;  /* 0x000054100da57816 */ /* 0x000fc400000000a5 */
[----:B------:R-:W-:Y:S02]  /*40ac0*/  PRMT R161, R54, 0x5410, R161 ;  /* 0x0000541036a17816 */ /* 0x000fe400000000a1 */
[----:B------:R-:W-:Y:S02]  /*40ad0*/  PRMT R157, R14, 0x5410, R157 ;  /* 0x000054100e9d7816 */ /* 0x000fe4000000009d */
[----:B------:R-:W-:Y:S02]  /*40ae0*/  PRMT R153, R16, 0x5410, R153 ;  /* 0x0000541010997816 */ /* 0x000fe40000000099 */
[----:B------:R-:W-:Y:S02]  /*40af0*/  PRMT R166, R91, 0x5410, R166 ;  /* 0x000054105ba67816 */ /* 0x000fe400000000a6 */
[----:B--2---:R-:W-:Y:S02]  /*40b00*/  LOP3.LUT R23, R23, 0xffff, RZ, 0xc0, !PT ;  /* 0x0000ffff17177812 */ /* 0x004fe400078ec0ff */
[----:B---3--:R-:W-:-:S02]  /*40b10*/  LOP3.LUT R21, R22, 0xffff, RZ, 0xc0, !PT ;  /* 0x0000ffff16157812 */ /* 0x008fc400078ec0ff */
[----:B------:R-:W-:-:S04]  /*40b20*/  LOP3.LUT R22, R133, 0xffff, RZ, 0xc0, !PT ;  /* 0x0000ffff85167812 */ /* 0x000fc800078ec0ff */
[----:B------:R-:W-:Y:S02]  /*40b30*/  PRMT R133, R23, 0x3340, R22 ;  /* 0x0000334017857816 */ /* 0x000fe40000000016 */
[----:B------:R-:W2:Y:S04]  /*40b40*/  LDL.LU R23, [R1+0xf94] ;  /* 0x000f940001177983 */ /* 0x000ea80000300800 */
[----:B------:R-:W3:Y:S04]  /*40b50*/  LDL.LU R22, [R1+0xf88] ;  /* 0x000f880001167983 */ /* 0x000ee80000300800 */
[----:B------:R-:W4:Y:S04]  /*40b60*/  LDL.LU R249, [R1+0x3810] ;  /* 0x0038100001f97983 */ /* 0x000f280000300800 */
[----:B------:R-:W4:Y:S04]  /*40b70*/  LDL.LU R250, [R1+0x380c] ;  /* 0x00380c0001fa7983 */ /* 0x000f280000300800 */
[----:B------:R-:W4:Y:S04]  /*40b80*/  LDL.LU R251, [R1+0x3808] ;  /* 0x0038080001fb7983 */ /* 0x000f280000300800 */
[----:B------:R-:W4:Y:S04]  /*40b90*/  LDL.LU R252, [R1+0x3804] ;  /* 0x0038040001fc7983 */ /* 0x000f280000300800 */
[----:B------:R-:W4:Y:S04]  /*40ba0*/  LDL.LU R13, [R1+0x3800] ;  /* 0x00380000010d7983 */ /* 0x000f280000300800 */
[----:B------:R-:W4:Y:S04]  /*40bb0*/  LDL R54, [R1+0x1498] ;  /* 0x0014980001367983 */ /* 0x000f280000100800 */
[----:B------:R-:W4:Y:S04]  /*40bc0*/  LDL.LU R14, [R1+0x37fc] ;  /* 0x0037fc00010e7983 */ /* 0x000f280000300800 */
[----:B------:R-:W4:Y:S04]  /*40bd0*/  LDL.LU R16, [R1+0x37f8] ;  /* 0x0037f80001107983 */ /* 0x000f280000300800 */
[----:B------:R-:W4:Y:S01]  /*40be0*/  LDL R91, [R1+0x1494] ;  /* 0x00149400015b7983 */ /* 0x000f220000100800 */
[----:B------:R-:W-:-:S02]  /*40bf0*/  LOP3.LUT R20, R131, 0xffff, RZ, 0xc0, !PT ;  /* 0x0000ffff83147812 */ /* 0x000fc400078ec0ff */
[----:B------:R-:W-:Y:S02]  /*40c00*/  PRMT R162, R17, 0x5410, R162 ;  /* 0x0000541011a27816 */ /* 0x000fe400000000a2 */
[----:B------:R-:W-:Y:S01]  /*40c10*/  PRMT R158, R19, 0x5410, R158 ;  /* 0x00005410139e7816 */ /* 0x000fe2000000009e */
[----:B------:R-:W4:Y:S01]  /*40c20*/  LDL.LU R17, [R1+0x37f4] ;  /* 0x0037f40001117983 */ /* 0x000f220000300800 */
[----:B------:R-:W-:Y:S02]  /*40c30*/  PRMT R131, R21, 0x3340, R20 ;  /* 0x0000334015837816 */ /* 0x000fe40000000014 */
[----:B------:R-:W-:Y:S01]  /*40c40*/  LOP3.LUT R20, R127, 0xffff, RZ, 0xc0, !PT ;  /* 0x0000ffff7f147812 */ /* 0x000fe200078ec0ff */
[----:B------:R-:W4:Y:S01]  /*40c50*/  LDL.LU R19, [R1+0x37f0] ;  /* 0x0037f00001137983 */ /* 0x000f220000300800 */
[----:B------:R-:W-:Y:S02]  /*40c60*/  PRMT R154, R31, 0x5410, R154 ;  /* 0x000054101f9a7816 */ /* 0x000fe4000000009a */
[----:B------:R-:W-:Y:S01]  /*40c70*/  PRMT R167, R33, 0x5410, R167 ;  /* 0x0000541021a77816 */ /* 0x000fe200000000a7 */
[----:B------:R-:W4:Y:S04]  /*40c80*/  LDL.LU R31, [R1+0x37ec] ;  /* 0x0037ec00011f7983 */ /* 0x000f280000300800 */
[----:B------:R-:W4:Y:S01]  /*40c90*/  LDL.LU R33, [R1+0x37e8] ;  /* 0x0037e80001217983 */ /* 0x000f220000300800 */
[----:B------:R-:W-:-:S02]  /*40ca0*/  PRMT R163, R35, 0x5410, R163 ;  /* 0x0000541023a37816 */ /* 0x000fc400000000a3 */
[----:B------:R-:W-:Y:S01]  /*40cb0*/  PRMT R159, R36, 0x5410, R159 ;  /* 0x00005410249f7816 */ /* 0x000fe2000000009f */
[----:B------:R-:W4:Y:S04]  /*40cc0*/  LDL.LU R35, [R1+0x37e4] ;  /* 0x0037e40001237983 */ /* 0x000f280000300800 */
[----:B------:R-:W4:Y:S01]  /*40cd0*/  LDL.LU R36, [R1+0x37e0] ;  /* 0x0037e00001247983 */ /* 0x000f220000300800 */
[----:B------:R-:W-:-:S03]  /*40ce0*/  PRMT R155, R38, 0x5410, R155 ;  /* 0x00005410269b7816 */ /* 0x000fc6000000009b */
[----:B------:R-:W4:Y:S01]  /*40cf0*/  LDL.LU R38, [R1+0x37dc] ;  /* 0x0037dc0001267983 */ /* 0x000f220000300800 */
[----:B---3--:R-:W-:Y:S02]  /*40d00*/  LOP3.LUT R21, R22, 0xffff, RZ, 0xc0, !PT ;  /* 0x0000ffff16157812 */ /* 0x008fe400078ec0ff */
[----:B--2---:R-:W-:Y:S02]  /*40d10*/  LOP3.LUT R23, R23, 0xffff, RZ, 0xc0, !PT ;  /* 0x0000ffff17177812 */ /* 0x004fe400078ec0ff */
[----:B------:R-:W-:Y:S02]  /*40d20*/  LOP3.LUT R22, R129, 0xffff, RZ, 0xc0, !PT ;  /* 0x0000ffff81167812 */ /* 0x000fe400078ec0ff */
[----:B------:R-:W-:Y:S02]  /*40d30*/  PRMT R127, R21, 0x3340, R20 ;  /* 0x00003340157f7816 */ /* 0x000fe40000000014 */
[----:B------:R-:W-:Y:S02]  /*40d40*/  PRMT R20, R43, 0x5410, R42 ;  /* 0x000054102b147816 */ /* 0x000fe4000000002a */
[----:B------:R-:W-:Y:S01]  /*40d50*/  PRMT R21, R49, 0x5410, R47 ;  /* 0x0000541031157816 */ /* 0x000fe2000000002f */
[----:B------:R-:W2:Y:S04]  /*40d60*/  LDL.LU R42, [R1+0x37d8] ;  /* 0x0037d800012a7983 */ /* 0x000ea80000300800 */
[----:B------:R-:W3:Y:S01]  /*40d70*/  LDL.LU R43, [R1+0x37d4] ;  /* 0x0037d400012b7983 */ /* 0x000ee20000300800 */
[----:B------:R-:W-:-:S03]  /*40d80*/  PRMT R129, R23, 0x3340, R22 ;  /* 0x0000334017817816 */ /* 0x000fc60000000016 */
[----:B------:R-:W2:Y:S04]  /*40d90*/  LDL.LU R47, [R1+0x37d0] ;  /* 0x0037d000012f7983 */ /* 0x000ea80000300800 */
[----:B------:R-:W3:Y:S01]  /*40da0*/  LDL.LU R49, [R1+0x37cc] ;  /* 0x0037cc0001317983 */ /* 0x000ee20000300800 */
[----:B------:R-:W-:-:S03]  /*40db0*/  PRMT R22, R51, 0x5410, R50 ;  /* 0x0000541033167816 */ /* 0x000fc60000000032 */
[----:B----4-:R0:W-:Y:S04]  /*40dc0*/  STS.128 [R54], R164 ;  /* 0x000000a436007388 */ /* 0x0101e80000000c00 */
[----:B------:R-:W4:Y:S04]  /*40dd0*/  LDL.LU R50, [R1+0x37c8] ;  /* 0x0037c80001327983 */ /* 0x000f280000300800 */
[----:B------:R-:W2:Y:S01]  /*40de0*/  LDL.LU R51, [R1+0x37c4] ;  /* 0x0037c40001337983 */ /* 0x000ea20000300800 */
[----:B------:R-:W-:-:S03]  /*40df0*/  PRMT R23, R53, 0x5410, R52 ;  /* 0x0000541035177816 */ /* 0x000fc60000000034 */
[----:B------:R-:W2:Y:S04]  /*40e00*/  LDL.LU R52, [R1+0x37c0] ;  /* 0x0037c00001347983 */ /* 0x000ea80000300800 */
[----:B------:R-:W2:Y:S01]  /*40e10*/  LDL.LU R53, [R1+0x37bc] ;  /* 0x0037bc0001357983 */ /* 0x000ea20000300800 */
[----:B0-----:R-:W-:Y:S01]  /*40e20*/  IMAD.MOV.U32 R167, RZ, RZ, R54 ;  /* 0x000000ffffa77224 */ /* 0x001fe200078e0036 */
[----:B------:R-:W-:Y:S02]  /*40e30*/  PRMT R164, R56, 0x5410, R55 ;  /* 0x0000541038a47816 */ /* 0x000fe40000000037 */
[----:B------:R-:W2:Y:S04]  /*40e40*/  LDL.LU R54, [R1+0x37b8] ;  /* 0x0037b80001367983 */ /* 0x000ea80000300800 */
[----:B------:R0:W-:Y:S04]  /*40e50*/  STS.128 [R167+0x4000], R160 ;  /* 0x004000a0a7007388 */ /* 0x0001e80000000c00 */
[----:B------:R-:W2:Y:S04]  /*40e60*/  LDL.LU R55, [R1+0x37b4] ;  /* 0x0037b40001377983 */ /* 0x000ea80000300800 */
[----:B------:R-:W2:Y:S04]  /*40e70*/  LDL.LU R56, [R1+0x37b0] ;  /* 0x0037b00001387983 */ /* 0x000ea80000300800 */
[----:B------:R1:W-:Y:S01]  /*40e80*/  STS.128 [R167+0x8000], R156 ;  /* 0x0080009ca7007388 */ /* 0x0003e20000000c00 */
[----:B------:R-:W-:-:S02]  /*40e90*/  PRMT R165, R41, 0x5410, R61 ;  /* 0x0000541029a57816 */ /* 0x000fc4000000003d */
[----:B------:R-:W-:Y:S02]  /*40ea0*/  PRMT R166, R65, 0x5410, R64 ;  /* 0x0000541041a67816 */ /* 0x000fe40000000040 */
[----:B0-----:R-:W-:Y:S02]  /*40eb0*/  PRMT R160, R58, 0x5410, R57 ;  /* 0x000054103aa07816 */ /* 0x001fe40000000039 */
[----:B------:R-:W2:Y:S04]  /*40ec0*/  LDL.LU R57, [R1+0x37ac] ;  /* 0x0037ac0001397983 */ /* 0x000ea80000300800 */
[----:B------:R-:W2:Y:S01]  /*40ed0*/  LDL.LU R58, [R1+0x37a8] ;  /* 0x0037a800013a7983 */ /* 0x000ea20000300800 */
[----:B-1----:R-:W-:-:S03]  /*40ee0*/  PRMT R156, R60, 0x5410, R59 ;  /* 0x000054103c9c7816 */ /* 0x002fc6000000003b */
[----:B------:R-:W2:Y:S04]  /*40ef0*/  LDL.LU R59, [R1+0x37a4] ;  /* 0x0037a400013b7983 */ /* 0x000ea80000300800 */
[----:B------:R-:W2:Y:S04]  /*40f00*/  LDL.LU R60, [R1+0x37a0] ;  /* 0x0037a000013c7983 */ /* 0x000ea80000300800 */
[----:B------:R-:W3:Y:S04]  /*40f10*/  LDL.LU R61, [R1+0x379c] ;  /* 0x00379c00013d7983 */ /* 0x000ee80000300800 */
[----:B------:R-:W2:Y:S01]  /*40f20*/  LDL.LU R41, [R1+0x3798] ;  /* 0x0037980001297983 */ /* 0x000ea20000300800 */
[----:B------:R-:W-:-:S02]  /*40f30*/  PRMT R161, R62, 0x5410, R45 ;  /* 0x000054103ea17816 */ /* 0x000fc4000000002d */
[----:B------:R-:W-:Y:S01]  /*40f40*/  PRMT R157, R63, 0x5410, R32 ;  /* 0x000054103f9d7816 */ /* 0x000fe20000000020 */
[----:B------:R-:W2:Y:S04]  /*40f50*/  LDL.LU R45, [R1+0x3794] ;  /* 0x00379400012d7983 */ /* 0x000ea80000300800 */
[----:B------:R-:W4:Y:S04]  /*40f60*/  LDL.LU R62, [R1+0x3790] ;  /* 0x00379000013e7983 */ /* 0x000f280000300800 */
[----:B------:R-:W2:Y:S04]  /*40f70*/  LDL.LU R32, [R1+0x378c] ;  /* 0x00378c0001207983 */ /* 0x000ea80000300800 */
[----:B------:R-:W3:Y:S04]  /*40f80*/  LDL.LU R63, [R1+0x3788] ;  /* 0x00378800013f7983 */ /* 0x000ee80000300800 */
[----:B------:R-:W4:Y:S04]  /*40f90*/  LDL.LU R64, [R1+0x3784] ;  /* 0x0037840001407983 */ /* 0x000f280000300800 */
[----:B------:R-:W2:Y:S01]  /*40fa0*/  LDL.LU R65, [R1+0x3780] ;  /* 0x0037800001417983 */ /* 0x000ea20000300800 */
[----:B------:R-:W-:-:S02]  /*40fb0*/  PRMT R162, R149, 0x5410, R66 ;  /* 0x0000541095a27816 */ /* 0x000fc40000000042 */
[----:B------:R-:W-:Y:S01]  /*40fc0*/  PRMT R158, R68, 0x5410, R67 ;  /* 0x00005410449e7816 */ /* 0x000fe20000000043 */
[----:B------:R-:W3:Y:S04]  /*40fd0*/  LDL.LU R66, [R1+0x377c] ;  /* 0x00377c0001427983 */ /* 0x000ee80000300800 */
[----:B------:R-:W4:Y:S04]  /*40fe0*/  LDL R149, [R1+0x1490] ;  /* 0x0014900001957983 */ /* 0x000f280000100800 */
[----:B------:R0:W-:Y:S04]  /*40ff0*/  STS.128 [R167+0xc000], R152 ;  /* 0x00c00098a7007388 */ /* 0x0001e80000000c00 */
[----:B------:R-:W2:Y:S04]  /*41000*/  LDL.LU R67, [R1+0x3778] ;  /* 0x0037780001437983 */ /* 0x000ea80000300800 */
[----:B------:R-:W3:Y:S01]  /*41010*/  LDL.LU R68, [R1+0x3774] ;  /* 0x0037740001447983 */ /* 0x000ee20000300800 */
[----:B------:R-:W-:-:S02]  /*41020*/  PRMT R163, R72, 0x5410, R71 ;  /* 0x0000541048a37816 */ /* 0x000fc40000000047 */
[----:B------:R-:W-:Y:S01]  /*41030*/  PRMT R159, R74, 0x5410, R73 ;  /* 0x000054104a9f7816 */ /* 0x000fe20000000049 */
[----:B------:R1:W-:Y:S01]  /*41040*/  STS.128 [R91], R20 ;  /* 0x000000145b007388 */ /* 0x0003e20000000c00 */
[----:B0-----:R-:W-:-:S03]  /*41050*/  PRMT R167, R70, 0x5410, R69 ;  /* 0x0000541046a77816 */ /* 0x001fc60000000045 */
[----:B------:R-:W2:Y:S04]  /*41060*/  LDL.LU R69, [R1+0x3770] ;  /* 0x0037700001457983 */ /* 0x000ea80000300800 */
[----:B------:R-:W3:Y:S04]  /*41070*/  LDL.LU R70, [R1+0x376c] ;  /* 0x00376c0001467983 */ /* 0x000ee80000300800 */
[----:B------:R-:W2:Y:S04]  /*41080*/  LDL.LU R71, [R1+0x3768] ;  /* 0x0037680001477983 */ /* 0x000ea80000300800 */
[----:B------:R-:W3:Y:S04]  /*41090*/  LDL.LU R72, [R1+0x3764] ;  /* 0x0037640001487983 */ /* 0x000ee80000300800 */
[----:B------:R-:W2:Y:S04]  /*410a0*/  LDL.LU R73, [R1+0x3760] ;  /* 0x0037600001497983 */ /* 0x000ea80000300800 */
[----:B------:R-:W3:Y:S01]  /*410b0*/  LDL.LU R74, [R1+0x375c] ;  /* 0x00375c00014a7983 */ /* 0x000ee20000300800 */
[----:B------:R-:W-:-:S02]  /*410c0*/  PRMT R152, R76, 0x5410, R75 ;  /* 0x000054104c987816 */ /* 0x000fc4000000004b */
[----:B-1----:R-:W-:Y:S01]  /*410d0*/  PRMT R20, R78, 0x5410, R77 ;  /* 0x000054104e147816 */ /* 0x002fe2000000004d */
[----:B------:R-:W2:Y:S04]  /*410e0*/  LDL.LU R75, [R1+0x3758] ;  /* 0x00375800014b7983 */ /* 0x000ea80000300800 */
[----:B------:R-:W3:Y:S04]  /*410f0*/  LDL.LU R76, [R1+0x3754] ;  /* 0x00375400014c7983 */ /* 0x000ee80000300800 */
[----:B------:R-:W2:Y:S04]  /*41100*/  LDL.LU R77, [R1+0x3750] ;  /* 0x00375000014d7983 */ /* 0x000ea80000300800 */
[----:B------:R-:W3:Y:S01]  /*41110*/  LDL.LU R78, [R1+0x374c] ;  /* 0x00374c00014e7983 */ /* 0x000ee20000300800 */
[----:B------:R-:W-:-:S02]  /*41120*/  PRMT R153, R80, 0x5410, R79 ;  /* 0x0000541050997816 */ /* 0x000fc4000000004f */
[----:B------:R-:W-:Y:S01]  /*41130*/  PRMT R21, R82, 0x5410, R81 ;  /* 0x0000541052157816 */ /* 0x000fe20000000051 */
        /* <DEDUP_REMOVED lines=10> */
[----:B------:R-:W-:-:S03]  /*411e0*/  PRMT R155, R88, 0x5410, R87 ;  /* 0x00005410589b7816 */ /* 0x000fc60000000057 */
[----:B------:R0:W-:Y:S04]  /*411f0*/  STS.128 [R91+0x4000], R164 ;  /* 0x004000a45b007388 */ /* 0x0001e80000000c00 */
[----:B------:R-:W2:Y:S04]  /*41200*/  LDL.LU R87, [R1+0x3728] ;  /* 0x0037280001577983 */ /* 0x000ea80000300800 */
[----:B------:R-:W3:Y:S01]  /*41210*/  LDL.LU R88, [R1+0x3724] ;  /* 0x0037240001587983 */ /* 0x000ee20000300800 */
[----:B------:R-:W-:-:S03]  /*41220*/  PRMT R23, R90, 0x5410, R89 ;  /* 0x000054105a177816 */ /* 0x000fc60000000059 */
[----:B------:R-:W2:Y:S04]  /*41230*/  LDL.LU R89, [R1+0x3720] ;  /* 0x0037200001597983 */ /* 0x000ea80000300800 */
[----:B------:R-:W3:Y:S01]  /*41240*/  LDL.LU R90, [R1+0x371c] ;  /* 0x00371c00015a7983 */ /* 0x000ee20000300800 */
[----:B0-----:R-:W-:Y:S01]  /*41250*/  IMAD.MOV.U32 R167, RZ, RZ, R91 ;  /* 0x000000ffffa77224 */ /* 0x001fe200078e005b */
[----:B------:R-:W-:Y:S02]  /*41260*/  PRMT R164, R93, 0x5410, R92 ;  /* 0x000054105da47816 */ /* 0x000fe4000000005c */
[----:B------:R-:W2:Y:S04]  /*41270*/  LDL.LU R91, [R1+0x3718] ;  /* 0x00371800015b7983 */ /* 0x000ea80000300800 */
[----:B------:R0:W-:Y:S04]  /*41280*/  STS.128 [R167+0x8000], R160 ;  /* 0x008000a0a7007388 */ /* 0x0001e80000000c00 */
[----:B------:R-:W3:Y:S04]  /*41290*/  LDL.LU R92, [R1+0x3714] ;  /* 0x00371400015c7983 */ /* 0x000ee80000300800 */
[----:B------:R-:W2:Y:S01]  /*412a0*/  LDL.LU R93, [R1+0x3710] ;  /* 0x00371000015d7983 */ /* 0x000ea20000300800 */
[----:B------:R-:W-:-:S02]  /*412b0*/  PRMT R165, R34, 0x5410, R94 ;  /* 0x0000541022a57816 */ /* 0x000fc4000000005e */
[----:B------:R-:W-:Y:S01]  /*412c0*/  PRMT R166, R98, 0x5410, R97 ;  /* 0x0000541062a67816 */ /* 0x000fe20000000061 */
[----:B------:R1:W-:Y:S01]  /*412d0*/  STS.128 [R167+0xc000], R156 ;  /* 0x00c0009ca7007388 */ /* 0x0003e20000000c00 */
[----:B0-----:R-:W-:-:S03]  /*412e0*/  PRMT R160, R44, 0x5410, R29 ;  /* 0x000054102ca07816 */ /* 0x001fc6000000001d */
[----:B------:R-:W3:Y:S04]  /*412f0*/  LDL.LU R29, [R1+0x370c] ;  /* 0x00370c00011d7983 */ /* 0x000ee80000300800 */
[----:B------:R-:W3:Y:S04]  /*41300*/  LDL.LU R44, [R1+0x3708] ;  /* 0x00370800012c7983 */ /* 0x000ee80000300800 */
[----:B------:R-:W2:Y:S04]  /*41310*/  LDL.LU R94, [R1+0x3704] ;  /* 0x00370400015e7983 */ /* 0x000ea80000300800 */
[----:B------:R-:W3:Y:S01]  /*41320*/  LDL.LU R34, [R1+0x3700] ;  /* 0x0037000001227983 */ /* 0x000ee20000300800 */
[----:B------:R-:W-:-:S03]  /*41330*/  PRMT R161, R96, 0x5410, R95 ;  /* 0x0000541060a17816 */ /* 0x000fc6000000005f */
        /* <DEDUP_REMOVED lines=9> */
[----:B------:R-:W3:Y:S01]  /*413d0*/  LDL R125, [R1+0x148c] ;  /* 0x00148c00017d7983 */ /* 0x000ee20000100800 */
[----:B------:R-:W-:-:S02]  /*413e0*/  PRMT R163, R103, 0x5410, R102 ;  /* 0x0000541067a37816 */ /* 0x000fc40000000066 */
[----:B------:R-:W-:Y:S01]  /*413f0*/  PRMT R156, R105, 0x5410, R104 ;  /* 0x00005410699c7816 */ /* 0x000fe20000000068 */
[----:B------:R-:W2:Y:S04]  /*41400*/  LDL.LU R102, [R1+0x36e0] ;  /* 0x0036e00001667983 */ /* 0x000ea80000300800 */
[----:B------:R-:W2:Y:S04]  /*41410*/  LDL.LU R103, [R1+0x36dc] ;  /* 0x0036dc0001677983 */ /* 0x000ea80000300800 */
[----:B------:R-:W2:Y:S04]  /*41420*/  LDL.LU R104, [R1+0x36d8] ;  /* 0x0036d80001687983 */ /* 0x000ea80000300800 */
[----:B------:R-:W2:Y:S01]  /*41430*/  LDL.LU R105, [R1+0x36d4] ;  /* 0x0036d40001697983 */ /* 0x000ea20000300800 */
[----:B------:R-:W-:-:S02]  /*41440*/  PRMT R157, R111, 0x5410, R110 ;  /* 0x000054106f9d7816 */ /* 0x000fc4000000006e */
[----:B------:R-:W-:Y:S02]  /*41450*/  PRMT R158, R117, 0x5410, R116 ;  /* 0x00005410759e7816 */ /* 0x000fe40000000074 */
[----:B------:R-:W-:Y:S01]  /*41460*/  PRMT R159, R123, 0x5410, R122 ;  /* 0x000054107b9f7816 */ /* 0x000fe2000000007a */
[----:B----4-:R0:W-:Y:S04]  /*41470*/  STS.128 [R149], R152 ;  /* 0x0000009895007388 */ /* 0x0101e80000000c00 */
[----:B------:R1:W-:Y:S01]  /*41480*/  STS.128 [R149+0x4000], R20 ;  /* 0x0040001495007388 */ /* 0x0003e20000000c00 */
[----:B0-----:R-:W-:Y:S02]  /*41490*/  PRMT R152, R107, 0x5410, R106 ;  /* 0x000054106b987816 */ /* 0x001fe4000000006a */
[----:B-1----:R-:W-:Y:S01]  /*414a0*/  PRMT R20, R109, 0x5410, R108 ;  /* 0x000054106d147816 */ /* 0x002fe2000000006c */
[----:B------:R-:W4:Y:S04]  /*414b0*/  LDL.LU R106, [R1+0x36d0] ;  /* 0x0036d000016a7983 */ /* 0x000f280000300800 */
[----:B------:R-:W2:Y:S04]  /*414c0*/  LDL.LU R107, [R1+0x36cc] ;  /* 0x0036cc00016b7983 */ /* 0x000ea80000300800 */
[----:B------:R-:W4:Y:S04]  /*414d0*/  LDL.LU R108, [R1+0x36c8] ;  /* 0x0036c800016c7983 */ /* 0x000f280000300800 */
[----:B------:R-:W2:Y:S04]  /*414e0*/  LDL.LU R109, [R1+0x36c4] ;  /* 0x0036c400016d7983 */ /* 0x000ea80000300800 */
[----:B------:R-:W4:Y:S04]  /*414f0*/  LDL.LU R110, [R1+0x36c0] ;  /* 0x0036c000016e7983 */ /* 0x000f280000300800 */
[----:B------:R-:W2:Y:S01]  /*41500*/  LDL.LU R111, [R1+0x36bc] ;  /* 0x0036bc00016f7983 */ /* 0x000ea20000300800 */
[----:B------:R-:W-:-:S02]  /*41510*/  PRMT R153, R113, 0x5410, R112 ;  /* 0x0000541071997816 */ /* 0x000fc40000000070 */
[----:B------:R-:W-:Y:S01]  /*41520*/  PRMT R21, R115, 0x5410, R114 ;  /* 0x0000541073157816 */ /* 0x000fe20000000072 */
        /* <DEDUP_REMOVED lines=18> */
[----:B------:R-:W2:Y:S04]  /*41650*/  LDL.LU R147, [R1+0x3680] ;  /* 0x0036800001937983 */ /* 0x000ea80000300800 */
[----:B------:R0:W-:Y:S04]  /*41660*/  STS.128 [R149+0x8000], R164 ;  /* 0x008000a495007388 */ /* 0x0001e80000000c00 */
[----:B------:R-:W2:Y:S04]  /*41670*/  LDL.LU R148, [R1+0x367c] ;  /* 0x00367c0001947983 */ /* 0x000ea80000300800 */
[----:B------:R1:W-:Y:S01]  /*41680*/  STS.128 [R149+0xc000], R160 ;  /* 0x00c000a095007388 */ /* 0x0003e20000000c00 */
[----:B0-----:R-:W-:-:S03]  /*41690*/  PRMT R164, R150, 0x5410, R18 ;  /* 0x0000541096a47816 */ /* 0x001fc60000000012 */
[----:B-1----:R-:W2:Y:S04]  /*416a0*/  LDL.LU R149, [R1+0x3678] ;  /* 0x0036780001957983 */ /* 0x002ea80000300800 */
[----:B------:R-:W2:Y:S04]  /*416b0*/  LDL.LU R18, [R1+0x3674] ;  /* 0x0036740001127983 */ /* 0x000ea80000300800 */
[----:B------:R-:W2:Y:S01]  /*416c0*/  LDL.LU R150, [R1+0x3670] ;  /* 0x0036700001967983 */ /* 0x000ea20000300800 */
[----:B------:R-:W-:Y:S02]  /*416d0*/  PRMT R165, R171, 0x5410, R173 ;  /* 0x00005410aba57816 */ /* 0x000fe400000000ad */
[----:B------:R-:W-:Y:S01]  /*416e0*/  PRMT R166, R168, 0x5410, R169 ;  /* 0x00005410a8a67816 */ /* 0x000fe200000000a9 */
[----:B------:R-:W2:Y:S04]  /*416f0*/  LDL.LU R173, [R1+0x366c] ;  /* 0x00366c0001ad7983 */ /* 0x000ea80000300800 */
[----:B------:R-:W2:Y:S04]  /*41700*/  LDL.LU R171, [R1+0x3668] ;  /* 0x0036680001ab7983 */ /* 0x000ea80000300800 */
[----:B------:R-:W2:Y:S04]  /*41710*/  LDL.LU R169, [R1+0x3664] ;  /* 0x0036640001a97983 */ /* 0x000ea80000300800 */
[----:B------:R-:W2:Y:S01]  /*41720*/  LDL.LU R168, [R1+0x3660] ;  /* 0x0036600001a87983 */ /* 0x000ea20000300800 */
[----:B------:R-:W-:-:S02]  /*41730*/  PRMT R167, R141, 0x5410, R151 ;  /* 0x000054108da77816 */ /* 0x000fc40000000097 */
[----:B------:R-:W-:Y:S01]  /*41740*/  PRMT R160, R143, 0x5410, R142 ;  /* 0x000054108fa07816 */ /* 0x000fe2000000008e */
[----:B------:R-:W2:Y:S04]  /*41750*/  LDL.LU R151, [R1+0x365c] ;  /* 0x00365c0001977983 */ /* 0x000ea80000300800 */
[----:B------:R-:W2:Y:S04]  /*41760*/  LDL.LU R141, [R1+0x3658] ;  /* 0x00365800018d7983 */ /* 0x000ea80000300800 */
[----:B------:R-:W2:Y:S04]  /*41770*/  LDL.LU R142, [R1+0x3654] ;  /* 0x00365400018e7983 */ /* 0x000ea80000300800 */
[----:B------:R-:W2:Y:S01]  /*41780*/  LDL.LU R143, [R1+0x3650] ;  /* 0x00365000018f7983 */ /* 0x000ea20000300800 */
[----:B------:R-:W-:-:S03]  /*41790*/  PRMT R161, R6, 0x5410, R7 ;  /* 0x0000541006a17816 */ /* 0x000fc60000000007 */
[----:B---3--:R0:W-:Y:S04]  /*417a0*/  STS.128 [R125], R156 ;  /* 0x0000009c7d007388 */ /* 0x0081e80000000c00 */
[----:B------:R1:W-:Y:S04]  /*417b0*/  STS.128 [R125+0x4000], R152 ;  /* 0x004000987d007388 */ /* 0x0003e80000000c00 */
[----:B------:R3:W-:Y:S01]  /*417c0*/  STS.128 [R125+0x8000], R20 ;  /* 0x008000147d007388 */ /* 0x0007e20000000c00 */
[----:B0-----:R-:W-:Y:S02]  /*417d0*/  PRMT R156, R145, 0x5410, R144 ;  /* 0x00005410919c7816 */ /* 0x001fe40000000090 */
[----:B-1----:R-:W-:Y:S01]  /*417e0*/  PRMT R152, R15, 0x5410, R146 ;  /* 0x000054100f987816 */ /* 0x002fe20000000092 */
[----:B------:R-:W2:Y:S04]  /*417f0*/  LDL.LU R144, [R1+0x364c] ;  /* 0x00364c0001907983 */ /* 0x000ea80000300800 */
[----:B------:R-:W2:Y:S04]  /*41800*/  LDL.LU R145, [R1+0x3648] ;  /* 0x0036480001917983 */ /* 0x000ea80000300800 */
[----:B------:R-:W2:Y:S04]  /*41810*/  LDL.LU R146, [R1+0x3644] ;  /* 0x0036440001927983 */ /* 0x000ea80000300800 */
[----:B------:R-:W4:Y:S01]  /*41820*/  LDL R15, [R1+0x1488] ;  /* 0x00148800010f7983 */ /* 0x000f220000100800 */
[----:B---3--:R-:W-:-:S03]  /*41830*/  PRMT R20, R8, 0x5410, R9 ;  /* 0x0000541008147816 */ /* 0x008fc60000000009 */
[----:B------:R-:W3:Y:S04]  /*41840*/  LDL.LU R9, [R1+0x3640] ;  /* 0x0036400001097983 */ /* 0x000ee80000300800 */
[----:B------:R-:W3:Y:S04]  /*41850*/  LDL.LU R8, [R1+0x363c] ;  /* 0x00363c0001087983 */ /* 0x000ee80000300800 */
[----:B------:R-:W3:Y:S04]  /*41860*/  LDL.LU R7, [R1+0x3638] ;  /* 0x0036380001077983 */ /* 0x000ee80000300800 */
[----:B------:R-:W3:Y:S01]  /*41870*/  LDL.LU R6, [R1+0x3634] ;  /* 0x0036340001067983 */ /* 0x000ee20000300800 */
[----:B------:R-:W-:-:S03]  /*41880*/  PRMT R157, R10, 0x5410, R5 ;  /* 0x000054100a9d7816 */ /* 0x000fc60000000005 */
[----:B------:R-:W3:Y:S04]  /*41890*/  LDL.LU R5, [R1+0x3630] ;  /* 0x0036300001057983 */ /* 0x000ee80000300800 */
[----:B------:R-:W2:Y:S01]  /*418a0*/  LDL R10, [R1+0x2ca4] ;  /* 0x002ca400010a7983 */ /* 0x000ea20000100800 */
        /* <DEDUP_REMOVED lines=8> */
[----:B------:R-:W-:Y:S02]  /*41930*/  PRMT R22, R134, 0x5410, R135 ;  /* 0x0000541086167816 */ /* 0x000fe40000000087 */
[----:B------:R-:W-:Y:S01]  /*41940*/  PRMT R23, R126, 0x5410, R127 ;  /* 0x000054107e177816 */ /* 0x000fe2000000007f */
[----:B------:R-:W-:Y:S04]  /*41950*/  STS.128 [R125+0xc000], R164 ;  /* 0x00c000a47d007388 */ /* 0x000fe80000000c00 */
[----:B------:R-:W3:Y:S04]  /*41960*/  LDL.LU R4, [R1+0x362c] ;  /* 0x00362c0001047983 */ /* 0x000ee80000300800 */
[----:B------:R-:W3:Y:S04]  /*41970*/  LDL.LU R3, [R1+0x3628] ;  /* 0x0036280001037983 */ /* 0x000ee80000300800 */
[----:B----4-:R-:W-:Y:S04]  /*41980*/  STS.128 [R15], R160 ;  /* 0x000000a00f007388 */ /* 0x010fe80000000c00 */
[----:B------:R-:W-:Y:S04]  /*41990*/  STS.128 [R15+0x4000], R156 ;  /* 0x0040009c0f007388 */ /* 0x000fe80000000c00 */
[----:B------:R-:W-:Y:S04]  /*419a0*/  STS.128 [R15+0x8000], R152 ;  /* 0x008000980f007388 */ /* 0x000fe80000000c00 */
[----:B------:R0:W-:Y:S04]  /*419b0*/  STS.128 [R15+0xc000], R20 ;  /* 0x00c000140f007388 */ /* 0x0001e80000000c00 */
[----:B--2---:R-:W-:Y:S04]  /*419c0*/  STS.U8 [R10+0x10000], R124 ;  /* 0x0100007c0a007388 */ /* 0x004fe80000000000 */
[----:B------:R-:W-:Y:S04]  /*419d0*/  STS.U8 [R10+0x10400], R123 ;  /* 0x0104007b0a007388 */ /* 0x000fe80000000000 */
        /* <DEDUP_REMOVED lines=30> */
[----:B---3--:R-:W-:Y:S04]  /*41bc0*/  STS.U8 [R9+0x10080], R92 ;  /* 0x0100805c09007388 */ /* 0x008fe80000000000 */
        /* <DEDUP_REMOVED lines=31> */
[----:B------:R-:W-:Y:S04]  /*41dc0*/  STL [R1+0x2d38], R9 ;  /* 0x002d380901007387 */ /* 0x000fe80000100800 */
[----:B------:R1:W-:Y:S04]  /*41dd0*/  STS.U8 [R8+0x14100], R36 ;  /* 0x0141002408007388 */ /* 0x0003e80000000000 */
[----:B------:R2:W-:Y:S04]  /*41de0*/  STS.U8 [R8+0x14500], R35 ;  /* 0x0145002308007388 */ /* 0x0005e80000000000 */
[----:B0-----:R-:W3:Y:S04]  /*41df0*/  LDL R21, [R1+0x1844] ;  /* 0x0018440001157983 */ /* 0x001ee80000100800 */
[----:B------:R-:W3:Y:S04]  /*41e00*/  LDL R20, [R1+0x2c70] ;  /* 0x002c700001147983 */ /* 0x000ee80000100800 */
[----:B------:R0:W-:Y:S04]  /*41e10*/  STS.U8 [R8+0x12900], R50 ;  /* 0x0129003208007388 */ /* 0x0001e80000000000 */
[----:B------:R4:W-:Y:S04]  /*41e20*/  STS.U8 [R8+0x12d00], R49 ;  /* 0x012d003108007388 */ /* 0x0009e80000000000 */
[----:B-1----:R-:W3:Y:S04]  /*41e30*/  LDL R36, [R1+0x2c68] ;  /* 0x002c680001247983 */ /* 0x002ee80000100800 */
[----:B--2---:R-:W2:Y:S04]  /*41e40*/  LDL R35, [R1+0x2c6c] ;  /* 0x002c6c0001237983 */ /* 0x004ea80000100800 */
[----:B0-----:R-:W2:Y:S04]  /*41e50*/  LDL R50, [R1+0x2c30] ;  /* 0x002c300001327983 */ /* 0x001ea80000100800 */
[----:B----4-:R-:W4:Y:S04]  /*41e60*/  LDL R49, [R1+0x2c34] ;  /* 0x002c340001317983 */ /* 0x010f280000100800 */
[----:B------:R0:W-:Y:S04]  /*41e70*/  STS.U8 [R8+0x14900], R33 ;  /* 0x0149002108007388 */ /* 0x0001e80000000000 */
[----:B------:R1:W-:Y:S04]  /*41e80*/  STS.U8 [R8+0x14d00], R31 ;  /* 0x014d001f08007388 */ /* 0x0003e80000000000 */
[----:B------:R1:W-:Y:S04]  /*41e90*/  STS.U8 [R8+0x12100], R52 ;  /* 0x0121003408007388 */ /* 0x0003e80000000000 */
[----:B------:R1:W-:Y:S04]  /*41ea0*/  STS.U8 [R8+0x12500], R51 ;  /* 0x0125003308007388 */ /* 0x0003e80000000000 */
[----:B0-----:R-:W4:Y:S04]  /*41eb0*/  LDL R33, [R1+0x2c28] ;  /* 0x002c280001217983 */ /* 0x001f280000100800 */
[----:B-1----:R-:W4:Y:S04]  /*41ec0*/  LDL R31, [R1+0x2c2c] ;  /* 0x002c2c00011f7983 */ /* 0x002f280000100800 */
[----:B------:R-:W4:Y:S04]  /*41ed0*/  LDL R52, [R1+0x2bf0] ;  /* 0x002bf00001347983 */ /* 0x000f280000100800 */
[----:B------:R-:W4:Y:S04]  /*41ee0*/  LDL R51, [R1+0x2bf4] ;  /* 0x002bf40001337983 */ /* 0x000f280000100800 */
[----:B------:R0:W-:Y:S04]  /*41ef0*/  STS.U8 [R8+0x15100], R19 ;  /* 0x0151001308007388 */ /* 0x0001e80000000000 */
[----:B------:R1:W-:Y:S04]  /*41f00*/  STS.U8 [R8+0x16100], R13 ;  /* 0x0161000d08007388 */ /* 0x0003e80000000000 */
[----:B0-----:R-:W4:Y:S04]  /*41f10*/  LDL R19, [R1+0x2be8] ;  /* 0x002be80001137983 */ /* 0x001f280000100800 */
[----:B-1----:R-:W4:Y:S04]  /*41f20*/  LDL R13, [R1+0x2bec] ;  /* 0x002bec00010d7983 */ /* 0x002f280000100800 */
[----:B------:R0:W-:Y:S04]  /*41f30*/  STS.U8 [R8+0x13100], R47 ;  /* 0x0131002f08007388 */ /* 0x0001e80000000000 */
[----:B------:R1:W-:Y:S04]  /*41f40*/  STS.U8 [R8+0x13500], R43 ;  /* 0x0135002b08007388 */ /* 0x0003e80000000000 */
[----:B------:R1:W-:Y:S04]  /*41f50*/  STS.U8 [R8+0x15500], R17 ;  /* 0x0155001108007388 */ /* 0x0003e80000000000 */
[----:B------:R1:W-:Y:S04]  /*41f60*/  STS.U8 [R8+0x15d00], R14 ;  /* 0x015d000e08007388 */ /* 0x0003e80000000000 */
[----:B0-----:R-:W4:Y:S04]  /*41f70*/  LDL R47, [R1+0x2bb0] ;  /* 0x002bb000012f7983 */ /* 0x001f280000100800 */
[----:B-1----:R-:W4:Y:S04]  /*41f80*/  LDL R43, [R1+0x2bb4] ;  /* 0x002bb400012b7983 */ /* 0x002f280000100800 */
[----:B------:R-:W4:Y:S04]  /*41f90*/  LDL.LU R9, [R1+0x1574] ;  /* 0x0015740001097983 */ /* 0x000f280000300800 */
[----:B------:R-:W4:Y:S04]  /*41fa0*/  LDL.LU R244, [R1+0x156c] ;  /* 0x00156c0001f47983 */ /* 0x000f280000300800 */
[----:B------:R-:W4:Y:S04]  /*41fb0*/  LDL.LU R10, [R1+0x1578] ;  /* 0x00157800010a7983 */ /* 0x000f280000300800 */
[----:B------:R-:W4:Y:S04]  /*41fc0*/  LDL.LU R15, [R1+0x1570] ;  /* 0x00157000010f7983 */ /* 0x000f280000300800 */
[----:B------:R-:W4:Y:S04]  /*41fd0*/  LDL.LU R17, [R1+0x1568] ;  /* 0x0015680001117983 */ /* 0x000f280000300800 */
[----:B------:R-:W4:Y:S04]  /*41fe0*/  LDL.LU R14, [R1+0x153c] ;  /* 0x00153c00010e7983 */ /* 0x000f280000300800 */
[----:B------:R0:W-:Y:S04]  /*41ff0*/  STS.U8 [R8+0x15900], R16 ;  /* 0x0159001008007388 */ /* 0x0001e80000000000 */
[----:B------:R-:W4:Y:S04]  /*42000*/  LDL.LU R236, [R1+0x1534] ;  /* 0x0015340001ec7983 */ /* 0x000f280000300800 */
[----:B------:R1:W-:Y:S04]  /*42010*/  STS.U8 [R8+0x16500], R252 ;  /* 0x016500fc08007388 */ /* 0x0003e80000000000 */
[----:B------:R1:W-:Y:S04]  /*42020*/  STS.U8 [R8+0x16900], R251 ;  /* 0x016900fb08007388 */ /* 0x0003e80000000000 */
[----:B------:R1:W-:Y:S04]  /*42030*/  STS.U8 [R8+0x16d00], R250 ;  /* 0x016d00fa08007388 */ /* 0x0003e80000000000 */
[----:B------:R-:W-:Y:S04]  /*42040*/  STS.U8 [R8+0x10100], R60 ;  /* 0x0101003c08007388 */ /* 0x000fe80000000000 */
[----:B------:R-:W-:Y:S04]  /*42050*/  STS.U8 [R8+0x10500], R59 ;  /* 0x0105003b08007388 */ /* 0x000fe80000000000 */
[----:B------:R-:W-:Y:S04]  /*42060*/  STS.U8 [R8+0x10900], R58 ;  /* 0x0109003a08007388 */ /* 0x000fe80000000000 */
[----:B0-----:R-:W4:Y:S04]  /*42070*/  LDL.LU R16, [R1+0x152c] ;  /* 0x00152c0001107983 */ /* 0x001f280000300800 */
[----:B------:R-:W-:Y:S04]  /*42080*/  STS.U8 [R8+0x10d00], R57 ;  /* 0x010d003908007388 */ /* 0x000fe80000000000 */
[----:B-1----:R-:W4:Y:S04]  /*42090*/  LDL R252, [R1+0x14a8] ;  /* 0x0014a80001fc7983 */ /* 0x002f280000100800 */
[----:B------:R-:W4:Y:S04]  /*420a0*/  LDL R251, [R1+0x14b0] ;  /* 0x0014b00001fb7983 */ /* 0x000f280000100800 */
[----:B------:R-:W4:Y:S04]  /*420b0*/  LDL.LU R250, [R1+0x14b8] ;  /* 0x0014b80001fa7983 */ /* 0x000f280000300800 */
        /* <DEDUP_REMOVED lines=10> */
[----:B------:R0:W-:Y:S04]  /*42160*/  STL [R1+0x2d3c], R8 ;  /* 0x002d3c0801007387 */ /* 0x0001e80000100800 */
[----:B------:R-:W-:Y:S04]  /*42170*/  STS.U8 [R7+0x10180], R245 ;  /* 0x010180f507007388 */ /* 0x000fe80000000000 */
[----:B------:R-:W-:Y:S04]  /*42180*/  STS.U8 [R7+0x10580], R243 ;  /* 0x010580f307007388 */ /* 0x000fe80000000000 */
[----:B------:R-:W-:Y:S04]  /*42190*/  STS.U8 [R7+0x10980], R242 ;  /* 0x010980f207007388 */ /* 0x000fe80000000000 */
[----:B------:R-:W-:Y:S04]  /*421a0*/  STS.U8 [R7+0x10d80], R241 ;  /* 0x010d80f107007388 */ /* 0x000fe80000000000 */
[----:B------:R-:W-:Y:S04]  /*421b0*/  STS.U8 [R7+0x11180], R240 ;  /* 0x011180f007007388 */ /* 0x000fe80000000000 */
[----:B------:R-:W-:Y:S04]  /*421c0*/  STS.U8 [R7+0x11580], R239 ;  /* 0x011580ef07007388 */ /* 0x000fe80000000000 */
[----:B------:R-:W-:Y:S04]  /*421d0*/  STS.U8 [R7+0x11980], R238 ;  /* 0x011980ee07007388 */ /* 0x000fe80000000000 */
[----:B0-----:R-:W4:Y:S04]  /*421e0*/  LDL.LU R8, [R1+0x157c] ;  /* 0x00157c0001087983 */ /* 0x001f280000300800 */
        /* <DEDUP_REMOVED lines=60> */
[----:B------:R0:W-:Y:S01]  /*425b0*/  STL [R1+0x2d44], R6 ;  /* 0x002d440601007387 */ /* 0x0001e20000100800 */
[----:B------:R-:W-:-:S03]  /*425c0*/  PRMT R245, RZ, 0x7610, R245 ;  /* 0x00007610fff57816 */ /* 0x000fc600000000f5 */
[----:B0-----:R-:W4:Y:S04]  /*425d0*/  LDL.LU R6, [R1+0x15b0] ;  /* 0x0015b00001067983 */ /* 0x001f280000300800 */
[----:B------:R-:W4:Y:S04]  /*425e0*/  LDL R42, [R1+0x2ba8] ;  /* 0x002ba800012a7983 */ /* 0x000f280000100800 */
[----:B------:R-:W4:Y:S01]  /*425f0*/  LDL R38, [R1+0x2bac] ;  /* 0x002bac0001267983 */ /* 0x000f220000100800 */
[----:B------:R-:W-:Y:S02]  /*42600*/  PRMT R243, RZ, 0x7610, R243 ;  /* 0x00007610fff37816 */ /* 0x000fe400000000f3 */
[----:B------:R-:W-:-:S02]  /*42610*/  PRMT R242, RZ, 0x7610, R242 ;  /* 0x00007610fff27816 */ /* 0x000fc400000000f2 */
        /* <DEDUP_REMOVED lines=45> */
[----:B------:R-:W-:Y:S01]  /*428f0*/  PRMT R197, RZ, 0x7610, R197 ;  /* 0x00007610ffc57816 */ /* 0x000fe200000000c5 */
[----:B------:R-:W4:Y:S04]  /*42900*/  LDL R58, [R1+0x1778] ;  /* 0x00177800013a7983 */ /* 0x000f280000100800 */
[----:B------:R-:W4:Y:S04]  /*42910*/  LDL R57, [R1+0x177c] ;  /* 0x00177c0001397983 */ /* 0x000f280000100800 */
[----:B------:R-:W4:Y:S04]  /*42920*/  LDL R56, [R1+0x1770] ;  /* 0x0017700001387983 */ /* 0x000f280000100800 */
[----:B------:R-:W4:Y:S04]  /*42930*/  LDL R55, [R1+0x1774] ;  /* 0x0017740001377983 */ /* 0x000f280000100800 */
[----:B---3--:R2:W3:Y:S02]  /*42940*/  @!P0 LDG.E.U8 R245, desc[UR60][R20.64] ;  /* 0x0000003c14f58981 */ /* 0x0084e4000c1e1100 */
[----:B--2---:R-:W-:-:S02]  /*42950*/  @!P0 IMAD.MOV.U32 R20, RZ, RZ, R35 ;  /* 0x000000ffff148224 */ /* 0x004fc400078e0023 */
[----:B------:R-:W-:Y:S01]  /*42960*/  @!P0 IMAD.MOV.U32 R21, RZ, RZ, R36 ;  /* 0x000000ffff158224 */ /* 0x000fe200078e0024 */
[----:B------:R-:W2:Y:S04]  /*42970*/  LDL R35, [R1+0x2b74] ;  /* 0x002b740001237983 */ /* 0x000ea80000100800 */
        /* <DEDUP_REMOVED lines=32> */
[----:B--2---:R-:W-:-:S02]  /*42b80*/  @!P0 IMAD.MOV.U32 R20, RZ, RZ, R35 ;  /* 0x000000ffff148224 */ /* 0x004fc400078e0023 */
[----:B---3--:R-:W-:Y:S01]  /*42b90*/  @!P0 IMAD.MOV.U32 R21, RZ, RZ, R36 ;  /* 0x000000ffff158224 */ /* 0x008fe200078e0024 */
        /* <DEDUP_REMOVED lines=183> */
[----:B----4-:R-:W-:-:S02]  /*43710*/  @!P0 IMAD.MOV.U32 R20, RZ, RZ, R49 ;  /* 0x000000ffff148224 */ /* 0x010fc400078e0031 */
[----:B------:R-:W-:Y:S01]  /*43720*/  @!P0 IMAD.MOV.U32 R21, RZ, RZ, R50 ;  /* 0x000000ffff158224 */ /* 0x000fe200078e0032 */
[----:B------:R-:W-:Y:S01]  /*43730*/  PRMT R196, RZ, 0x7610, R196 ;  /* 0x00007610ffc47816 */ /* 0x000fe200000000c4 */
[----:B------:R-:W4:Y:S04]  /*43740*/  LDL R50, [R1+0x16f8] ;  /* 0x0016f80001327983 */ /* 0x000f280000100800 */
[----:B------:R0:W4:Y:S04]  /*43750*/  @!P0 LDG.E.U8 R198, desc[UR60][R20.64] ;  /* 0x0000003c14c68981 */ /* 0x000128000c1e1100 */
[----:B------:R-:W4:Y:S01]  /*43760*/  LDL R49, [R1+0x16fc] ;  /* 0x0016fc0001317983 */ /* 0x000f220000100800 */
        /* <DEDUP_REMOVED lines=17> */
[----:B------:R-:W-:-:S02]  /*43880*/  PRMT R193, RZ, 0x7610, R193 ;  /* 0x00007610ffc17816 */ /* 0x000fc400000000c1 */
[----:B------:R-:W-:Y:S01]  /*43890*/  PRMT R192, RZ, 0x7610, R192 ;  /* 0x00007610ffc07816 */ /* 0x000fe200000000c0 */
[----:B0-----:R-:W-:Y:S02]  /*438a0*/  @!P0 IMAD.MOV.U32 R21, RZ, RZ, R42 ;  /* 0x000000ffff158224 */ /* 0x001fe400078e002a */
        /* <DEDUP_REMOVED lines=44> */
[----:B------:R-:W-:Y:S02]  /*43b70*/  PRMT R183, RZ, 0x7610, R183 ;  /* 0x00007610ffb77816 */ /* 0x000fe400000000b7 */
[----:B------:R-:W-:Y:S01]  /*43b80*/  PRMT R182, RZ, 0x7610, R182 ;  /* 0x00007610ffb67816 */ /* 0x000fe200000000b6 */
[----:B------:R-:W4:Y:S04]  /*43b90*/  LDL.LU R47, [R1+0x1538] ;  /* 0x00153800012f7983 */ /* 0x000f280000300800 */
[----:B------:R0:W4:Y:S04]  /*43ba0*/  @!P0 LDG.E.U8 R185, desc[UR60][R20.64] ;  /* 0x0000003c14b98981 */ /* 0x000128000c1e1100 */
[----:B------:R-:W4:Y:S04]  /*43bb0*/  LDL R52, [R1+0x1730] ;  /* 0x0017300001347983 */ /* 0x000f280000100800 */
[----:B------:R-:W4:Y:S04]  /*43bc0*/  LDL R51, [R1+0x1734] ;  /* 0x0017340001337983 */ /* 0x000f280000100800 */
[----:B------:R-:W4:Y:S04]  /*43bd0*/  LDL R50, [R1+0x16f0] ;  /* 0x0016f00001327983 */ /* 0x000f280000100800 */
[----:B------:R-:W4:Y:S04]  /*43be0*/  LDL R49, [R1+0x16f4] ;  /* 0x0016f40001317983 */ /* 0x000f280000100800 */
[----:B------:R-:W4:Y:S01]  /*43bf0*/  LDL R43, [R1+0x16b0] ;  /* 0x0016b000012b7983 */ /* 0x000f220000100800 */
[----:B0-----:R-:W-:-:S02]  /*43c00*/  @!P0 IMAD.MOV.U32 R20, RZ, RZ, R38 ;  /* 0x000000ffff148224 */ /* 0x001fc400078e0026 */
[----:B------:R-:W-:Y:S02]  /*43c10*/  @!P0 IMAD.MOV.U32 R21, RZ, RZ, R42 ;  /* 0x000000ffff158224 */ /* 0x000fe400078e002a */
[----:B------:R-:W4:Y:S04]  /*43c20*/  LDL R42, [R1+0x16b4] ;  /* 0x0016b400012a7983 */ /* 0x000f280000100800 */
[----:B------:R2:W4:Y:S02]  /*43c30*/  @!P0 LDG.E.U8 R184, desc[UR60][R20.64] ;  /* 0x0000003c14b88981 */ /* 0x000524000c1e1100 */
[----:B--2---:R-:W-:Y:S02]  /*43c40*/  @!P0 IMAD.MOV.U32 R20, RZ, RZ, R35 ;  /* 0x000000ffff148224 */ /* 0x004fe400078e0023 */
[----:B---3--:R-:W-:-:S02]  /*43c50*/  @!P0 IMAD.MOV.U32 R21, RZ, RZ, R36 ;  /* 0x000000ffff158224 */ /* 0x008fc400078e0024 */
[----:B------:R-:W2:Y:S04]  /*43c60*/  LDL R36, [R1+0x1670] ;  /* 0x0016700001247983 */ /* 0x000ea80000100800 */
[----:B------:R4:W3:Y:S02]  /*43c70*/  @!P0 LDG.E.U8 R183, desc[UR60][R20.64] ;  /* 0x0000003c14b78981 */ /* 0x0008e4000c1e1100 */
[----:B----4-:R-:W-:Y:S02]  /*43c80*/  @!P0 IMAD.MOV.U32 R20, RZ, RZ, R31 ;  /* 0x000000ffff148224 */ /* 0x010fe400078e001f */
[----:B------:R-:W-:Y:S01]  /*43c90*/  @!P0 IMAD.MOV.U32 R21, RZ, RZ, R33 ;  /* 0x000000ffff158224 */ /* 0x000fe200078e0021 */
[----:B------:R-:W4:Y:S04]  /*43ca0*/  LDL R31, [R1+0x1630] ;  /* 0x00163000011f7983 */ /* 0x000f280000100800 */
[----:B------:R-:W2:Y:S04]  /*43cb0*/  LDL R33, [R1+0x1674] ;  /* 0x0016740001217983 */ /* 0x000ea80000100800 */
[----:B------:R0:W3:Y:S02]  /*43cc0*/  @!P0 LDG.E.U8 R182, desc[UR60][R20.64] ;  /* 0x0000003c14b68981 */ /* 0x0000e4000c1e1100 */
[----:B0-----:R-:W-:-:S02]  /*43cd0*/  @!P0 IMAD.MOV.U32 R20, RZ, RZ, R13 ;  /* 0x000000ffff148224 */ /* 0x001fc400078e000d */
[----:B------:R-:W-:Y:S01]  /*43ce0*/  @!P0 IMAD.MOV.U32 R21, RZ, RZ, R19 ;  /* 0x000000ffff158224 */ /* 0x000fe200078e0013 */
[----:B------:R-:W3:Y:S04]  /*43cf0*/  LDL R13, [R1+0x15f4] ;  /* 0x0015f400010d7983 */ /* 0x000ee80000100800 */
[----:B------:R-:W3:Y:S04]  /*43d00*/  LDL R19, [R1+0x1634] ;  /* 0x0016340001137983 */ /* 0x000ee80000100800 */
[----:B------:R-:W4:Y:S04]  /*43d10*/  LDL.LU R38, [R1+0x14f8] ;  /* 0x0014f80001267983 */ /* 0x000f280000300800 */
[----:B------:R-:W2:Y:S04]  /*43d20*/  LDL.LU R35, [R1+0x14fc] ;  /* 0x0014fc0001237983 */ /* 0x000ea80000300800 */
[----:B------:R-:W3:Y:S01]  /*43d30*/  LDL.LU R172, [R1+0x14bc] ;  /* 0x0014bc0001ac7983 */ /* 0x000ee20000300800 */
[----:B------:R-:W-:-:S02]  /*43d40*/  PRMT R181, RZ, 0x7610, R181 ;  /* 0x00007610ffb57816 */ /* 0x000fc400000000b5 */
[----:B------:R-:W-:-:S04]  /*43d50*/  PRMT R180, RZ, 0x7610, R180 ;  /* 0x00007610ffb47816 */ /* 0x000fc800000000b4 */
[----:B------:R0:W3:Y:S04]  /*43d60*/  @!P0 LDG.E.U8 R181, desc[UR60][R20.64] ;  /* 0x0000003c14b58981 */ /* 0x0000e8000c1e1100 */
[----:B------:R1:W-:Y:S01]  /*43d70*/  STS.U8 [R5+0x10280], R179 ;  /* 0x010280b305007388 */ /* 0x0003e20000000000 */
[----:B0-----:R-:W-:Y:S02]  /*43d80*/  @!P0 IMAD.MOV.U32 R20, RZ, RZ, R8 ;  /* 0x000000ffff148224 */ /* 0x001fe400078e0008 */
[----:B------:R-:W-:Y:S01]  /*43d90*/  @!P0 IMAD.MOV.U32 R21, RZ, RZ, R10 ;  /* 0x000000ffff158224 */ /* 0x000fe200078e000a */
[----:B-1----:R-:W-:-:S04]  /*43da0*/  PRMT R179, RZ, 0x7610, R179 ;  /* 0x00007610ffb37816 */ /* 0x002fc800000000b3 */
[----:B------:R0:W3:Y:S04]  /*43db0*/  @!P0 LDG.E.U8 R180, desc[UR60][R20.64] ;  /* 0x0000003c14b48981 */ /* 0x0000e8000c1e1100 */
[----:B------:R1:W-:Y:S01]  /*43dc0*/  STS.U8 [R5+0x10680], R178 ;  /* 0x010680b205007388 */ /* 0x0003e20000000000 */
[----:B0-----:R-:W-:Y:S01]  /*43dd0*/  @!P0 IMAD.MOV.U32 R20, RZ, RZ, R14 ;  /* 0x000000ffff148224 */ /* 0x001fe200078e000e */
[----:B-1----:R-:W-:Y:S02]  /*43de0*/  PRMT R178, RZ, 0x7610, R178 ;  /* 0x00007610ffb27816 */ /* 0x002fe400000000b2 */
[----:B------:R0:W-:Y:S04]  /*43df0*/  STS.U8 [R5+0x10a80], R177 ;  /* 0x010a80b105007388 */ /* 0x0001e80000000000 */
[----:B------:R1:W-:Y:S01]  /*43e00*/  STS.U8 [R5+0x10e80], R176 ;  /* 0x010e80b005007388 */ /* 0x0003e20000000000 */
[----:B0-----:R-:W-:-:S02]  /*43e10*/  PRMT R177, RZ, 0x7610, R177 ;  /* 0x00007610ffb17816 */ /* 0x001fc400000000b1 */
[----:B-1----:R-:W-:Y:S01]  /*43e20*/  PRMT R176, RZ, 0x7610, R176 ;  /* 0x00007610ffb07816 */ /* 0x002fe200000000b0 */
[----:B------:R0:W-:Y:S04]  /*43e30*/  STL [R1+0x2d4c], R8 ;  /* 0x002d4c0801007387 */ /* 0x0001e80000100800 */
[----:B------:R1:W-:Y:S04]  /*43e40*/  STS.U8 [R5+0x11280], R175 ;  /* 0x011280af05007388 */ /* 0x0003e80000000000 */
[----:B------:R1:W-:Y:S04]  /*43e50*/  STS.U8 [R5+0x11680], R174 ;  /* 0x011680ae05007388 */ /* 0x0003e80000000000 */
[----:B0-----:R-:W3:Y:S04]  /*43e60*/  LDL.LU R8, [R1+0x15b4] ;  /* 0x0015b40001087983 */ /* 0x001ee80000300800 */
[----:B------:R0:W-:Y:S01]  /*43e70*/  STL [R1+0x2d48], R10 ;  /* 0x002d480a01007387 */ /* 0x0001e20000100800 */
[----:B-1----:R-:W-:-:S02]  /*43e80*/  PRMT R175, RZ, 0x7610, R175 ;  /* 0x00007610ffaf7816 */ /* 0x002fc400000000af */
[----:B------:R-:W-:Y:S01]  /*43e90*/  PRMT R174, RZ, 0x7610, R174 ;  /* 0x00007610ffae7816 */ /* 0x000fe200000000ae */
[----:B0-----:R-:W3:Y:S04]  /*43ea0*/  LDL.LU R10, [R1+0x15ac] ;  /* 0x0015ac00010a7983 */ /* 0x001ee80000300800 */
[----:B------:R0:W-:Y:S01]  /*43eb0*/  STL [R1+0x2d50], R14 ;  /* 0x002d500e01007387 */ /* 0x0001e20000100800 */
[----:B------:R-:W-:-:S03]  /*43ec0*/  PRMT R167, RZ, 0x7610, R167 ;  /* 0x00007610ffa77816 */ /* 0x000fc600000000a7 */
[----:B0-----:R-:W3:Y:S01]  /*43ed0*/  LDL.LU R14, [R1+0x15e8] ;  /* 0x0015e800010e7983 */ /* 0x001ee20000300800 */
[----:B------:R-:W-:-:S05]  /*43ee0*/  @!P0 IMAD.MOV.U32 R21, RZ, RZ, R47 ;  /* 0x000000ffff158224 */ /* 0x000fca00078e002f */
[----:B------:R4:W3:Y:S04]  /*43ef0*/  @!P0 LDG.E.U8 R179, desc[UR60][R20.64] ;  /* 0x0000003c14b38981 */ /* 0x0008e8000c1e1100 */
[----:B------:R0:W-:Y:S01]  /*43f00*/  STL [R1+0x2d54], R250 ;  /* 0x002d54fa01007387 */ /* 0x0001e20000100800 */
[----:B------:R-:W-:Y:S01]  /*43f10*/  PRMT R166, RZ, 0x7610, R166 ;  /* 0x00007610ffa67816 */ /* 0x000fe200000000a6 */
[----:B----4-:R-:W-:Y:S02]  /*43f20*/  @!P0 IMAD.MOV.U32 R21, RZ, RZ, R38 ;  /* 0x000000ffff158224 */ /* 0x010fe400078e0026 */
[----:B--2---:R-:W-:-:S05]  /*43f30*/  @!P0 IMAD.MOV.U32 R20, RZ, RZ, R35 ;  /* 0x000000ffff148224 */ /* 0x004fca00078e0023 */
[----:B------:R3:W2:Y:S02]  /*43f40*/  @!P0 LDG.E.U8 R178, desc[UR60][R20.64] ;  /* 0x0000003c14b28981 */ /* 0x0006a4000c1e1100 */
[----:B---3--:R-:W-:Y:S02]  /*43f50*/  @!P0 IMAD.MOV.U32 R20, RZ, RZ, R172 ;  /* 0x000000ffff148224 */ /* 0x008fe400078e00ac */
[----:B------:R-:W-:Y:S02]  /*43f60*/  @!P0 IMAD.MOV.U32 R21, RZ, RZ, R250 ;  /* 0x000000ffff158224 */ /* 0x000fe400078e00fa */
[----:B0-----:R-:W3:Y:S04]  /*43f70*/  LDL.LU R250, [R1+0x15f0] ;  /* 0x0015f00001fa7983 */ /* 0x001ee80000300800 */
[----:B------:R0:W4:Y:S02]  /*43f80*/  @!P0 LDG.E.U8 R177, desc[UR60][R20.64] ;  /* 0x0000003c14b18981 */ /* 0x000124000c1e1100 */
[----:B0-----:R-:W-:-:S02]  /*43f90*/  @!P0 IMAD.MOV.U32 R20, RZ, RZ, R51 ;  /* 0x000000ffff148224 */ /* 0x001fc400078e0033 */
[----:B------:R-:W-:-:S05]  /*43fa0*/  @!P0 IMAD.MOV.U32 R21, RZ, RZ, R52 ;  /* 0x000000ffff158224 */ /* 0x000fca00078e0034 */
[----:B------:R0:W4:Y:S02]  /*43fb0*/  @!P0 LDG.E.U8 R176, desc[UR60][R20.64] ;  /* 0x0000003c14b08981 */ /* 0x000124000c1e1100 */
[----:B0-----:R-:W-:Y:S02]  /*43fc0*/  @!P0 IMAD.MOV.U32 R20, RZ, RZ, R49 ;  /* 0x000000ffff148224 */ /* 0x001fe400078e0031 */
[----:B------:R-:W-:Y:S01]  /*43fd0*/  @!P0 IMAD.MOV.U32 R21, RZ, RZ, R50 ;  /* 0x000000ffff158224 */ /* 0x000fe200078e0032 */
[----:B------:R-:W2:Y:S04]  /*43fe0*/  LDL R49, [R1+0x1728] ;  /* 0x0017280001317983 */ /* 0x000ea80000100800 */
[----:B------:R0:W4:Y:S02]  /*43ff0*/  @!P0 LDG.E.U8 R175, desc[UR60][R20.64] ;  /* 0x0000003c14af8981 */ /* 0x000124000c1e1100 */
[----:B0-----:R-:W-:-:S02]  /*44000*/  @!P0 IMAD.MOV.U32 R20, RZ, RZ, R42 ;  /* 0x000000ffff148224 */ /* 0x001fc400078e002a */
[----:B------:R-:W-:Y:S02]  /*44010*/  @!P0 IMAD.MOV.U32 R21, RZ, RZ, R43 ;  /* 0x000000ffff158224 */ /* 0x000fe400078e002b */
[----:B------:R-:W2:Y:S04]  /*44020*/  LDL R43, [R1+0x172c] ;  /* 0x00172c00012b7983 */ /* 0x000ea80000100800 */
[----:B------:R0:W4:Y:S02]  /*44030*/  @!P0 LDG.E.U8 R174, desc[UR60][R20.64] ;  /* 0x0000003c14ae8981 */ /* 0x000124000c1e1100 */
[----:B0-----:R-:W-:Y:S02]  /*44040*/  @!P0 IMAD.MOV.U32 R20, RZ, RZ, R33 ;  /* 0x000000ffff148224 */ /* 0x001fe400078e0021 */
[----:B------:R-:W-:-:S02]  /*44050*/  @!P0 IMAD.MOV.U32 R21, RZ, RZ, R36 ;  /* 0x000000ffff158224 */ /* 0x000fc400078e0024 */
[----:B------:R-:W4:Y:S04]  /*44060*/  LDL R36, [R1+0x16e8] ;  /* 0x0016e80001247983 */ /* 0x000f280000100800 */
[----:B------:R0:W4:Y:S02]  /*44070*/  @!P0 LDG.E.U8 R167, desc[UR60][R20.64] ;  /* 0x0000003c14a78981 */ /* 0x000124000c1e1100 */
[----:B0-----:R-:W-:Y:S02]  /*44080*/  @!P0 IMAD.MOV.U32 R21, RZ, RZ, R31 ;  /* 0x000000ffff158224 */ /* 0x001fe400078e001f */
[----:B------:R-:W4:Y:S04]  /*44090*/  LDL R31, [R1+0x16ec] ;  /* 0x0016ec00011f7983 */ /* 0x000f280000100800 */
[----:B------:R-:W2:Y:S01]  /*440a0*/  LDL.LU R42, [R1+0x14f0] ;  /* 0x0014f000012a7983 */ /* 0x000ea20000300800 */
[----:B------:R-:W-:-:S03]  /*440b0*/  @!P0 IMAD.MOV.U32 R20, RZ, RZ, R19 ;  /* 0x000000ffff148224 */ /* 0x000fc600078e0013 */
[----:B------:R-:W4:Y:S04]  /*440c0*/  LDL.LU R33, [R1+0x14f4] ;  /* 0x0014f40001217983 */ /* 0x000f280000300800 */
[----:B------:R-:W2:Y:S04]  /*440d0*/  LDL.LU R19, [R1+0x1530] ;  /* 0x0015300001137983 */ /* 0x000ea80000300800 */
[----:B------:R0:W4:Y:S02]  /*440e0*/  @!P0 LDG.E.U8 R166, desc[UR60][R20.64] ;  /* 0x0000003c14a68981 */ /* 0x000124000c1e1100 */
[----:B0-----:R-:W-:-:S02]  /*440f0*/  @!P0 IMAD.MOV.U32 R20, RZ, RZ, R13 ;  /* 0x000000ffff148224 */ /* 0x001fc400078e000d */
[----:B------:R-:W4:Y:S01]  /*44100*/  LDL.LU R13, [R1+0x14b4] ;  /* 0x0014b400010d7983 */ /* 0x000f220000300800 */
[----:B------:R-:W-:Y:S02]  /*44110*/  PRMT R165, RZ, 0x7610, R165 ;  /* 0x00007610ffa57816 */ /* 0x000fe400000000a5 */
[----:B------:R-:W-:Y:S02]  /*44120*/  PRMT R164, RZ, 0x7610, R164 ;  /* 0x00007610ffa47816 */ /* 0x000fe400000000a4 */
[----:B------:R-:W-:Y:S02]  /*44130*/  PRMT R163, RZ, 0x7610, R163 ;  /* 0x00007610ffa37816 */ /* 0x000fe400000000a3 */
[----:B------:R-:W-:Y:S02]  /*44140*/  PRMT R162, RZ, 0x7610, R162 ;  /* 0x00007610ffa27816 */ /* 0x000fe400000000a2 */
[----:B------:R-:W-:Y:S02]  /*44150*/  PRMT R161, RZ, 0x7610, R161 ;  /* 0x00007610ffa17816 */ /* 0x000fe400000000a1 */
[----:B------:R-:W-:-:S02]  /*44160*/  PRMT R160, RZ, 0x7610, R160 ;  /* 0x00007610ffa07816 */ /* 0x000fc400000000a0 */
[----:B------:R-:W-:Y:S01]  /*44170*/  PRMT R159, RZ, 0x7610, R159 ;  /* 0x00007610ff9f7816 */ /* 0x000fe2000000009f */
[----:B---3--:R-:W-:-:S05]  /*44180*/  @!P0 IMAD.MOV.U32 R21, RZ, RZ, R250 ;  /* 0x000000ffff158224 */ /* 0x008fca00078e00fa */
[----:B------:R0:W3:Y:S02]  /*44190*/  @!P0 LDG.E.U8 R165, desc[UR60][R20.64] ;  /* 0x0000003c14a58981 */ /* 0x0000e4000c1e1100 */
[----:B0-----:R-:W-:Y:S02]  /*441a0*/  @!P0 IMAD.MOV.U32 R20, RZ, RZ, R8 ;  /* 0x000000ffff148224 */ /* 0x001fe400078e0008 */
[----:B------:R-:W-:-:S05]  /*441b0*/  @!P0 IMAD.MOV.U32 R21, RZ, RZ, R6 ;  /* 0x000000ffff158224 */ /* 0x000fca00078e0006 */
[----:B------:R0:W3:Y:S04]  /*441c0*/  @!P0 LDG.E.U8 R164, desc[UR60][R20.64] ;  /* 0x0000003c14a48981 */ /* 0x0000e8000c1e1100 */
[----:B------:R1:W-:Y:S01]  /*441d0*/  STL [R1+0x2d58], R250 ;  /* 0x002d58fa01007387 */ /* 0x0003e20000100800 */
[----:B0-----:R-:W-:Y:S02]  /*441e0*/  @!P0 IMAD.MOV.U32 R20, RZ, RZ, R9 ;  /* 0x000000ffff148224 */ /* 0x001fe400078e0009 */
[----:B------:R-:W-:Y:S01]  /*441f0*/  @!P0 IMAD.MOV.U32 R21, RZ, RZ, R15 ;  /* 0x000000ffff158224 */ /* 0x000fe200078e000f */
[----:B-1----:R-:W3:Y:S04]  /*44200*/  LDL.LU R250, [R1+0x15ec] ;  /* 0x0015ec0001fa7983 */ /* 0x002ee80000300800 */
[----:B------:R0:W-:Y:S04]  /*44210*/  STL [R1+0x2d60], R8 ;  /* 0x002d600801007387 */ /* 0x0001e80000100800 */
[----:B------:R1:W3:Y:S04]  /*44220*/  @!P0 LDG.E.U8 R163, desc[UR60][R20.64] ;  /* 0x0000003c14a38981 */ /* 0x0002e8000c1e1100 */
[----:B0-----:R-:W3:Y:S01]  /*44230*/  LDL.LU R8, [R1+0x162c] ;  /* 0x00162c0001087983 */ /* 0x001ee20000300800 */
[----:B-1----:R-:W-:-:S03]  /*44240*/  @!P0 IMAD.MOV.U32 R20, RZ, RZ, R236 ;  /* 0x000000ffff148224 */ /* 0x002fc600078e00ec */
[----:B------:R0:W-:Y:S04]  /*44250*/  STL [R1+0x2d5c], R6 ;  /* 0x002d5c0601007387 */ /* 0x0001e80000100800 */
[----:B0-----:R-:W3:Y:S04]  /*44260*/  LDL.LU R6, [R1+0x1628] ;  /* 0x0016280001067983 */ /* 0x001ee80000300800 */
[----:B------:R0:W-:Y:S04]  /*44270*/  STL [R1+0x2d68], R9 ;  /* 0x002d680901007387 */ /* 0x0001e80000100800 */
[----:B0-----:R-:W3:Y:S01]  /*44280*/  LDL.LU R9, [R1+0x166c] ;  /* 0x00166c0001097983 */ /* 0x001ee20000300800 */
[----:B--2---:R-:W-:-:S03]  /*44290*/  @!P0 IMAD.MOV.U32 R21, RZ, RZ, R19 ;  /* 0x000000ffff158224 */ /* 0x004fc600078e0013 */
[----:B------:R0:W-:Y:S04]  /*442a0*/  STL [R1+0x2d64], R15 ;  /* 0x002d640f01007387 */ /* 0x0001e80000100800 */
[----:B------:R4:W2:Y:S04]  /*442b0*/  @!P0 LDG.E.U8 R162, desc[UR60][R20.64] ;  /* 0x0000003c14a28981 */ /* 0x0008a8000c1e1100 */
[----:B0-----:R-:W2:Y:S01]  /*442c0*/  LDL.LU R15, [R1+0x1668] ;  /* 0x00166800010f7983 */ /* 0x001ea20000300800 */
[----:B----4-:R-:W-:Y:S02]  /*442d0*/  @!P0 IMAD.MOV.U32 R20, RZ, RZ, R33 ;  /* 0x000000ffff148224 */ /* 0x010fe400078e0021 */
[----:B------:R-:W-:Y:S01]  /*442e0*/  @!P0 IMAD.MOV.U32 R21, RZ, RZ, R42 ;  /* 0x000000ffff158224 */ /* 0x000fe200078e002a */
[----:B------:R0:W-:Y:S04]  /*442f0*/  STL [R1+0x2d6c], R236 ;  /* 0x002d6cec01007387 */ /* 0x0001e80000100800 */
[----:B------:R1:W4:Y:S04]  /*44300*/  @!P0 LDG.E.U8 R161, desc[UR60][R20.64] ;  /* 0x0000003c14a18981 */ /* 0x000328000c1e1100 */
[----:B0-----:R-:W3:Y:S04]  /*44310*/  LDL.LU R236, [R1+0x16a8] ;  /* 0x0016a80001ec7983 */ /* 0x001ee80000300800 */
[----:B------:R0:W-:Y:S01]  /*44320*/  STL [R1+0x2d70], R251 ;  /* 0x002d70fb01007387 */ /* 0x0001e20000100800 */
[----:B-1----:R-:W-:-:S03]  /*44330*/  @!P0 IMAD.MOV.U32 R21, RZ, RZ, R251 ;  /* 0x000000ffff158224 */ /* 0x002fc600078e00fb */
[----:B0-----:R-:W2:Y:S01]  /*44340*/  LDL.LU R251, [R1+0x16ac] ;  /* 0x0016ac0001fb7983 */ /* 0x001ea20000300800 */
[----:B------:R-:W-:-:S05]  /*44350*/  @!P0 IMAD.MOV.U32 R20, RZ, RZ, R13 ;  /* 0x000000ffff148224 */ /* 0x000fca00078e000d */
[----:B------:R0:W4:Y:S02]  /*44360*/  @!P0 LDG.E.U8 R160, desc[UR60][R20.64] ;  /* 0x0000003c14a08981 */ /* 0x000124000c1e1100 */
[----:B0-----:R-:W-:Y:S02]  /*44370*/  @!P0 IMAD.MOV.U32 R20, RZ, RZ, R43 ;  /* 0x000000ffff148224 */ /* 0x001fe400078e002b */
[----:B------:R-:W-:Y:S01]  /*44380*/  @!P0 IMAD.MOV.U32 R21, RZ, RZ, R49 ;  /* 0x000000ffff158224 */ /* 0x000fe200078e0031 */
[----:B------:R-:W4:Y:S04]  /*44390*/  LDL.LU R43, [R1+0x14e8] ;  /* 0x0014e800012b7983 */ /* 0x000f280000300800 */
[----:B------:R0:W4:Y:S02]  /*443a0*/  @!P0 LDG.E.U8 R159, desc[UR60][R20.64] ;  /* 0x0000003c149f8981 */ /* 0x000124000c1e1100 */
[----:B0-----:R-:W-:-:S02]  /*443b0*/  @!P0 IMAD.MOV.U32 R21, RZ, RZ, R36 ;  /* 0x000000ffff158224 */ /* 0x001fc400078e0024 */
[----:B------:R-:W4:Y:S01]  /*443c0*/  LDL.LU R36, [R1+0x1528] ;  /* 0x0015280001247983 */ /* 0x000f220000300800 */
[----:B------:R-:W-:-:S03]  /*443d0*/  @!P0 IMAD.MOV.U32 R20, RZ, RZ, R31 ;  /* 0x000000ffff148224 */ /* 0x000fc600078e001f */
[----:B------:R-:W4:Y:S01]  /*443e0*/  LDL.LU R31, [R1+0x14ec] ;  /* 0x0014ec00011f7983 */ /* 0x000f220000300800 */
[----:B------:R-:W-:Y:S02]  /*443f0*/  PRMT R158, RZ, 0x7610, R158 ;  /* 0x00007610ff9e7816 */ /* 0x000fe4000000009e */
[----:B------:R-:W-:-:S04]  /*44400*/  PRMT R157, RZ, 0x7610, R157 ;  /* 0x00007610ff9d7816 */ /* 0x000fc8000000009d */
[----:B------:R3:W4:Y:S01]  /*44410*/  @!P0 LDG.E.U8 R158, desc[UR60][R20.64] ;  /* 0x0000003c149e8981 */ /* 0x000722000c1e1100 */
[----:B------:R-:W-:Y:S02]  /*44420*/  PRMT R156, RZ, 0x7610, R156 ;  /* 0x00007610ff9c7816 */ /* 0x000fe4000000009c */
[----:B------:R-:W-:Y:S02]  /*44430*/  PRMT R155, RZ, 0x7610, R155 ;  /* 0x00007610ff9b7816 */ /* 0x000fe4000000009b */
[----:B------:R-:W-:Y:S01]  /*44440*/  PRMT R154, RZ, 0x7610, R154 ;  /* 0x00007610ff9a7816 */ /* 0x000fe2000000009a */
[----:B------:R-:W-:Y:S04]  /*44450*/  STL.64 [R1+0x3000], R150 ;  /* 0x0030009601007387 */ /* 0x000fe80000100a00 */
[----:B------:R-:W-:Y:S04]  /*44460*/  STL.64 [R1+0x2ff8], R148 ;  /* 0x002ff89401007387 */ /* 0x000fe80000100a00 */
[----:B------:R-:W-:Y:S01]  /*44470*/  STL [R1+0x2ff4], R147 ;  /* 0x002ff49301007387 */ /* 0x000fe20000100800 */
[----:B------:R-:W-:-:S03]  /*44480*/  PRMT R153, RZ, 0x7610, R153 ;  /* 0x00007610ff997816 */ /* 0x000fc60000000099 */
[----:B------:R-:W-:Y:S04]  /*44490*/  STL [R1+0x2ff0], R48 ;  /* 0x002ff03001007387 */ /* 0x000fe80000100800 */
[----:B------:R-:W-:Y:S04]  /*444a0*/  STL.64 [R1+0x2fe8], R46 ;  /* 0x002fe82e01007387 */ /* 0x000fe80000100a00 */
[----:B------:R-:W-:Y:S01]  /*444b0*/  STL.64 [R1+0x2fe0], R44 ;  /* 0x002fe02c01007387 */ /* 0x000fe20000100a00 */
[----:B------:R-:W-:Y:S02]  /*444c0*/  PRMT R152, RZ, 0x7610, R152 ;  /* 0x00007610ff987816 */ /* 0x000fe40000000098 */
[----:B------:R-:W-:-:S02]  /*444d0*/  PRMT R23, RZ, 0x7610, R23 ;  /* 0x00007610ff177816 */ /* 0x000fc40000000017 */
[----:B------:R-:W-:Y:S01]  /*444e0*/  PRMT R22, RZ, 0x7610, R22 ;  /* 0x00007610ff167816 */ /* 0x000fe20000000016 */
[----:B------:R0:W-:Y:S02]  /*444f0*/  STS.U8 [R5+0x11a80], R11 ;  /* 0x011a800b05007388 */ /* 0x0001e40000000000 */
[----:B0-----:R-:W-:Y:S01]  /*44500*/  PRMT R11, RZ, 0x7610, R11 ;  /* 0x00007610ff0b7816 */ /* 0x001fe2000000000b */
[----:B---3--:R-:W-:Y:S02]  /*44510*/  @!P0 IMAD.MOV.U32 R21, RZ, RZ, R236 ;  /* 0x000000ffff158224 */ /* 0x008fe400078e00ec */
[----:B--2---:R-:W-:-:S05]  /*44520*/  @!P0 IMAD.MOV.U32 R20, RZ, RZ, R251 ;  /* 0x000000ffff148224 */ /* 0x004fca00078e00fb */
[----:B------:R0:W2:Y:S02]  /*44530*/  @!P0 LDG.E.U8 R157, desc[UR60][R20.64] ;  /* 0x0000003c149d8981 */ /* 0x0000a4000c1e1100 */
[----:B0-----:R-:W-:Y:S02]  /*44540*/  @!P0 IMAD.MOV.U32 R20, RZ, RZ, R9 ;  /* 0x000000ffff148224 */ /* 0x001fe400078e0009 */
[----:B------:R-:W-:-:S05]  /*44550*/  @!P0 IMAD.MOV.U32 R21, RZ, RZ, R15 ;  /* 0x000000ffff158224 */ /* 0x000fca00078e000f */
[----:B------:R0:W3:Y:S02]  /*44560*/  @!P0 LDG.E.U8 R156, desc[UR60][R20.64] ;  /* 0x0000003c149c8981 */ /* 0x0000e4000c1e1100 */
[----:B0-----:R-:W-:Y:S02]  /*44570*/  @!P0 IMAD.MOV.U32 R20, RZ, RZ, R8 ;  /* 0x000000ffff148224 */ /* 0x001fe400078e0008 */
[----:B------:R-:W-:-:S05]  /*44580*/  @!P0 IMAD.MOV.U32 R21, RZ, RZ, R6 ;  /* 0x000000ffff158224 */ /* 0x000fca00078e0006 */
[----:B------:R0:W3:Y:S04]  /*44590*/  @!P0 LDG.E.U8 R155, desc[UR60][R20.64] ;  /* 0x0000003c149b8981 */ /* 0x0000e8000c1e1100 */
[----:B----4-:R-:W-:Y:S01]  /*445a0*/  STL.64 [R1+0x2fd8], R42 ;  /* 0x002fd82a01007387 */ /* 0x010fe20000100a00 */
[----:B0-----:R-:W-:Y:S02]  /*445b0*/  @!P0 IMAD.MOV.U32 R20, RZ, RZ, R250 ;  /* 0x000000ffff148224 */ /* 0x001fe400078e00fa */
[----:B------:R-:W-:Y:S01]  /*445c0*/  @!P0 IMAD.MOV.U32 R21, RZ, RZ, R14 ;  /* 0x000000ffff158224 */ /* 0x000fe200078e000e */
[----:B------:R-:W-:Y:S04]  /*445d0*/  STL.64 [R1+0x2fd0], R40 ;  /* 0x002fd02801007387 */ /* 0x000fe80000100a00 */
[----:B------:R0:W4:Y:S04]  /*445e0*/  @!P0 LDG.E.U8 R154, desc[UR60][R20.64] ;  /* 0x0000003c149a8981 */ /* 0x000128000c1e1100 */
[----:B------:R-:W-:Y:S04]  /*445f0*/  STL.64 [R1+0x2fc8], R38 ;  /* 0x002fc82601007387 */ /* 0x000fe80000100a00 */
[----:B------:R-:W-:Y:S04]  /*44600*/  STL.64 [R1+0x2fc0], R36 ;  /* 0x002fc02401007387 */ /* 0x000fe80000100a00 */
[----:B------:R-:W-:Y:S01]  /*44610*/  STL.64 [R1+0x2fb8], R34 ;  /* 0x002fb82201007387 */ /* 0x000fe20000100a00 */
[----:B0-----:R-:W-:-:S02]  /*44620*/  @!P0 IMAD.MOV.U32 R20, RZ, RZ, R10 ;  /* 0x000000ffff148224 */ /* 0x001fc400078e000a */
[----:B------:R-:W-:Y:S01]  /*44630*/  @!P0 IMAD.MOV.U32 R21, RZ, RZ, R7 ;  /* 0x000000ffff158224 */ /* 0x000fe200078e0007 */
[----:B------:R-:W-:Y:S04]  /*44640*/  STL.64 [R1+0x2fb0], R32 ;  /* 0x002fb02001007387 */ /* 0x000fe80000100a00 */
[----:B------:R-:W-:Y:S04]  /*44650*/  STL.64 [R1+0x2fa8], R30 ;  /* 0x002fa81e01007387 */ /* 0x000fe80000100a00 */
[----:B------:R0:W4:Y:S04]  /*44660*/  @!P0 LDG.E.U8 R153, desc[UR60][R20.64] ;  /* 0x0000003c14998981 */ /* 0x000128000c1e1100 */
[----:B------:R-:W-:Y:S04]  /*44670*/  STL.64 [R1+0x2fa0], R28 ;  /* 0x002fa01c01007387 */ /* 0x000fe80000100a00 */
[----:B------:R-:W-:Y:S04]  /*44680*/  STL.64 [R1+0x2f98], R26 ;  /* 0x002f981a01007387 */ /* 0x000fe80000100a00 */
[----:B------:R1:W-:Y:S04]  /*44690*/  STL.64 [R1+0x2f90], R24 ;  /* 0x002f901801007387 */ /* 0x0003e80000100a00 */
[----:B------:R-:W-:Y:S01]  /*446a0*/  STL [R1+0x3220], R146 ;  /* 0x0032209201007387 */ /* 0x000fe20000100800 */
[----:B0-----:R-:W-:-:S02]  /*446b0*/  @!P0 IMAD.MOV.U32 R20, RZ, RZ, R244 ;  /* 0x000000ffff148224 */ /* 0x001fc400078e00f4 */
[----:B------:R-:W-:Y:S01]  /*446c0*/  @!P0 IMAD.MOV.U32 R21, RZ, RZ, R17 ;  /* 0x000000ffff158224 */ /* 0x000fe200078e0011 */
[----:B------:R-:W-:Y:S04]  /*446d0*/  STL.64 [R1+0x3218], R144 ;  /* 0x0032189001007387 */ /* 0x000fe80000100a00 */
[----:B------:R-:W-:Y:S04]  /*446e0*/  STL.64 [R1+0x3210], R142 ;  /* 0x0032108e01007387 */ /* 0x000fe80000100a00 */
[----:B------:R0:W4:Y:S04]  /*446f0*/  @!P0 LDG.E.U8 R152, desc[UR60][R20.64] ;  /* 0x0000003c14988981 */ /* 0x000128000c1e1100 */
[----:B------:R2:W-:Y:S04]  /*44700*/  STL [R1+0x3208], R141 ;  /* 0x0032088d01007387 */ /* 0x0005e80000100800 */
[----:B-1----:R-:W4:Y:S04]  /*44710*/  LDL.LU.64 R24, [R1+0xc00] ;  /* 0x000c000001187983 */ /* 0x002f280000300a00 */
[----:B------:R-:W4:Y:S04]  /*44720*/  LDL.LU.64 R26, [R1+0xc08] ;  /* 0x000c0800011a7983 */ /* 0x000f280000300a00 */
[----:B------:R-:W4:Y:S01]  /*44730*/  LDL.LU.64 R28, [R1+0xc10] ;  /* 0x000c1000011c7983 */ /* 0x000f220000300a00 */
[----:B0-----:R-:W-:-:S02]  /*44740*/  @!P0 IMAD.MOV.U32 R20, RZ, RZ, R16 ;  /* 0x000000ffff148224 */ /* 0x001fc400078e0010 */
[----:B------:R-:W-:-:S05]  /*44750*/  @!P0 IMAD.MOV.U32 R21, RZ, RZ, R36 ;  /* 0x000000ffff158224 */ /* 0x000fca00078e0024 */
[----:B------:R0:W4:Y:S02]  /*44760*/  @!P0 LDG.E.U8 R23, desc[UR60][R20.64] ;  /* 0x0000003c14178981 */ /* 0x000124000c1e1100 */
[----:B0-----:R-:W-:Y:S02]  /*44770*/  @!P0 IMAD.MOV.U32 R20, RZ, RZ, R31 ;  /* 0x000000ffff148224 */ /* 0x001fe400078e001f */
[----:B------:R-:W-:Y:S01]  /*44780*/  @!P0 IMAD.MOV.U32 R21, RZ, RZ, R43 ;  /* 0x000000ffff158224 */ /* 0x000fe200078e002b */
[----:B------:R-:W4:Y:S04]  /*44790*/  LDL.LU.64 R30, [R1+0xc18] ;  /* 0x000c1800011e7983 */ /* 0x000f280000300a00 */
[----:B------:R-:W4:Y:S04]  /*447a0*/  LDL.LU.64 R32, [R1+0xc20] ;  /* 0x000c200001207983 */ /* 0x000f280000300a00 */
[----:B------:R-:W4:Y:S04]  /*447b0*/  LDL.LU.64 R34, [R1+0xc28] ;  /* 0x000c280001227983 */ /* 0x000f280000300a00 */
[----:B------:R-:W4:Y:S04]  /*447c0*/  LDL.LU.64 R36, [R1+0xc30] ;  /* 0x000c300001247983 */ /* 0x000f280000300a00 */
[----:B------:R-:W4:Y:S04]  /*447d0*/  LDL.LU.64 R38, [R1+0xc38] ;  /* 0x000c380001267983 */ /* 0x000f280000300a00 */
[----:B------:R-:W4:Y:S04]  /*447e0*/  LDL.LU.64 R40, [R1+0xc40] ;  /* 0x000c400001287983 */ /* 0x000f280000300a00 */
[----:B------:R0:W4:Y:S04]  /*447f0*/  @!P0 LDG.E.U8 R22, desc[UR60][R20.64] ;  /* 0x0000003c14168981 */ /* 0x000128000c1e1100 */
[----:B------:R-:W4:Y:S04]  /*44800*/  LDL.LU.64 R42, [R1+0xc48] ;  /* 0x000c4800012a7983 */ /* 0x000f280000300a00 */
[----:B------:R-:W4:Y:S04]  /*44810*/  LDL.LU.64 R44, [R1+0xc50] ;  /* 0x000c5000012c7983 */ /* 0x000f280000300a00 */
[----:B------:R-:W4:Y:S04]  /*44820*/  LDL.LU.64 R46, [R1+0xc58] ;  /* 0x000c5800012e7983 */ /* 0x000f280000300a00 */
[----:B------:R-:W4:Y:S04]  /*44830*/  LDL.LU.64 R48, [R1+0xc60] ;  /* 0x000c600001307983 */ /* 0x000f280000300a00 */
[----:B------:R-:W4:Y:S04]  /*44840*/  LDL.LU.64 R50, [R1+0xc68] ;  /* 0x000c680001327983 */ /* 0x000f280000300a00 */
[----:B------:R-:W4:Y:S04]  /*44850*/  LDL.LU.64 R52, [R1+0xc70] ;  /* 0x000c700001347983 */ /* 0x000f280000300a00 */
[----:B------:R-:W4:Y:S01]  /*44860*/  LDL.LU.64 R54, [R1+0xc78] ;  /* 0x000c780001367983 */ /* 0x000f220000300a00 */
[----:B0-----:R-:W-:-:S03]  /*44870*/  @!P0 IMAD.MOV.U32 R20, RZ, RZ, R246 ;  /* 0x000000ffff148224 */ /* 0x001fc600078e00f6 */
[----:B------:R-:W4:Y:S01]  /*44880*/  LDL.LU.64 R56, [R1+0xc80] ;  /* 0x000c800001387983 */ /* 0x000f220000300a00 */
[----:B------:R-:W-:-:S03]  /*44890*/  @!P0 IMAD.MOV.U32 R21, RZ, RZ, R252 ;  /* 0x000000ffff158224 */ /* 0x000fc600078e00fc */
[----:B------:R-:W4:Y:S04]  /*448a0*/  LDL.LU.64 R58, [R1+0xc88] ;  /* 0x000c8800013a7983 */ /* 0x000f280000300a00 */
[----:B------:R-:W4:Y:S04]  /*448b0*/  LDL.LU.64 R60, [R1+0xc90] ;  /* 0x000c9000013c7983 */ /* 0x000f280000300a00 */
[----:B------:R-:W4:Y:S04]  /*448c0*/  LDL.LU.64 R62, [R1+0xc98] ;  /* 0x000c9800013e7983 */ /* 0x000f280000300a00 */
[----:B------:R-:W4:Y:S04]  /*448d0*/  @!P0 LDG.E.U8 R11, desc[UR60][R20.64] ;  /* 0x0000003c140b8981 */ /* 0x000f28000c1e1100 */
[----:B------:R-:W4:Y:S04]  /*448e0*/  LDL.LU.64 R64, [R1+0xca0] ;  /* 0x000ca00001407983 */ /* 0x000f280000300a00 */
        /* <DEDUP_REMOVED lines=37> */
[----:B--2---:R-:W2:Y:S04]  /*44b40*/  LDL.LU.64 R140, [R1+0xdd0] ;  /* 0x000dd000018c7983 */ /* 0x004ea80000300a00 */
[----:B------:R-:W2:Y:S04]  /*44b50*/  LDL.LU.64 R142, [R1+0xdd8] ;  /* 0x000dd800018e7983 */ /* 0x000ea80000300a00 */
[----:B------:R-:W2:Y:S04]  /*44b60*/  LDL.LU.64 R144, [R1+0xde0] ;  /* 0x000de00001907983 */ /* 0x000ea80000300a00 */
[----:B------:R-:W2:Y:S04]  /*44b70*/  LDL.LU.64 R146, [R1+0xde8] ;  /* 0x000de80001927983 */ /* 0x000ea80000300a00 */
[----:B------:R-:W2:Y:S04]  /*44b80*/  LDL.LU.64 R148, [R1+0xdf0] ;  /* 0x000df00001947983 */ /* 0x000ea80000300a00 */
[----:B------:R-:W2:Y:S04]  /*44b90*/  LDL.LU.64 R150, [R1+0xdf8] ;  /* 0x000df80001967983 */ /* 0x000ea80000300a00 */
        /* <DEDUP_REMOVED lines=27> */
[----:B------:R0:W-:Y:S04]  /*44d50*/  STS.U8 [R4+0x10b00], R240 ;  /* 0x010b00f004007388 */ /* 0x0001e80000000000 */
        /* <DEDUP_REMOVED lines=35> */
[----:B------:R-:W-:Y:S01]  /*44f90*/  STS.U8 [R3+0x11b80], R230 ;  /* 0x011b80e603007388 */ /* 0x000fe20000000000 */
[----:B------:R-:W1:Y:S03]  /*44fa0*/  S2R R248, SR_CgaCtaId ;  /* 0x0000000000f87919 */ /* 0x000e660000008800 */
        /* <DEDUP_REMOVED lines=16> */
[----:B------:R-:W-:Y:S01]  /*450b0*/  MOV R247, 0x400 ;  /* 0x0000040000f77802 */ /* 0x000fe20000000f00 */
[----:B------:R-:W-:Y:S01]  /*450c0*/  UMOV UR17, 0x40000040 ;  /* 0x4000004000117882 */ /* 0x000fe20000000000 */
[----:B------:R-:W-:Y:S01]  /*450d0*/  UIADD3.64 UR52, UR4, 0x1fe, URZ ;  /* 0x000001fe04347897 */ /* 0x000fe2000fffe03f */
[----:B------:R-:W-:Y:S01]  /*450e0*/  UMOV UR54, UR18 ;  /* 0x0000001200367c82 */ /* 0x000fe20008000000 */
[----:B------:R-:W-:Y:S01]  /*450f0*/  UMOV UR55, UR19 ;  /* 0x0000001300377c82 */ /* 0x000fe20008000000 */
[----:B------:R-:W-:Y:S01]  /*45100*/  UIADD3.64 UR48, UR4, 0x200, URZ ;  /* 0x0000020004307897 */ /* 0x000fe2000fffe03f */
[----:B------:R-:W-:Y:S01]  /*45110*/  UMOV UR50, UR6 ;  /* 0x0000000600327c82 */ /* 0x000fe20008000000 */
[----:B------:R-:W-:Y:S01]  /*45120*/  UMOV UR51, UR7 ;  /* 0x0000000700337c82 */ /* 0x000fe20008000000 */
[----:B------:R-:W-:Y:S01]  /*45130*/  UIADD3.64 UR56, UR4, 0xa00, URZ ;  /* 0x00000a0004387897 */ /* 0x000fe2000fffe03f */
[----:B------:R-:W-:Y:S01]  /*45140*/  UMOV UR58, UR6 ;  /* 0x00000006003a7c82 */ /* 0x000fe20008000000 */
[----:B------:R-:W-:Y:S01]  /*45150*/  UMOV UR59, UR7 ;  /* 0x00000007003b7c82 */ /* 0x000fe20008000000 */
[----:B------:R-:W-:Y:S01]  /*45160*/  UMOV UR22, UR10 ;  /* 0x0000000a00167c82 */ /* 0x000fe20008000000 */
[----:B------:R-:W-:Y:S01]  /*45170*/  UMOV UR23, UR11 ;  /* 0x0000000b00177c82 */ /* 0x000fe20008000000 */
[----:B------:R-:W-:Y:S01]  /*45180*/  UMOV UR26, UR14 ;  /* 0x0000000e001a7c82 */ /* 0x000fe20008000000 */
[----:B------:R-:W-:Y:S01]  /*45190*/  UMOV UR27, UR15 ;  /* 0x0000000f001b7c82 */ /* 0x000fe20008000000 */
[----:B-1----:R-:W-:Y:S01]  /*451a0*/  LEA R247, R248, R247, 0x18 ;  /* 0x000000f7f8f77211 */ /* 0x002fe200078ec0ff */
[----:B------:R-:W-:Y:S01]  /*451b0*/  UMOV UR30, UR18 ;  /* 0x00000012001e7c82 */ /* 0x000fe20008000000 */
[----:B------:R-:W-:Y:S01]  /*451c0*/  UMOV UR31, UR19 ;  /* 0x00000013001f7c82 */ /* 0x000fe20008000000 */
[----:B------:R-:W-:Y:S01]  /*451d0*/  UMOV UR34, UR6 ;  /* 0x0000000600227c82 */ /* 0x000fe20008000000 */
[----:B------:R-:W-:Y:S01]  /*451e0*/  UMOV UR35, UR7 ;  /* 0x0000000700237c82 */ /* 0x000fe20008000000 */
[----:B------:R-:W-:Y:S01]  /*451f0*/  UMOV UR38, UR10 ;  /* 0x0000000a00267c82 */ /* 0x000fe20008000000 */
[----:B------:R-:W-:Y:S01]  /*45200*/  UMOV UR39, UR11 ;  /* 0x0000000b00277c82 */ /* 0x000fe20008000000 */
[----:B------:R-:W-:Y:S01]  /*45210*/  UMOV UR42, UR14 ;  /* 0x0000000e002a7c82 */ /* 0x000fe20008000000 */
[----:B------:R-:W-:Y:S01]  /*45220*/  UMOV UR43, UR15 ;  /* 0x0000000f002b7c82 */ /* 0x000fe20008000000 */
[----:B0-----:R-:W0:Y:S01]  /*45230*/  LDC R240, c[0x0][0x230] ;  /* 0x00008c00fff07b82 */ /* 0x001e220000000800 */
[----:B------:R-:W-:Y:S04]  /*45240*/  STS.U8 [R3+0x15f80], R157 ;  /* 0x015f809d03007388 */ /* 0x000fe80000000000 */
[----:B---3--:R-:W-:Y:S04]  /*45250*/  STS.U8 [R3+0x16380], R156 ;  /* 0x0163809c03007388 */ /* 0x008fe80000000000 */
[----:B------:R-:W-:Y:S04]  /*45260*/  STS.U8 [R3+0x16780], R155 ;  /* 0x0167809b03007388 */ /* 0x000fe80000000000 */
[----:B----4-:R-:W-:Y:S04]  /*45270*/  STS.U8 [R3+0x16b80], R154 ;  /* 0x016b809a03007388 */ /* 0x010fe80000000000 */
[----:B------:R-:W-:Y:S04]  /*45280*/  STS.U8 [R3+0x16f80], R153 ;  /* 0x016f809903007388 */ /* 0x000fe80000000000 */
[----:B------:R-:W-:Y:S04]  /*45290*/  STS.U8 [R3+0x17380], R152 ;  /* 0x0173809803007388 */ /* 0x000fe80000000000 */
[----:B------:R-:W-:Y:S04]  /*452a0*/  STS.U8 [R3+0x17780], R23 ;  /* 0x0177801703007388 */ /* 0x000fe80000000000 */
[----:B------:R-:W-:Y:S04]  /*452b0*/  STS.U8 [R3+0x17b80], R22 ;  /* 0x017b801603007388 */ /* 0x000fe80000000000 */
[----:B------:R-:W-:Y:S01]  /*452c0*/  STS.U8 [R3+0x17f80], R11 ;  /* 0x017f800b03007388 */ /* 0x000fe20000000000 */
[----:B------:R1:W-:Y:S06]  /*452d0*/  MEMBAR.ALL.CTA ;  /* 0x0000000000007992 */ /* 0x0003ec0000008000 */
[----:B-1----:R-:W1:Y:S01]  /*452e0*/  FENCE.VIEW.ASYNC.S ;  /* 0x00000000000073c6 */ /* 0x002e620000000000 */
[----:B------:R-:W-:-:S04]  /*452f0*/  SHF.R.U32.HI R247, RZ, 0x4, R247 ;  /* 0x00000004fff77819 */ /* 0x000fc800000116f7 */
[----:B------:R-:W-:Y:S01]  /*45300*/  SGXT.U32 R247, R247, 0xe ;  /* 0x0000000ef7f7781a */ /* 0x000fe20000000000 */
[----:B-1----:R-:W-:Y:S03]  /*45310*/  BAR.SYNC.DEFER_BLOCKING 0x0 ;  /* 0x0000000000007b1d */ /* 0x002fe60000010000 */
[----:B------:R-:W-:-:S03]  /*45320*/  R2UR UR16, R247 ;  /* 0x00000000f71072ca */ /* 0x000fc600000e0000 */
[----:B--2---:R-:W-:-:S10]  /*45330*/  WARPGROUP.ARRIVE ;  /* 0x00000000000079c5 */ /* 0x004fd40000000000 */
[----:B------:R-:W-:Y:S03]  /*45340*/  QGMMA.64x256x32.F32.E4M3.E4M3 R24, gdesc[UR16], R24, gsb0 ;  /* 0x03e00000101879f3 */ /* 0x000fe60008000818 */
[----:B------:R-:W-:Y:S02]  /*45350*/  WARPGROUP.DEPBAR.LE gsb0, 0x0 ;  /* 0x00008000000079c5 */ /* 0x000fe40000010000 */
[----:B------:R-:W-:-:S15]  /*45360*/  WARPGROUP.ARRIVE ;  /* 0x00000000000079c5 */ /* 0x000fde0000000000 */
[----:B------:R-:W-:-:S08]  /*45370*/  NOP ;  /* 0x0000000000007918 */ /* 0x000fd00000000000 */
        /* <DEDUP_REMOVED lines=10> */
[----:B------:R1:W-:Y:S04]  /*45420*/  STL.64 [R1+0xc00], R24 ;  /* 0x000c001801007387 */ /* 0x0003e80000100a00 */
        /* <DEDUP_REMOVED lines=63> */
[----:B-1----:R-:W4:Y:S04]  /*45820*/  LDL.LU.64 R24, [R1+0x600] ;  /* 0x0006000001187983 */ /* 0x002f280000300a00 */
[----:B--2---:R-:W2:Y:S04]  /*45830*/  LDL.LU.64 R26, [R1+0x608] ;  /* 0x00060800011a7983 */ /* 0x004ea80000300a00 */
[----:B---3--:R-:W3:Y:S04]  /*45840*/  LDL.LU.64 R28, [R1+0x610] ;  /* 0x00061000011c7983 */ /* 0x008ee80000300a00 */
[----:B----4-:R-:W4:Y:S04]  /*45850*/  LDL.LU.64 R30, [R1+0x618] ;  /* 0x00061800011e7983 */ /* 0x010f280000300a00 */
[----:B0-----:R-:W2:Y:S04]  /*45860*/  LDL.LU.64 R32, [R1+0x620] ;  /* 0x0006200001207983 */ /* 0x001ea80000300a00 */
[----:B------:R-:W3:Y:S04]  /*45870*/  LDL.LU.64 R34, [R1+0x628] ;  /* 0x0006280001227983 */ /* 0x000ee80000300a00 */
[----:B------:R-:W4:Y:S04]  /*45880*/  LDL.LU.64 R36, [R1+0x630] ;  /* 0x0006300001247983 */ /* 0x000f280000300a00 */
[----:B------:R-:W2:Y:S04]  /*45890*/  LDL.LU.64 R38, [R1+0x638] ;  /* 0x0006380001267983 */ /* 0x000ea80000300a00 */
        /* <DEDUP_REMOVED lines=56> */
[----:B----4-:R-:W-:Y:S04]  /*45c20*/  STL.64 [R1+0x3420], R150 ;  /* 0x0034209601007387 */ /* 0x010fe80000100a00 */
[----:B---3--:R-:W-:Y:S04]  /*45c30*/  STL.64 [R1+0x3418], R148 ;  /* 0x0034189401007387 */ /* 0x008fe80000100a00 */
[----:B--2---:R-:W-:Y:S04]  /*45c40*/  STL.64 [R1+0x3410], R146 ;  /* 0x0034109201007387 */ /* 0x004fe80000100a00 */
[----:B------:R-:W-:Y:S04]  /*45c50*/  STL.64 [R1+0x3408], R144 ;  /* 0x0034089001007387 */ /* 0x000fe80000100a00 */
        /* <DEDUP_REMOVED lines=51> */
[----:B------:R0:W-:Y:S04]  /*45f90*/  STL.64 [R1+0x3268], R40 ;  /* 0x0032682801007387 */ /* 0x0001e80000100a00 */
        /* <DEDUP_REMOVED lines=64> */
[----:B--2---:R-:W-:Y:S04]  /*463a0*/  STL.64 [R1+0x3620], R166 ;  /* 0x003620a601007387 */ /* 0x004fe80000100a00 */
[----:B----4-:R-:W-:Y:S04]  /*463b0*/  STL.64 [R1+0x3618], R164 ;  /* 0x003618a401007387 */ /* 0x010fe80000100a00 */
[----:B---3--:R-:W-:Y:S04]  /*463c0*/  STL.64 [R1+0x3610], R162 ;  /* 0x003610a201007387 */ /* 0x008fe80000100a00 */
        /* <DEDUP_REMOVED lines=62> */
[----:B------:R-:W2:Y:S04]  /*467b0*/  LDL.LU.64 R42, [R1+0xa08] ;  /* 0x000a0800012a7983 */ /* 0x000ea80000300a00 */
        /* <DEDUP_REMOVED lines=61> */
[----:B------:R-:W2:Y:S02]  /*46b90*/  LDL.LU.64 R166, [R1+0xbf8] ;  /* 0x000bf80001a67983 */ /* 0x000ea40000300a00 */
[----:B--2---:R-:W-:-:S06]  /*46ba0*/  WARPGROUP.ARRIVE ;  /* 0x00000000000079c5 */ /* 0x004fcc0000000000 */
[----:B------:R-:W-:Y:S01]  /*46bb0*/  QGMMA.64x256x32.F32.E4M3.E4M3 R40, gdesc[UR52], R40, gsb0 ;  /* 0x03e00000342879f3 */ /* 0x000fe20008000828 */
[----:B------:R-:W-:Y:S01]  /*46bc0*/  UIADD3.64 UR52, UR4, 0x202, URZ ;  /* 0x0000020204347897 */ /* 0x000fe2000fffe03f */
[----:B------:R-:W-:Y:S01]  /*46bd0*/  UMOV UR54, UR10 ;  /* 0x0000000a00367c82 */ /* 0x000fe20008000000 */
[----:B------:R-:W-:Y:S01]  /*46be0*/  UMOV UR55, UR11 ;  /* 0x0000000b00377c82 */ /* 0x000fe20008000000 */
[----:B------:R-:W-:Y:S02]  /*46bf0*/  WARPGROUP.DEPBAR.LE gsb0, 0x0 ;  /* 0x00008000000079c5 */ /* 0x000fe40000010000 */
[----:B------:R-:W-:-:S15]  /*46c00*/  WARPGROUP.ARRIVE ;  /* 0x00000000000079c5 */ /* 0x000fde0000000000 */
[----:B------:R-:W-:-:S07]  /*46c10*/  NOP ;  /* 0x0000000000007918 */ /* 0x000fce0000000000 */
        /* <DEDUP_REMOVED lines=8> */
[----:B------:R-:W-:Y:S04]  /*46ca0*/  STL.64 [R1+0x3260], R38 ;  /* 0x0032602601007387 */ /* 0x000fe80000100a00 */
[----:B------:R-:W-:Y:S04]  /*46cb0*/  STL.64 [R1+0x3258], R36 ;  /* 0x0032582401007387 */ /* 0x000fe80000100a00 */
[----:B------:R-:W-:Y:S04]  /*46cc0*/  STL.64 [R1+0x3250], R34 ;  /* 0x0032502201007387 */ /* 0x000fe80000100a00 */
[----:B------:R-:W-:Y:S04]  /*46cd0*/  STL.64 [R1+0x3248], R32 ;  /* 0x0032482001007387 */ /* 0x000fe80000100a00 */
[----:B------:R-:W-:Y:S04]  /*46ce0*/  STL.64 [R1+0x3240], R30 ;  /* 0x0032401e01007387 */ /* 0x000fe80000100a00 */
[----:B------:R-:W-:Y:S04]  /*46cf0*/  STL.64 [R1+0x3238], R28 ;  /* 0x0032381c01007387 */ /* 0x000fe80000100a00 */
[----:B------:R-:W-:Y:S04]  /*46d00*/  STL.64 [R1+0x3230], R26 ;  /* 0x0032301a01007387 */ /* 0x000fe80000100a00 */
[----:B------:R-:W-:Y:S01]  /*46d10*/  STL.64 [R1+0x3228], R24 ;  /* 0x0032281801007387 */ /* 0x000fe20000100a00 */
[----:B------:R-:W-:-:S02]  /*46d20*/  WARPGROUP.DEPBAR.LE gsb0, 0x0 ;  /* 0x00008000000079c5 */ /* 0x000fc40000010000 */
[----:B------:R-:W-:-:S06]  /*46d30*/  WARPGROUP.ARRIVE ;  /* 0x00000000000079c5 */ /* 0x000fcc0000000000 */
[----:B------:R-:W-:Y:S03]  /*46d40*/  QGMMA.64x256x32.F32.E4M3.E4M3 R40, gdesc[UR48], R40, gsb0 ;  /* 0x03e00000302879f3 */ /* 0x000fe60008000828 */
[----:B------:R-:W-:Y:S02]  /*46d50*/  WARPGROUP.DEPBAR.LE gsb0, 0x0 ;  /* 0x00008000000079c5 */ /* 0x000fe40000010000 */
        /* <DEDUP_REMOVED lines=127> */
[----:B------:R-:W2:Y:S01]  /*47550*/  LDL.LU.64 R40, [R1+0x3428] ;  /* 0x0034280001287983 */ /* 0x000ea20000300a00 */
[----:B------:R-:W-:Y:S01]  /*47560*/  UIADD3.64 UR52, UR4, 0x3fe, URZ ;  /* 0x000003fe04347897 */ /* 0x000fe2000fffe03f */
[----:B------:R-:W-:Y:S01]  /*47570*/  UMOV UR54, UR18 ;  /* 0x0000001200367c82 */ /* 0x000fe20008000000 */
[----:B------:R-:W-:Y:S01]  /*47580*/  UMOV UR55, UR19 ;  /* 0x0000001300377c82 */ /* 0x000fe20008000000 */
[----:B------:R-:W-:Y:S01]  /*47590*/  UIADD3.64 UR48, UR4, 0x400, URZ ;  /* 0x0000040004307897 */ /* 0x000fe2000fffe03f */
[----:B------:R-:W-:Y:S01]  /*475a0*/  UMOV UR50, UR6 ;  /* 0x0000000600327c82 */ /* 0x000fe20008000000 */
[----:B------:R-:W-:Y:S01]  /*475b0*/  UMOV UR51, UR7 ;  /* 0x0000000700337c82 */ /* 0x000fe20008000000 */
        /* <DEDUP_REMOVED lines=15> */
[----:B------:R-:W-:Y:S03]  /*476b0*/  QGMMA.64x256x32.F32.E4M3.E4M3 R40, gdesc[UR52], R40, gsb0 ;  /* 0x03e00000342879f3 */ /* 0x000fe60008000828 */
[----:B------:R-:W-:Y:S02]  /*476c0*/  WARPGROUP.DEPBAR.LE gsb0, 0x0 ;  /* 0x00008000000079c5 */ /* 0x000fe40000010000 */
[----:B------:R-:W-:-:S15]  /*476d0*/  WARPGROUP.ARRIVE ;  /* 0x00000000000079c5 */ /* 0x000fde0000000000 */
[----:B------:R-:W-:-:S08]  /*476e0*/  NOP ;  /* 0x0000000000007918 */ /* 0x000fd00000000000 */
        /* <DEDUP_REMOVED lines=219> */
[----:B------:R1:W-:Y:S04]  /*484a0*/  STL.64 [R1+0x7f0], R148 ;  /* 0x0007f09401007387 */ /* 0x0003e80000100a00 */
[----:B------:R2:W-:Y:S04]  /*484b0*/  STL.64 [R1+0x7f8], R150 ;  /* 0x0007f89601007387 */ /* 0x0005e80000100a00 */
[----:B0-----:R-:W3:Y:S04]  /*484c0*/  LDL.LU R146, [R1+0x3220] ;  /* 0x0032200001927983 */ /* 0x001ee80000300800 */
[----:B------:R-:W4:Y:S04]  /*484d0*/  LDL.LU.64 R144, [R1+0x3218] ;  /* 0x0032180001907983 */ /* 0x000f280000300a00 */
[----:B------:R-:W2:Y:S04]  /*484e0*/  LDL.LU.64 R142, [R1+0x3210] ;  /* 0x00321000018e7983 */ /* 0x000ea80000300a00 */
[----:B------:R-:W2:Y:S04]  /*484f0*/  LDL.LU R141, [R1+0x3208] ;  /* 0x00320800018d7983 */ /* 0x000ea80000300800 */
        /* <DEDUP_REMOVED lines=58> */
[----:B---3--:R-:W-:-:S02]  /*488a0*/  IMAD.MOV.U32 R229, RZ, RZ, R146 ;  /* 0x000000ffffe57224 */ /* 0x008fc400078e0092 */
[----:B----4-:R-:W-:Y:S02]  /*488b0*/  IMAD.MOV.U32 R21, RZ, RZ, R144 ;  /* 0x000000ffff157224 */ /* 0x010fe400078e0090 */
[----:B--2---:R-:W-:Y:S02]  /*488c0*/  IMAD.MOV.U32 R248, RZ, RZ, R142 ;  /* 0x000000fffff87224 */ /* 0x004fe400078e008e */
[----:B------:R-:W-:Y:S02]  /*488d0*/  IMAD.MOV.U32 R249, RZ, RZ, R141 ;  /* 0x000000fffff97224 */ /* 0x000fe400078e008d */
[----:B------:R-:W-:Y:S01]  /*488e0*/  IMAD.MOV.U32 R247, RZ, RZ, R143 ;  /* 0x000000fffff77224 */ /* 0x000fe200078e008f */
[----:B------:R-:W2:Y:S01]  /*488f0*/  LDL.LU.64 R140, [R1+0x3d0] ;  /* 0x0003d000018c7983 */ /* 0x000ea20000300a00 */
[----:B------:R-:W-:-:S03]  /*48900*/  IMAD.MOV.U32 R20, RZ, RZ, R145 ;  /* 0x000000ffff147224 */ /* 0x000fc600078e0091 */
[----:B------:R-:W3:Y:S04]  /*48910*/  LDL.LU.64 R142, [R1+0x3d8] ;  /* 0x0003d800018e7983 */ /* 0x000ee80000300a00 */
[----:B------:R-:W4:Y:S04]  /*48920*/  LDL.LU.64 R144, [R1+0x3e0] ;  /* 0x0003e00001907983 */ /* 0x000f280000300a00 */
[----:B------:R-:W2:Y:S04]  /*48930*/  LDL.LU.64 R146, [R1+0x3e8] ;  /* 0x0003e80001927983 */ /* 0x000ea80000300a00 */
[----:B-1----:R-:W3:Y:S04]  /*48940*/  LDL.LU.64 R148, [R1+0x3f0] ;  /* 0x0003f00001947983 */ /* 0x002ee80000300a00 */
        /* <DEDUP_REMOVED lines=286> */
[----:B--2---:R-:W-:-:S06]  /*49b30*/  WARPGROUP.ARRIVE ;  /* 0x00000000000079c5 */ /* 0x004fcc0000000000 */
        /* <DEDUP_REMOVED lines=80> */
[----:B------:R-:W4:Y:S04]  /*4a040*/  LDL.LU R147, [R1+0x2ff4] ;  /* 0x002ff40001937983 */ /* 0x000f280000300800 */
[----:B------:R-:W2:Y:S04]  /*4a050*/  LDL.LU R48, [R1+0x2ff0] ;  /* 0x002ff00001307983 */ /* 0x000ea80000300800 */
[----:B------:R-:W3:Y:S04]  /*4a060*/  LDL.LU.64 R46, [R1+0x2fe8] ;  /* 0x002fe800012e7983 */ /* 0x000ee80000300a00 */
        /* <DEDUP_REMOVED lines=10> */
[----:B------:R-:W4:Y:S01]  /*4a110*/  LDL.LU.64 R24, [R1+0x2f90] ;  /* 0x002f900001187983 */ /* 0x000f220000300a00 */
[----:B------:R-:W-:-:S02]  /*4a120*/  R2UR UR57, R248 ;  /* 0x00000000f83972ca */ /* 0x000fc400000e0000 */
[----:B------:R-:W-:Y:S02]  /*4a130*/  R2UR UR56, R249 ;  /* 0x00000000f93872ca */ /* 0x000fe400000e0000 */
[----:B------:R-:W-:Y:S02]  /*4a140*/  R2UR UR52, R247 ;  /* 0x00000000f73472ca */ /* 0x000fe400000e0000 */
[----:B------:R-:W-:Y:S02]  /*4a150*/  R2UR UR49, R229 ;  /* 0x00000000e53172ca */ /* 0x000fe400000e0000 */
[----:B------:R-:W-:Y:S02]  /*4a160*/  R2UR UR48, R20 ;  /* 0x00000000143072ca */ /* 0x000fe400000e0000 */
[----:B------:R-:W-:Y:S01]  /*4a170*/  R2UR UR53, R21 ;  /* 0x00000000153572ca */ /* 0x000fe200000e0000 */
[----:B--2---:R-:W-:Y:S02]  /*4a180*/  IMAD.MOV.U32 R186, RZ, RZ, R48 ;  /* 0x000000ffffba7224 */ /* 0x004fe400078e0030 */
[----:B---3--:R-:W-:-:S02]  /*4a190*/  IMAD.MOV.U32 R185, RZ, RZ, R47 ;  /* 0x000000ffffb97224 */ /* 0x008fc400078e002f */
[----:B----4-:R-:W-:Y:S02]  /*4a1a0*/  IMAD.MOV.U32 R21, RZ, RZ, R45 ;  /* 0x000000ffff157224 */ /* 0x010fe400078e002d */
[----:B------:R-:W-:Y:S02]  /*4a1b0*/  IMAD.MOV.U32 R229, RZ, RZ, R43 ;  /* 0x000000ffffe57224 */ /* 0x000fe400078e002b */
[----:B------:R-:W-:Y:S02]  /*4a1c0*/  IMAD.MOV.U32 R214, RZ, RZ, R41 ;  /* 0x000000ffffd67224 */ /* 0x000fe400078e0029 */
[----:B------:R-:W-:Y:S02]  /*4a1d0*/  IMAD.MOV.U32 R220, RZ, RZ, R39 ;  /* 0x000000ffffdc7224 */ /* 0x000fe400078e0027 */
[----:B------:R-:W-:Y:S02]  /*4a1e0*/  IMAD.MOV.U32 R187, RZ, RZ, R37 ;  /* 0x000000ffffbb7224 */ /* 0x000fe400078e0025 */
[----:B------:R-:W-:-:S02]  /*4a1f0*/  IMAD.MOV.U32 R193, RZ, RZ, R35 ;  /* 0x000000ffffc17224 */ /* 0x000fc400078e0023 */
[----:B------:R-:W-:Y:S02]  /*4a200*/  IMAD.MOV.U32 R199, RZ, RZ, R33 ;  /* 0x000000ffffc77224 */ /* 0x000fe400078e0021 */
[----:B------:R-:W-:Y:S02]  /*4a210*/  IMAD.MOV.U32 R205, RZ, RZ, R31 ;  /* 0x000000ffffcd7224 */ /* 0x000fe400078e001f */
[----:B------:R-:W-:Y:S02]  /*4a220*/  IMAD.MOV.U32 R211, RZ, RZ, R29 ;  /* 0x000000ffffd37224 */ /* 0x000fe400078e001d */
[----:B------:R-:W-:Y:S02]  /*4a230*/  IMAD.MOV.U32 R248, RZ, RZ, R27 ;  /* 0x000000fffff87224 */ /* 0x000fe400078e001b */
[----:B------:R-:W-:Y:S02]  /*4a240*/  IMAD.MOV.U32 R183, RZ, RZ, R25 ;  /* 0x000000ffffb77224 */ /* 0x000fe400078e0019 */
[----:B------:R-:W-:-:S02]  /*4a250*/  IMAD.MOV.U32 R184, RZ, RZ, R24 ;  /* 0x000000ffffb87224 */ /* 0x000fc400078e0018 */
[----:B------:R-:W-:Y:S01]  /*4a260*/  IMAD.MOV.U32 R249, RZ, RZ, R26 ;  /* 0x000000fffff97224 */ /* 0x000fe200078e001a */
[----:B------:R-:W2:Y:S01]  /*4a270*/  LDL.LU.64 R24, [R1] ;  /* 0x0000000001187983 */ /* 0x000ea20000300a00 */
[----:B------:R-:W-:-:S03]  /*4a280*/  IMAD.MOV.U32 R247, RZ, RZ, R28 ;  /* 0x000000fffff77224 */ /* 0x000fc600078e001c */
[----:B------:R-:W2:Y:S01]  /*4a290*/  LDL.LU.64 R26, [R1+0x8] ;  /* 0x00000800011a7983 */ /* 0x000ea20000300a00 */
        /* <DEDUP_REMOVED lines=67> */
[----:B------:R-:W-:-:S03]  /*4a6d0*/  IMAD.MOV.U32 R181, RZ, RZ, R147 ;  /* 0x000000ffffb57224 */ /* 0x000fc600078e0093 */
[----:B------:R-:W2:Y:S01]  /*4a6e0*/  LDL.LU.64 R144, [R1+0x1e0] ;  /* 0x0001e00001907983 */ /* 0x000ea20000300a00 */
[----:B------:R-:W-:Y:S02]  /*4a6f0*/  IMAD.MOV.U32 R180, RZ, RZ, R148 ;  /* 0x000000ffffb47224 */ /* 0x000fe400078e0094 */
[----:B------:R-:W-:Y:S01]  /*4a700*/  IMAD.MOV.U32 R179, RZ, RZ, R149 ;  /* 0x000000ffffb37224 */ /* 0x000fe200078e0095 */
[----:B------:R-:W2:Y:S01]  /*4a710*/  LDL.LU.64 R146, [R1+0x1e8] ;  /* 0x0001e80001927983 */ /* 0x000ea20000300a00 */
[----:B------:R-:W-:Y:S02]  /*4a720*/  IMAD.MOV.U32 R178, RZ, RZ, R150 ;  /* 0x000000ffffb27224 */ /* 0x000fe400078e0096 */
[----:B------:R-:W-:Y:S01]  /*4a730*/  IMAD.MOV.U32 R177, RZ, RZ, R151 ;  /* 0x000000ffffb17224 */ /* 0x000fe200078e0097 */
[----:B------:R-:W2:Y:S04]  /*4a740*/  LDL.LU.64 R148, [R1+0x1f0] ;  /* 0x0001f00001947983 */ /* 0x000ea80000300a00 */
[----:B------:R-:W2:Y:S02]  /*4a750*/  LDL.LU.64 R150, [R1+0x1f8] ;  /* 0x0001f80001967983 */ /* 0x000ea40000300a00 */
        /* <DEDUP_REMOVED lines=13> */
[----:B------:R-:W-:Y:S01]  /*4a830*/  QGMMA.64x256x32.F32.E4M3.E4M3 R24, gdesc[UR40], R24, gsb0 ;  /* 0x03e00000281879f3 */ /* 0x000fe20008000818 */
[----:B------:R-:W-:Y:S02]  /*4a840*/  VIADD R240, R240, 0x7f ;  /* 0x0000007ff0f07836 */ /* 0x000fe40000000000 */
[----:B------:R-:W-:Y:S02]  /*4a850*/  IMAD.MOV.U32 R245, RZ, RZ, R177 ;  /* 0x000000fffff57224 */ /* 0x000fe400078e00b1 */
[----:B------:R-:W-:Y:S02]  /*4a860*/  IMAD.MOV.U32 R177, RZ, RZ, R178 ;  /* 0x000000ffffb17224 */ /* 0x000fe400078e00b2 */
[----:B------:R-:W-:Y:S01]  /*4a870*/  IMAD.MOV.U32 R178, RZ, RZ, R179 ;  /* 0x000000ffffb27224 */ /* 0x000fe200078e00b3 */
[----:B------:R-:W-:Y:S01]  /*4a880*/  SHF.R.S32.HI R242, RZ, 0x1f, R240 ;  /* 0x0000001ffff27819 */ /* 0x000fe200000114f0 */
[----:B------:R-:W-:Y:S02]  /*4a890*/  IMAD.MOV.U32 R179, RZ, RZ, R180 ;  /* 0x000000ffffb37224 */ /* 0x000fe400078e00b4 */
[----:B------:R-:W-:-:S02]  /*4a8a0*/  IMAD.MOV.U32 R180, RZ, RZ, R181 ;  /* 0x000000ffffb47224 */ /* 0x000fc400078e00b5 */
[----:B------:R-:W-:Y:S01]  /*4a8b0*/  IMAD.MOV.U32 R181, RZ, RZ, R182 ;  /* 0x000000ffffb57224 */ /* 0x000fe200078e00b6 */
[----:B------:R-:W-:Y:S01]  /*4a8c0*/  LEA.HI R11, R242, R240, RZ, 0x7 ;  /* 0x000000f0f20b7211 */ /* 0x000fe200078f38ff */
[----:B------:R-:W-:Y:S02]  /*4a8d0*/  IMAD.MOV.U32 R182, RZ, RZ, R183 ;  /* 0x000000ffffb67224 */ /* 0x000fe400078e00b7 */
[----:B------:R-:W-:Y:S02]  /*4a8e0*/  IMAD.MOV.U32 R183, RZ, RZ, R184 ;  /* 0x000000ffffb77224 */ /* 0x000fe400078e00b8 */
[----:B------:R-:W-:Y:S02]  /*4a8f0*/  VIADD R245, R245, 0x1 ;  /* 0x00000001f5f57836 */ /* 0x000fe40000000000 */
[----:B------:R-:W-:Y:S01]  /*4a900*/  IMAD.MOV.U32 R184, RZ, RZ, R185 ;  /* 0x000000ffffb87224 */ /* 0x000fe200078e00b9 */
[----:B------:R-:W-:Y:S01]  /*4a910*/  SHF.R.S32.HI R11, RZ, 0x7, R11 ;  /* 0x00000007ff0b7819 */ /* 0x000fe2000001140b */
[----:B------:R-:W-:-:S02]  /*4a920*/  IMAD.MOV.U32 R185, RZ, RZ, R186 ;  /* 0x000000ffffb97224 */ /* 0x000fc400078e00ba */
[----:B------:R-:W-:Y:S01]  /*4a930*/  IMAD.MOV.U32 R186, RZ, RZ, R19 ;  /* 0x000000ffffba7224 */ /* 0x000fe200078e0013 */
[----:B------:R-:W-:Y:S01]  /*4a940*/  ISETP.NE.U32.AND P0, PT, R245, R11, PT ;  /* 0x0000000bf500720c */ /* 0x000fe20003f05070 */
[----:B------:R-:W-:Y:S02]  /*4a950*/  WARPGROUP.DEPBAR.LE gsb0, 0x0 ;  /* 0x00008000000079c5 */ /* 0x000fe40000010000 */
[----:B------:R-:W-:Y:S04]  /*4a960*/  STL.64 [R1], R24 ;  /* 0x0000001801007387 */ /* 0x000fe80000100a00 */
        /* <DEDUP_REMOVED lines=127> */
[----:B------:R-:W3:Y:S04]  /*4b160*/  LDL.LU R19, [R1+0x2d88] ;  /* 0x002d880001137983 */ /* 0x000ee80000300800 */
[----:B------:R0:W-:Y:S02]  /*4b170*/  STL [R1+0x13f4], R245 ;  /* 0x0013f4f501007387 */ /* 0x0001e40000100800 */
[----:B0-----:R-:W-:-:S02]  /*4b180*/  IMAD.MOV.U32 R245, RZ, RZ, R177 ;  /* 0x000000fffff57224 */ /* 0x001fc400078e00b1 */
[----:B------:R-:W-:Y:S02]  /*4b190*/  IMAD.MOV.U32 R177, RZ, RZ, R178 ;  /* 0x000000ffffb17224 */ /* 0x000fe400078e00b2 */
        /* <DEDUP_REMOVED lines=18> */
[----:B------:R-:W0:Y:S02]  /*4b2c0*/  LDC R2, c[0x0][0x238] ;  /* 0x00008e00ff027b82 */ /* 0x000e240000000800 */
[----:B0-----:R-:W-:-:S05]  /*4b2d0*/  IMAD.SHL.U32 R2, R2, 0x80, RZ ;  /* 0x0000008002027824 */ /* 0x001fca00078e00ff */
[C---:B------:R-:W-:Y:S02]  /*4b2e0*/  IADD3 R245, P2, R2.reuse, R245, RZ ;  /* 0x000000f502f57210 */ /* 0x040fe40007f5e0ff */
[----:B------:R-:W-:-:S03]  /*4b2f0*/  IADD3 R18, P3, R2, R18, RZ ;  /* 0x0000001202127210 */ /* 0x000fc60007f7e0ff */
[----:B------:R-:W-:Y:S04]  /*4b300*/  STL [R1+0x2834], R245 ;  /* 0x002834f501007387 */ /* 0x000fe80000100800 */
[----:B------:R0:W-:Y:S04]  /*4b310*/  STL [R1+0x282c], R18 ;  /* 0x00282c1201007387 */ /* 0x0001e80000100800 */
[----:B0-----:R-:W4:Y:S01]  /*4b320*/  LDL.LU R18, [R1+0x2d84] ;  /* 0x002d840001127983 */ /* 0x001f220000300800 */
        /* <DEDUP_REMOVED lines=23> */
[----:B------:R-:W-:Y:S01]  /*4b4a0*/  IMAD.MOV.U32 R223, RZ, RZ, R0 ;  /* 0x000000ffffdf7224 */ /* 0x000fe200078e0000 */
[----:B------:R-:W-:Y:S02]  /*4b4b0*/  SHF.R.S32.HI R0, RZ, 0x1f, R2 ;  /* 0x0000001fff007819 */ /* 0x000fe40000011402 */
[----:B------:R-:W-:-:S05]  /*4b4c0*/  IADD3 R169, P5, R2, R169, RZ ;  /* 0x000000a902a97210 */ /* 0x000fca0007fbe0ff */
[----:B------:R-:W-:Y:S01]  /*4b4d0*/  IMAD.X R168, R0, 0x1, R168, P5 ;  /* 0x0000000100a87824 */ /* 0x000fe200028e06a8 */
[----:B---3--:R-:W-:-:S05]  /*4b4e0*/  IADD3 R19, P4, R2, R19, RZ ;  /* 0x0000001302137210 */ /* 0x008fca0007f9e0ff */
[----:B----4-:R-:W-:Y:S01]  /*4b4f0*/  IMAD.X R18, R0, 0x1, R18, P4 ;  /* 0x0000000100127824 */ /* 0x010fe200020e0612 */
[----:B------:R-:W-:-:S05]  /*4b500*/  IADD3 R245, P4, R2, R245, RZ ;  /* 0x000000f502f57210 */ /* 0x000fca0007f9e0ff */
[----:B------:R0:W-:Y:S02]  /*4b510*/  STL [R1+0x2824], R245 ;  /* 0x002824f501007387 */ /* 0x0001e40000100800 */
[----:B0-----:R-:W-:Y:S02]  /*4b520*/  IMAD.MOV.U32 R245, RZ, RZ, R177 ;  /* 0x000000fffff57224 */ /* 0x001fe400078e00b1 */
        /* <DEDUP_REMOVED lines=21> */
[----:B------:R-:W-:Y:S01]  /*4b680*/  IMAD.MOV.U32 R220, RZ, RZ, R223 ;  /* 0x000000ffffdc7224 */ /* 0x000fe200078e00df */
[----:B------:R-:W-:Y:S01]  /*4b690*/  IADD3 R245, P5, R2, R245, RZ ;  /* 0x000000f502f57210 */ /* 0x000fe20007fbe0ff */
[----:B------:R-:W-:-:S02]  /*4b6a0*/  IMAD.MOV.U32 R223, RZ, RZ, R226 ;  /* 0x000000ffffdf7224 */ /* 0x000fc400078e00e2 */
[----:B------:R-:W-:Y:S02]  /*4b6b0*/  IMAD.MOV.U32 R226, RZ, RZ, R170 ;  /* 0x000000ffffe27224 */ /* 0x000fe400078e00aa */
[----:B------:R-:W3:Y:S04]  /*4b6c0*/  LDL.LU R170, [R1+0x2d80] ;  /* 0x002d800001aa7983 */ /* 0x000ee80000300800 */
[----:B------:R0:W-:Y:S02]  /*4b6d0*/  STL [R1+0x281c], R245 ;  /* 0x00281cf501007387 */ /* 0x0001e40000100800 */
[----:B0-----:R-:W-:Y:S02]  /*4b6e0*/  IMAD.MOV.U32 R245, RZ, RZ, R177 ;  /* 0x000000fffff57224 */ /* 0x001fe400078e00b1 */
        /* <DEDUP_REMOVED lines=25> */
[----:B------:R-:W4:Y:S01]  /*4b880*/  LDL.LU R172, [R1+0x2d7c] ;  /* 0x002d7c0001ac7983 */ /* 0x000f220000300800 */
[C---:B------:R-:W-:Y:S02]  /*4b890*/  IADD3 R171, P6, R2.reuse, R171, RZ ;  /* 0x000000ab02ab7210 */ /* 0x040fe40007fde0ff */
[----:B------:R-:W-:-:S03]  /*4b8a0*/  IADD3 R173, P1, R2, R173, RZ ;  /* 0x000000ad02ad7210 */ /* 0x000fc60007f3e0ff */
[----:B---3--:R-:W-:Y:S01]  /*4b8b0*/  IMAD.X R170, R0, 0x1, R170, P6 ;  /* 0x0000000100aa7824 */ /* 0x008fe200030e06aa */
        /* <DEDUP_REMOVED lines=25> */
[----:B----4-:R-:W-:Y:S02]  /*4ba50*/  IMAD.X R172, R0, 0x1, R172, P1 ;  /* 0x0000000100ac7824 */ /* 0x010fe400008e06ac */
[----:B------:R-:W-:Y:S01]  /*4ba60*/  IMAD.MOV.U32 R223, RZ, RZ, R226 ;  /* 0x000000ffffdf7224 */ /* 0x000fe200078e00e2 */
[----:B------:R-:W-:Y:S01]  /*4ba70*/  IADD3 R245, P1, R2, R245, RZ ;  /* 0x000000f502f57210 */ /* 0x000fe20007f3e0ff */
[----:B------:R-:W-:Y:S02]  /*4ba80*/  IMAD.MOV.U32 R226, RZ, RZ, R229 ;  /* 0x000000ffffe27224 */ /* 0x000fe400078e00e5 */
[----:B------:R-:W-:Y:S02]  /*4ba90*/  IMAD.MOV.U32 R229, RZ, RZ, R20 ;  /* 0x000000ffffe57224 */ /* 0x000fe400078e0014 */
[----:B------:R-:W-:Y:S02]  /*4baa0*/  IMAD.MOV.U32 R20, RZ, RZ, R13 ;  /* 0x000000ffff147224 */ /* 0x000fe400078e000d */
[----:B------:R-:W3:Y:S04]  /*4bab0*/  LDL.LU R13, [R1+0x2d78] ;  /* 0x002d7800010d7983 */ /* 0x000ee80000300800 */
[----:B------:R0:W-:Y:S04]  /*4bac0*/  STL [R1+0x280c], R245 ;  /* 0x00280cf501007387 */ /* 0x0001e80000100800 */
[----:B0-----:R-:W4:Y:S02]  /*4bad0*/  LDL.LU R245, [R1+0x2830] ;  /* 0x0028300001f57983 */ /* 0x001f240000300800 */
[----:B----4-:R-:W-:-:S05]  /*4bae0*/  IMAD.X R245, R0, 0x1, R245, P2 ;  /* 0x0000000100f57824 */ /* 0x010fca00010e06f5 */
[----:B------:R0:W-:Y:S04]  /*4baf0*/  STL [R1+0x2830], R245 ;  /* 0x002830f501007387 */ /* 0x0001e80000100800 */
[----:B0-----:R-:W4:Y:S02]  /*4bb00*/  LDL.LU R245, [R1+0x2804] ;  /* 0x0028040001f57983 */ /* 0x001f240000300800 */
[----:B----4-:R-:W-:-:S05]  /*4bb10*/  IADD3 R245, P2, R2, R245, RZ ;  /* 0x000000f502f57210 */ /* 0x010fca0007f5e0ff */
        /* <DEDUP_REMOVED lines=3002> */
[----:B----4-:R-:W-:Y:S01]  /*576c0*/  IMAD.X R245, R0, 0x1, R245, P5 ;  /* 0x0000000100f57824 */ /* 0x010fe200028e06f5 */
[----:B---3--:R-:W-:-:S04]  /*576d0*/  IADD3 R13, P5, R2, R13, RZ ;  /* 0x0000000d020d7210 */ /* 0x008fc80007fbe0ff */
[----:B------:R-:W-:Y:S04]  /*576e0*/  STL [R1+0x1888], R245 ;  /* 0x001888f501007387 */ /* 0x000fe80000100800 */
[----:B------:R0:W-:Y:S04]  /*576f0*/  STL [R1+0x185c], R13 ;  /* 0x00185c0d01007387 */ /* 0x0001e80000100800 */
[----:B0-----:R-:W3:Y:S02]  /*57700*/  LDL.LU R13, [R1+0x2d74] ;  /* 0x002d7400010d7983 */ /* 0x001ee40000300800 */
[----:B---3--:R-:W-:-:S05]  /*57710*/  IMAD.X R13, R0, 0x1, R13, P6 ;  /* 0x00000001000d7824 */ /* 0x008fca00030e060d */
[----:B------:R0:W-:Y:S04]  /*57720*/  STL [R1+0x1880], R13 ;  /* 0x0018800d01007387 */ /* 0x0001e80000100800 */
[----:B------:R-:W3:Y:S01]  /*57730*/  LDL.LU R245, [R1+0x2c84] ;  /* 0x002c840001f57983 */ /* 0x000ee20000300800 */
[----:B0-----:R-:W0:Y:S02]  /*57740*/  LDC R13, c[0x0][0x23c] ;  /* 0x00008f00ff0d7b82 */ /* 0x001e240000000800 */
[----:B0-----:R-:W-:-:S05]  /*57750*/  IMAD.SHL.U32 R13, R13, 0x80, RZ ;  /* 0x000000800d0d7824 */ /* 0x001fca00078e00ff */
[----:B---3--:R-:W-:-:S05]  /*57760*/  IADD3 R245, P6, R13, R245, RZ ;  /* 0x000000f50df57210 */ /* 0x008fca0007fde0ff */
[----:B------:R0:W-:Y:S04]  /*57770*/  STL [R1+0x2c84], R245 ;  /* 0x002c84f501007387 */ /* 0x0001e80000100800 */
[----:B0-----:R-:W3:Y:S02]  /*57780*/  LDL.LU R245, [R1+0x1878] ;  /* 0x0018780001f57983 */ /* 0x001ee40000300800 */
[----:B---3--:R-:W-:-:S05]  /*57790*/  IMAD.X R245, R0, 0x1, R245, P1 ;  /* 0x0000000100f57824 */ /* 0x008fca00008e06f5 */
[----:B------:R0:W-:Y:S04]  /*577a0*/  STL [R1+0x1878], R245 ;  /* 0x001878f501007387 */ /* 0x0001e80000100800 */
[----:B0-----:R-:W3:Y:S02]  /*577b0*/  LDL.LU R245, [R1+0x283c] ;  /* 0x00283c0001f57983 */ /* 0x001ee40000300800 */
        /* <DEDUP_REMOVED lines=21> */
[----:B---3--:R-:W-:Y:S01]  /*57910*/  IMAD.X R245, R0, 0x1, R245, P5 ;  /* 0x0000000100f57824 */ /* 0x008fe200028e06f5 */
[----:B------:R-:W-:-:S04]  /*57920*/  IADD3 R12, P5, R13, R12, RZ ;  /* 0x0000000c0d0c7210 */ /* 0x000fc80007fbe0ff */
[----:B------:R0:W-:Y:S04]  /*57930*/  STL [R1+0x1858], R245 ;  /* 0x001858f501007387 */ /* 0x0001e80000100800 */
[----:B------:R1:W-:Y:S04]  /*57940*/  STL [R1+0x2c74], R12 ;  /* 0x002c740c01007387 */ /* 0x0003e80000100800 */
[----:B0-----:R-:W3:Y:S01]  /*57950*/  LDL.LU R245, [R1+0x2840] ;  /* 0x0028400001f57983 */ /* 0x001ee20000300800 */
[----:B-1----:R-:W-:-:S05]  /*57960*/  SHF.R.S32.HI R12, RZ, 0x1f, R13 ;  /* 0x0000001fff0c7819 */ /* 0x002fca000001140d */
        /* <DEDUP_REMOVED lines=1112> */
[----:B------:R-:W-:Y:S04]  /*5bef0*/  STL [R1+0x16d8], R245 ;  /* 0x0016d8f501007387 */ /* 0x000fe80000100800 */
[----:B------:R0:W-:Y:S04]  /*5bf00*/  STL [R1+0x16ac], R251 ;  /* 0x0016acfb01007387 */ /* 0x0001e80000100800 */
[----:B0-----:R-:W3:Y:S04]  /*5bf10*/  LDL.LU R251, [R1+0x2d70] ;  /* 0x002d700001fb7983 */ /* 0x001ee80000300800 */
[----:B------:R-:W4:Y:S02]  /*5bf20*/  LDL.LU R245, [R1+0x16d0] ;  /* 0x0016d00001f57983 */ /* 0x000f240000300800 */
        /* <DEDUP_REMOVED lines=26> */
[----:B0-----:R-:W4:Y:S01]  /*5c0d0*/  LDL.LU R245, [R1+0x1684] ;  /* 0x0016840001f57983 */ /* 0x001f220000300800 */
[----:B------:R-:W-:Y:S01]  /*5c0e0*/  IMAD.X R236, R12, 0x1, R236, P5 ;  /* 0x000000010cec7824 */ /* 0x000fe200028e06ec */
[----:B----4-:R-:W-:-:S05]  /*5c0f0*/  IADD3 R245, P4, R13, R245, RZ ;  /* 0x000000f50df57210 */ /* 0x010fca0007f9e0ff */
[----:B------:R-:W-:Y:S04]  /*5c100*/  STL [R1+0x1684], R245 ;  /* 0x001684f501007387 */ /* 0x000fe80000100800 */
[----:B------:R0:W-:Y:S04]  /*5c110*/  STL [R1+0x16a8], R236 ;  /* 0x0016a8ec01007387 */ /* 0x0001e80000100800 */
[----:B0-----:R-:W4:Y:S04]  /*5c120*/  LDL.LU R236, [R1+0x2d6c] ;  /* 0x002d6c0001ec7983 */ /* 0x001f280000300800 */
[----:B------:R-:W2:Y:S02]  /*5c130*/  LDL.LU R245, [R1+0x167c] ;  /* 0x00167c0001f57983 */ /* 0x000ea40000300800 */
[----:B--2---:R-:W-:-:S05]  /*5c140*/  IADD3 R245, P5, R13, R245, RZ ;  /* 0x000000f50df57210 */ /* 0x004fca0007fbe0ff */
[----:B------:R0:W-:Y:S04]  /*5c150*/  STL [R1+0x167c], R245 ;  /* 0x00167cf501007387 */ /* 0x0001e80000100800 */
[----:B0-----:R-:W2:Y:S02]  /*5c160*/  LDL.LU R245, [R1+0x16a0] ;  /* 0x0016a00001f57983 */ /* 0x001ea40000300800 */
[----:B--2---:R-:W-:-:S05]  /*5c170*/  IMAD.X R245, R12, 0x1, R245, P6 ;  /* 0x000000010cf57824 */ /* 0x004fca00030e06f5 */
[----:B------:R0:W-:Y:S04]  /*5c180*/  STL [R1+0x16a0], R245 ;  /* 0x0016a0f501007387 */ /* 0x0001e80000100800 */
[----:B0-----:R-:W2:Y:S02]  /*5c190*/  LDL.LU R245, [R1+0x1674] ;  /* 0x0016740001f57983 */ /* 0x001ea40000300800 */
[----:B--2---:R-:W-:-:S05]  /*5c1a0*/  IADD3 R245, P6, R13, R245, RZ ;  /* 0x000000f50df57210 */ /* 0x004fca0007fde0ff */
[----:B------:R0:W-:Y:S04]  /*5c1b0*/  STL [R1+0x1674], R245 ;  /* 0x001674f501007387 */ /* 0x0001e80000100800 */
[----:B0-----:R-:W2:Y:S02]  /*5c1c0*/  LDL.LU R245, [R1+0x1698] ;  /* 0x0016980001f57983 */ /* 0x001ea40000300800 */
[----:B--2---:R-:W-:Y:S01]  /*5c1d0*/  IMAD.X R245, R12, 0x1, R245, P1 ;  /* 0x000000010cf57824 */ /* 0x004fe200008e06f5 */
[----:B------:R-:W-:-:S04]  /*5c1e0*/  IADD3 R9, P1, R13, R9, RZ ;  /* 0x000000090d097210 */ /* 0x000fc80007f3e0ff */
[----:B------:R-:W-:Y:S04]  /*5c1f0*/  STL [R1+0x1698], R245 ;  /* 0x001698f501007387 */ /* 0x000fe80000100800 */
[----:B------:R0:W-:Y:S04]  /*5c200*/  STL [R1+0x166c], R9 ;  /* 0x00166c0901007387 */ /* 0x0001e80000100800 */
[----:B0-----:R-:W2:Y:S04]  /*5c210*/  LDL.LU R9, [R1+0x2d68] ;  /* 0x002d680001097983 */ /* 0x001ea80000300800 */
[----:B------:R-:W3:Y:S02]  /*5c220*/  LDL.LU R245, [R1+0x1690] ;  /* 0x0016900001f57983 */ /* 0x000ee40000300800 */
        /* <DEDUP_REMOVED lines=26> */
[----:B0-----:R-:W3:Y:S01]  /*5c3d0*/  LDL.LU R245, [R1+0x1644] ;  /* 0x0016440001f57983 */ /* 0x001ee20000300800 */
[----:B------:R-:W-:Y:S01]  /*5c3e0*/  IMAD.X R15, R12, 0x1, R15, P1 ;  /* 0x000000010c0f7824 */ /* 0x000fe200008e060f */
[----:B---3--:R-:W-:-:S05]  /*5c3f0*/  IADD3 R245, P6, R13, R245, RZ ;  /* 0x000000f50df57210 */ /* 0x008fca0007fde0ff */
[----:B------:R-:W-:Y:S04]  /*5c400*/  STL [R1+0x1644], R245 ;  /* 0x001644f501007387 */ /* 0x000fe80000100800 */
[----:B------:R0:W-:Y:S04]  /*5c410*/  STL [R1+0x1668], R15 ;  /* 0x0016680f01007387 */ /* 0x0001e80000100800 */
[----:B0-----:R-:W3:Y:S04]  /*5c420*/  LDL.LU R15, [R1+0x2d64] ;  /* 0x002d6400010f7983 */ /* 0x001ee80000300800 */
[----:B------:R-:W4:Y:S02]  /*5c430*/  LDL.LU R245, [R1+0x163c] ;  /* 0x00163c0001f57983 */ /* 0x000f240000300800 */
        /* <DEDUP_REMOVED lines=10> */
[----:B------:R-:W-:-:S04]  /*5c4e0*/  IADD3 R8, P3, R13, R8, RZ ;  /* 0x000000080d087210 */ /* 0x000fc80007f7e0ff */
[----:B------:R-:W-:Y:S04]  /*5c4f0*/  STL [R1+0x1658], R245 ;  /* 0x001658f501007387 */ /* 0x000fe80000100800 */
[----:B------:R0:W-:Y:S04]  /*5c500*/  STL [R1+0x162c], R8 ;  /* 0x00162c0801007387 */ /* 0x0001e80000100800 */
[----:B0-----:R-:W4:Y:S04]  /*5c510*/  LDL.LU R8, [R1+0x2d60] ;  /* 0x002d600001087983 */ /* 0x001f280000300800 */
[----:B------:R-:W2:Y:S02]  /*5c520*/  LDL.LU R245, [R1+0x1650] ;  /* 0x0016500001f57983 */ /* 0x000ea40000300800 */
[----:B--2---:R-:W-:-:S05]  /*5c530*/  IMAD.X R245, R12, 0x1, R245, P4 ;  /* 0x000000010cf57824 */ /* 0x004fca00020e06f5 */
[----:B------:R0:W-:Y:S04]  /*5c540*/  STL [R1+0x1650], R245 ;  /* 0x001650f501007387 */ /* 0x0001e80000100800 */
[----:B0-----:R-:W2:Y:S02]  /*5c550*/  LDL.LU R245, [R1+0x1624] ;  /* 0x0016240001f57983 */ /* 0x001ea40000300800 */
        /* <DEDUP_REMOVED lines=23> */
[----:B0-----:R-:W2:Y:S01]  /*5c6d0*/  LDL.LU R245, [R1+0x1604] ;  /* 0x0016040001f57983 */ /* 0x001ea20000300800 */
[----:B------:R-:W-:Y:S01]  /*5c6e0*/  IMAD.X R6, R12, 0x1, R6, P3 ;  /* 0x000000010c067824 */ /* 0x000fe200018e0606 */
[----:B--2---:R-:W-:-:S05]  /*5c6f0*/  IADD3 R245, P2, R13, R245, RZ ;  /* 0x000000f50df57210 */ /* 0x004fca0007f5e0ff */
[----:B------:R-:W-:Y:S04]  /*5c700*/  STL [R1+0x1604], R245 ;  /* 0x001604f501007387 */ /* 0x000fe80000100800 */
[----:B------:R0:W-:Y:S04]  /*5c710*/  STL [R1+0x1628], R6 ;  /* 0x0016280601007387 */ /* 0x0001e80000100800 */
[----:B0-----:R-:W2:Y:S04]  /*5c720*/  LDL.LU R6, [R1+0x2d5c] ;  /* 0x002d5c0001067983 */ /* 0x001ea80000300800 */
[----:B------:R-:W3:Y:S02]  /*5c730*/  LDL.LU R245, [R1+0x15fc] ;  /* 0x0015fc0001f57983 */ /* 0x000ee40000300800 */
        /* <DEDUP_REMOVED lines=36> */
[----:B---3--:R-:W-:Y:S01]  /*5c980*/  IMAD.X R250, R12, 0x1, R250, P4 ;  /* 0x000000010cfa7824 */ /* 0x008fe200020e06fa */
[----:B----4-:R-:W-:-:S05]  /*5c990*/  IADD3 R245, P3, R13, R245, RZ ;  /* 0x000000f50df57210 */ /* 0x010fca0007f7e0ff */
[----:B------:R-:W-:Y:S04]  /*5c9a0*/  STL [R1+0x15cc], R245 ;  /* 0x0015ccf501007387 */ /* 0x000fe80000100800 */
[----:B------:R0:W-:Y:S04]  /*5c9b0*/  STL [R1+0x15f0], R250 ;  /* 0x0015f0fa01007387 */ /* 0x0001e80000100800 */
[----:B0-----:R-:W3:Y:S04]  /*5c9c0*/  LDL.LU R250, [R1+0x2d54] ;  /* 0x002d540001fa7983 */ /* 0x001ee80000300800 */
[----:B------:R-:W4:Y:S01]  /*5c9d0*/  LDL.LU R245, [R1+0x15c4] ;  /* 0x0015c40001f57983 */ /* 0x000f220000300800 */
        /* <DEDUP_REMOVED lines=46> */
[----:B0-----:R0:W5:Y:S04]  /*5ccc0*/  LDL.LU R6, [R1+0x2d44] ;  /* 0x002d440001067983 */ /* 0x0011680000300800 */
[----:B------:R-:W4:Y:S01]  /*5ccd0*/  LDL.LU R245, [R1+0x1584] ;  /* 0x0015840001f57983 */ /* 0x000f220000300800 */
[----:B------:R-:W-:Y:S01]  /*5cce0*/  IMAD.X R7, R12, 0x1, R7, P1 ;  /* 0x000000010c077824 */ /* 0x000fe200008e0607 */
[----:B--2---:R-:W-:-:S02]  /*5ccf0*/  IADD3 R8, P1, R13, R8, RZ ;  /* 0x000000080d087210 */ /* 0x004fc40007f3e0ff */
[----:B----4-:R-:W-:-:S05]  /*5cd00*/  IADD3 R245, P6, R13, R245, RZ ;  /* 0x000000f50df57210 */ /* 0x010fca0007fde0ff */
[----:B------:R-:W-:Y:S04]  /*5cd10*/  STL [R1+0x1584], R245 ;  /* 0x001584f501007387 */ /* 0x000fe80000100800 */
[----:B------:R1:W-:Y:S04]  /*5cd20*/  STL [R1+0x15a8], R7 ;  /* 0x0015a80701007387 */ /* 0x0003e80000100800 */
[----:B-1----:R0:W5:Y:S04]  /*5cd30*/  LDL.LU R7, [R1+0x2d40] ;  /* 0x002d400001077983 */ /* 0x0021680000300800 */
[----:B------:R1:W-:Y:S04]  /*5cd40*/  STL [R1+0x157c], R8 ;  /* 0x00157c0801007387 */ /* 0x0003e80000100800 */
[----:B-1----:R0:W5:Y:S04]  /*5cd50*/  LDL.LU R8, [R1+0x2d3c] ;  /* 0x002d3c0001087983 */ /* 0x0021680000300800 */
[----:B------:R-:W2:Y:S02]  /*5cd60*/  LDL.LU R245, [R1+0x15a0] ;  /* 0x0015a00001f57983 */ /* 0x000ea40000300800 */
[----:B--2---:R-:W-:Y:S01]  /*5cd70*/  IMAD.X R245, R12, 0x1, R245, P2 ;  /* 0x000000010cf57824 */ /* 0x004fe200010e06f5 */
[----:B------:R-:W-:-:S04]  /*5cd80*/  IADD3 R9, P2, R13, R9, RZ ;  /* 0x000000090d097210 */ /* 0x000fc80007f5e0ff */
[----:B------:R-:W-:Y:S04]  /*5cd90*/  STL [R1+0x15a0], R245 ;  /* 0x0015a0f501007387 */ /* 0x000fe80000100800 */
[----:B------:R1:W-:Y:S04]  /*5cda0*/  STL [R1+0x1574], R9 ;  /* 0x0015740901007387 */ /* 0x0003e80000100800 */
[----:B-1----:R0:W5:Y:S04]  /*5cdb0*/  LDL.LU R9, [R1+0x2d38] ;  /* 0x002d380001097983 */ /* 0x0021680000300800 */
[----:B------:R-:W2:Y:S02]  /*5cdc0*/  LDL.LU R245, [R1+0x1598] ;  /* 0x0015980001f57983 */ /* 0x000ea40000300800 */
[----:B--2---:R-:W-:Y:S01]  /*5cdd0*/  IMAD.X R245, R12, 0x1, R245, P3 ;  /* 0x000000010cf57824 */ /* 0x004fe200018e06f5 */
[----:B------:R-:W-:-:S04]  /*5cde0*/  IADD3 R244, P3, R13, R244, RZ ;  /* 0x000000f40df47210 */ /* 0x000fc80007f7e0ff */
[----:B------:R-:W-:Y:S04]  /*5cdf0*/  STL [R1+0x1598], R245 ;  /* 0x001598f501007387 */ /* 0x000fe80000100800 */
[----:B------:R1:W-:Y:S04]  /*5ce00*/  STL [R1+0x156c], R244 ;  /* 0x00156cf401007387 */ /* 0x0003e80000100800 */
[----:B-1----:R-:W2:Y:S04]  /*5ce10*/  LDL.LU R244, [R1+0x2d34] ;  /* 0x002d340001f47983 */ /* 0x002ea80000300800 */
[----:B------:R-:W4:Y:S02]  /*5ce20*/  LDL.LU R245, [R1+0x1590] ;  /* 0x0015900001f57983 */ /* 0x000f240000300800 */
[----:B----4-:R-:W-:-:S05]  /*5ce30*/  IMAD.X R245, R12, 0x1, R245, P4 ;  /* 0x000000010cf57824 */ /* 0x010fca00020e06f5 */
[----:B------:R1:W-:Y:S04]  /*5ce40*/  STL [R1+0x1590], R245 ;  /* 0x001590f501007387 */ /* 0x0003e80000100800 */
[----:B-1----:R-:W4:Y:S02]  /*5ce50*/  LDL.LU R245, [R1+0x1564] ;  /* 0x0015640001f57983 */ /* 0x002f240000300800 */
[----:B----4-:R-:W-:-:S05]  /*5ce60*/  IADD3 R245, P4, R13, R245, RZ ;  /* 0x000000f50df57210 */ /* 0x010fca0007f9e0ff */
[----:B------:R1:W-:Y:S04]  /*5ce70*/  STL [R1+0x1564], R245 ;  /* 0x001564f501007387 */ /* 0x0003e80000100800 */
[----:B-1----:R-:W4:Y:S02]  /*5ce80*/  LDL.LU R245, [R1+0x1588] ;  /* 0x0015880001f57983 */ /* 0x002f240000300800 */
[----:B----4-:R-:W-:-:S05]  /*5ce90*/  IMAD.X R245, R12, 0x1, R245, P5 ;  /* 0x000000010cf57824 */ /* 0x010fca00028e06f5 */
[----:B------:R1:W-:Y:S04]  /*5cea0*/  STL [R1+0x1588], R245 ;  /* 0x001588f501007387 */ /* 0x0003e80000100800 */
[----:B-1----:R-:W4:Y:S02]  /*5ceb0*/  LDL.LU R245, [R1+0x155c] ;  /* 0x00155c0001f57983 */ /* 0x002f240000300800 */
[----:B----4-:R-:W-:-:S05]  /*5cec0*/  IADD3 R245, P5, R13, R245, RZ ;  /* 0x000000f50df57210 */ /* 0x010fca0007fbe0ff */
[----:B------:R1:W-:Y:S04]  /*5ced0*/  STL [R1+0x155c], R245 ;  /* 0x00155cf501007387 */ /* 0x0003e80000100800 */
[----:B-1----:R-:W4:Y:S01]  /*5cee0*/  LDL.LU R245, [R1+0x1580] ;  /* 0x0015800001f57983 */ /* 0x002f220000300800 */
[----:B------:R-:W-:Y:S01]  /*5cef0*/  WARPGROUP.ARRIVE ;  /* 0x00000000000079c5 */ /* 0x000fe20000000000 */
[----:B------:R-:W-:Y:S01]  /*5cf00*/  UMOV UR46, UR18 ;  /* 0x00000012002e7c82 */ /* 0x000fe20008000000 */
[----:B------:R-:W-:-:S04]  /*5cf10*/  UMOV UR47, UR19 ;  /* 0x00000013002f7c82 */ /* 0x000fc80008000000 */
[----:B------:R-:W-:Y:S01]  /*5cf20*/  QGMMA.64x256x32.F32.E4M3.E4M3 R24, gdesc[UR44], R24, gsb0 ;  /* 0x03e000002c1879f3 */ /* 0x000fe20008000818 */
[----:B----4-:R-:W-:-:S05]  /*5cf30*/  IMAD.X R245, R12, 0x1, R245, P6 ;  /* 0x000000010cf57824 */ /* 0x010fca00030e06f5 */
[----:B------:R1:W-:Y:S04]  /*5cf40*/  STL [R1+0x1580], R245 ;  /* 0x001580f501007387 */ /* 0x0003e80000100800 */
[----:B-1----:R-:W4:Y:S01]  /*5cf50*/  LDL.LU R245, [R1+0x1554] ;  /* 0x0015540001f57983 */ /* 0x002f220000300800 */
[----:B---3--:R-:W-:Y:S01]  /*5cf60*/  IMAD.X R10, R12, 0x1, R10, P1 ;  /* 0x000000010c0a7824 */ /* 0x008fe200008e060a */
[----:B------:R-:W-:Y:S02]  /*5cf70*/  WARPGROUP.DEPBAR.LE gsb0, 0x0 ;  /* 0x00008000000079c5 */ /* 0x000fe40000010000 */
[----:B------:R-:W-:Y:S01]  /*5cf80*/  WARPGROUP.ARRIVE ;  /* 0x00000000000079c5 */ /* 0x000fe20000000000 */
[----:B------:R-:W-:Y:S01]  /*5cf90*/  UMOV UR50, UR6 ;  /* 0x0000000600327c82 */ /* 0x000fe20008000000 */
[----:B------:R-:W-:-:S12]  /*5cfa0*/  UMOV UR51, UR7 ;  /* 0x0000000700337c82 */ /* 0x000fd80008000000 */
[----:B------:R-:W-:Y:S01]  /*5cfb0*/  QGMMA.64x256x32.F32.E4M3.E4M3 R24, gdesc[UR48], R24, gsb0 ;  /* 0x03e00000301879f3 */ /* 0x000fe20008000818 */
[----:B----4-:R-:W-:-:S05]  /*5cfc0*/  IADD3 R245, P6, R13, R245, RZ ;  /* 0x000000f50df57210 */ /* 0x010fca0007fde0ff */
[----:B------:R-:W-:Y:S04]  /*5cfd0*/  STL [R1+0x1554], R245 ;  /* 0x001554f501007387 */ /* 0x000fe80000100800 */
[----:B------:R1:W-:Y:S04]  /*5cfe0*/  STL [R1+0x1578], R10 ;  /* 0x0015780a01007387 */ /* 0x0003e80000100800 */
[----:B-1----:R-:W3:Y:S04]  /*5cff0*/  LDL.LU R10, [R1+0x2d30] ;  /* 0x002d3000010a7983 */ /* 0x002ee80000300800 */
[----:B------:R-:W4:Y:S01]  /*5d000*/  LDL.LU R245, [R1+0x154c] ;  /* 0x00154c0001f57983 */ /* 0x000f220000300800 */
[C---:B------:R-:W-:Y:S01]  /*5d010*/  IMAD.X R15, R12.reuse, 0x1, R15, P2 ;  /* 0x000000010c0f7824 */ /* 0x040fe200010e060f */
[C---:B--2---:R-:W-:Y:S01]  /*5d020*/  IADD3 R244, P2, R13.reuse, R244, RZ ;  /* 0x000000f40df47210 */ /* 0x044fe20007f5e0ff */
[----:B------:R-:W-:Y:S01]  /*5d030*/  IMAD.X R17, R12, 0x1, R17, P3 ;  /* 0x000000010c117824 */ /* 0x000fe200018e0611 */
[----:B------:R-:W-:Y:S01]  /*5d040*/  IADD3 R14, P3, R13, R14, RZ ;  /* 0x0000000e0d0e7210 */ /* 0x000fe20007f7e0ff */
[----:B------:R-:W-:-:S02]  /*5d050*/  WARPGROUP.DEPBAR.LE gsb0, 0x0 ;  /* 0x00008000000079c5 */ /* 0x000fc40000010000 */
[----:B------:R-:W-:Y:S01]  /*5d060*/  WARPGROUP.ARRIVE ;  /* 0x00000000000079c5 */ /* 0x000fe20000000000 */
[----:B------:R-:W-:Y:S01]  /*5d070*/  UMOV UR54, UR10 ;  /* 0x0000000a00367c82 */ /* 0x000fe20008000000 */
[----:B------:R-:W-:-:S04]  /*5d080*/  UMOV UR55, UR11 ;  /* 0x0000000b00377c82 */ /* 0x000fc80008000000 */
[----:B------:R-:W-:Y:S01]  /*5d090*/  QGMMA.64x256x32.F32.E4M3.E4M3 R24, gdesc[UR52], R24, gsb0 ;  /* 0x03e00000341879f3 */ /* 0x000fe20008000818 */
[----:B------:R-:W-:Y:S01]  /*5d0a0*/  UMOV UR58, UR14 ;  /* 0x0000000e003a7c82 */ /* 0x000fe20008000000 */
[----:B------:R-:W-:Y:S01]  /*5d0b0*/  UMOV UR59, UR15 ;  /* 0x0000000f003b7c82 */ /* 0x000fe20008000000 */
[----:B----4-:R-:W-:-:S05]  /*5d0c0*/  IADD3 R245, P1, R13, R245, RZ ;  /* 0x000000f50df57210 */ /* 0x010fca0007f3e0ff */
[----:B------:R-:W-:Y:S04]  /*5d0d0*/  STL [R1+0x154c], R245 ;  /* 0x00154cf501007387 */ /* 0x000fe80000100800 */
[----:B------:R1:W-:Y:S04]  /*5d0e0*/  STL [R1+0x1570], R15 ;  /* 0x0015700f01007387 */ /* 0x0003e80000100800 */
[----:B-1----:R-:W2:Y:S04]  /*5d0f0*/  LDL.LU R15, [R1+0x2d2c] ;  /* 0x002d2c00010f7983 */ /* 0x002ea80000300800 */
[----:B------:R1:W-:Y:S04]  /*5d100*/  STL [R1+0x1544], R244 ;  /* 0x001544f401007387 */ /* 0x0003e80000100800 */
[----:B-1----:R-:W4:Y:S04]  /*5d110*/  LDL.LU R244, [R1+0x2d28] ;  /* 0x002d280001f47983 */ /* 0x002f280000300800 */
[----:B------:R1:W-:Y:S04]  /*5d120*/  STL [R1+0x1568], R17 ;  /* 0x0015681101007387 */ /* 0x0003e80000100800 */
[----:B-1----:R-:W4:Y:S04]  /*5d130*/  LDL.LU R17, [R1+0x2d24] ;  /* 0x002d240001117983 */ /* 0x002f280000300800 */
[----:B------:R1:W-:Y:S04]  /*5d140*/  STL [R1+0x153c], R14 ;  /* 0x00153c0e01007387 */ /* 0x0003e80000100800 */
[----:B-1----:R-:W4:Y:S04]  /*5d150*/  LDL.LU R14, [R1+0x2d20] ;  /* 0x002d2000010e7983 */ /* 0x002f280000300800 */
[----:B------:R-:W4:Y:S01]  /*5d160*/  LDL.LU R245, [R1+0x1560] ;  /* 0x0015600001f57983 */ /* 0x000f220000300800 */
[----:B------:R-:W-:-:S02]  /*5d170*/  WARPGROUP.DEPBAR.LE gsb0, 0x0 ;  /* 0x00008000000079c5 */ /* 0x000fc40000010000 */
[----:B------:R-:W-:-:S06]  /*5d180*/  WARPGROUP.ARRIVE ;  /* 0x00000000000079c5 */ /* 0x000fcc0000000000 */
[----:B------:R-:W-:Y:S01]  /*5d190*/  QGMMA.64x256x32.F32.E4M3.E4M3 R24, gdesc[UR56], R24, gsb0 ;  /* 0x03e00000381879f3 */ /* 0x000fe20008000818 */
[C---:B---3--:R-:W-:Y:S02]  /*5d1a0*/  IMAD.X R10, R12.reuse, 0x1, R10, P1 ;  /* 0x000000010c0a7824 */ /* 0x048fe400008e060a */
[C---:B------:R-:W-:Y:S01]  /*5d1b0*/  IMAD.X R177, R12.reuse, 0x1, R177, P2 ;  /* 0x000000010cb17824 */ /* 0x040fe200010e06b1 */
[C---:B------:R-:W-:Y:S01]  /*5d1c0*/  IADD3 R178, P2, R13.reuse, R178, RZ ;  /* 0x000000b20db27210 */ /* 0x040fe20007f5e0ff */
[----:B------:R-:W-:Y:S01]  /*5d1d0*/  IMAD.X R179, R12, 0x1, R179, P3 ;  /* 0x000000010cb37824 */ /* 0x000fe200018e06b3 */
[----:B------:R-:W-:-:S03]  /*5d1e0*/  IADD3 R180, P3, R13, R180, RZ ;  /* 0x000000b40db47210 */ /* 0x000fc60007f7e0ff */
[C---:B------:R-:W-:Y:S01]  /*5d1f0*/  IMAD.X R193, R12.reuse, 0x1, R193, P2 ;  /* 0x000000010cc17824 */ /* 0x040fe200010e06c1 */
[C---:B------:R-:W-:Y:S01]  /*5d200*/  IADD3 R196, P2, R13.reuse, R196, RZ ;  /* 0x000000c40dc47210 */ /* 0x040fe20007f5e0ff */
[----:B------:R-:W-:Y:S01]  /*5d210*/  IMAD.X R199, R12, 0x1, R199, P3 ;  /* 0x000000010cc77824 */ /* 0x000fe200018e06c7 */
[----:B------:R-:W-:-:S03]  /*5d220*/  IADD3 R202, P3, R13, R202, RZ ;  /* 0x000000ca0dca7210 */ /* 0x000fc60007f7e0ff */
[C---:B------:R-:W-:Y:S01]  /*5d230*/  IMAD.X R229, R12.reuse, 0x1, R229, P2 ;  /* 0x000000010ce57824 */ /* 0x040fe200010e06e5 */
[C---:B------:R-:W-:Y:S01]  /*5d240*/  IADD3 R20, P2, R13.reuse, R20, RZ ;  /* 0x000000140d147210 */ /* 0x040fe20007f5e0ff */
[C---:B------:R-:W-:Y:S01]  /*5d250*/  IMAD.X R21, R12.reuse, 0x1, R21, P3 ;  /* 0x000000010c157824 */ /* 0x040fe200018e0615 */
[C---:B------:R-:W-:Y:S01]  /*5d260*/  IADD3 R246, P3, R13.reuse, R246, RZ ;  /* 0x000000f60df67210 */ /* 0x040fe20007f7e0ff */
[C---:B--2---:R-:W-:Y:S01]  /*5d270*/  IMAD.X R15, R12.reuse, 0x1, R15, P6 ;  /* 0x000000010c0f7824 */ /* 0x044fe200030e060f */
[C---:B----4-:R-:W-:Y:S01]  /*5d280*/  IADD3 R244, P1, R13.reuse, R244, RZ ;  /* 0x000000f40df47210 */ /* 0x050fe20007f3e0ff */
[C---:B------:R-:W-:Y:S01]  /*5d290*/  IMAD.X R17, R12.reuse, 0x1, R17, P5 ;  /* 0x000000010c117824 */ /* 0x040fe200028e0611 */
[C---:B------:R-:W-:Y:S01]  /*5d2a0*/  IADD3 R16, P5, R13.reuse, R16, RZ ;  /* 0x000000100d107210 */ /* 0x040fe20007fbe0ff */
[----:B------:R-:W-:Y:S01]  /*5d2b0*/  IMAD.X R245, R12, 0x1, R245, P4 ;  /* 0x000000010cf57824 */ /* 0x000fe200020e06f5 */
[----:B------:R-:W-:-:S04]  /*5d2c0*/  IADD3 R236, P4, R13, R236, RZ ;  /* 0x000000ec0dec7210 */ /* 0x000fc80007f9e0ff */
[----:B------:R-:W-:Y:S04]  /*5d2d0*/  STL [R1+0x1560], R245 ;  /* 0x001560f501007387 */ /* 0x000fe80000100800 */
[----:B------:R1:W-:Y:S01]  /*5d2e0*/  STL [R1+0x1534], R236 ;  /* 0x001534ec01007387 */ /* 0x0003e20000100800 */
[----:B------:R-:W-:-:S03]  /*5d2f0*/  IADD3 R14, P6, R13, R14, RZ ;  /* 0x0000000e0d0e7210 */ /* 0x000fc60007fde0ff */
[----:B-1----:R0:W5:Y:S04]  /*5d300*/  LDL.LU R236, [R1+0x2d1c] ;  /* 0x002d1c0001ec7983 */ /* 0x0021680000300800 */
[----:B------:R1:W-:Y:S01]  /*5d310*/  STL [R1+0x1558], R17 ;  /* 0x0015581101007387 */ /* 0x0003e20000100800 */
[----:B------:R-:W-:-:S03]  /*5d320*/  IMAD.X R181, R12, 0x1, R181, P4 ;  /* 0x000000010cb57824 */ /* 0x000fc600020e06b5 */
[----:B-1----:R0:W5:Y:S04]  /*5d330*/  LDL.LU R17, [R1+0x2d18] ;  /* 0x002d180001117983 */ /* 0x0021680000300800 */
[----:B------:R1:W-:Y:S01]  /*5d340*/  STL [R1+0x152c], R16 ;  /* 0x00152c1001007387 */ /* 0x0003e20000100800 */
[----:B------:R-:W-:-:S03]  /*5d350*/  IADD3 R182, P4, R13, R182, RZ ;  /* 0x000000b60db67210 */ /* 0x000fc60007f9e0ff */
[----:B-1----:R0:W5:Y:S04]  /*5d360*/  LDL.LU R16, [R1+0x2d14] ;  /* 0x002d140001107983 */ /* 0x0021680000300800 */
[----:B------:R1:W-:Y:S01]  /*5d370*/  STL [R1+0x1550], R15 ;  /* 0x0015500f01007387 */ /* 0x0003e20000100800 */
[C---:B------:R-:W-:Y:S01]  /*5d380*/  IMAD.X R183, R12.reuse, 0x1, R183, P5 ;  /* 0x000000010cb77824 */ /* 0x040fe200028e06b7 */
[C---:B------:R-:W-:Y:S02]  /*5d390*/  IADD3 R184, P5, R13.reuse, R184, RZ ;  /* 0x000000b80db87210 */ /* 0x040fe40007fbe0ff */
[----:B-1----:R0:W5:Y:S04]  /*5d3a0*/  LDL.LU R15, [R1+0x2d10] ;  /* 0x002d1000010f7983 */ /* 0x0021680000300800 */
[----:B------:R1:W-:Y:S01]  /*5d3b0*/  STL [R1+0x1524], R14 ;  /* 0x0015240e01007387 */ /* 0x0003e20000100800 */
[----:B------:R-:W-:Y:S01]  /*5d3c0*/  IMAD.X R185, R12, 0x1, R185, P6 ;  /* 0x000000010cb97824 */ /* 0x000fe200030e06b9 */
[----:B------:R-:W-:-:S02]  /*5d3d0*/  IADD3 R186, P6, R13, R186, RZ ;  /* 0x000000ba0dba7210 */ /* 0x000fc40007fde0ff */
[----:B-1----:R0:W5:Y:S04]  /*5d3e0*/  LDL.LU R14, [R1+0x2d0c] ;  /* 0x002d0c00010e7983 */ /* 0x0021680000300800 */
[----:B------:R1:W-:Y:S01]  /*5d3f0*/  STL [R1+0x1548], R10 ;  /* 0x0015480a01007387 */ /* 0x0003e20000100800 */
[C---:B------:R-:W-:Y:S01]  /*5d400*/  IMAD.X R187, R12.reuse, 0x1, R187, P1 ;  /* 0x000000010cbb7824 */ /* 0x040fe200008e06bb */
[----:B------:R-:W-:Y:S02]  /*5d410*/  IADD3 R190, P1, R13, R190, RZ ;  /* 0x000000be0dbe7210 */ /* 0x000fe40007f3e0ff */
[----:B-1----:R0:W5:Y:S04]  /*5d420*/  LDL.LU R10, [R1+0x2d08] ;  /* 0x002d0800010a7983 */ /* 0x0021680000300800 */
[----:B------:R1:W-:Y:S04]  /*5d430*/  STL [R1+0x151c], R244 ;  /* 0x00151cf401007387 */ /* 0x0003e80000100800 */
        /* <DEDUP_REMOVED lines=11> */
[----:B------:R0:W-:Y:S01]  /*5d4f0*/  STL [R1+0x14ec], R190 ;  /* 0x0014ecbe01007387 */ /* 0x0001e20000100800 */
[----:B------:R-:W-:-:S03]  /*5d500*/  IMAD.X R205, R12, 0x1, R205, P4 ;  /* 0x000000010ccd7824 */ /* 0x000fc600020e06cd */
[----:B------:R0:W-:Y:S01]  /*5d510*/  STL [R1+0x1510], R193 ;  /* 0x001510c101007387 */ /* 0x0001e20000100800 */
[----:B------:R-:W-:-:S03]  /*5d520*/  IADD3 R208, P4, R13, R208, RZ ;  /* 0x000000d00dd07210 */ /* 0x000fc60007f9e0ff */
        /* <DEDUP_REMOVED lines=11> */
[----:B------:R-:W-:Y:S01]  /*5d5e0*/  IADD3 R226, P1, R13, R226, RZ ;  /* 0x000000e20de27210 */ /* 0x000fe20007f3e0ff */
[----:B-1----:R-:W1:Y:S02]  /*5d5f0*/  S2R R244, SR_TID.X ;  /* 0x0000000000f47919 */ /* 0x002e640000002100 */
[----:B------:R0:W-:Y:S04]  /*5d600*/  STL [R1+0x14cc], R214 ;  /* 0x0014ccd601007387 */ /* 0x0001e80000100800 */
[----:B------:R0:W-:Y:S04]  /*5d610*/  STL [R1+0x14f0], R217 ;  /* 0x0014f0d901007387 */ /* 0x0001e80000100800 */
[----:B------:R0:W-:Y:S04]  /*5d620*/  STL [R1+0x14c4], R220 ;  /* 0x0014c4dc01007387 */ /* 0x0001e80000100800 */
[----:B------:R0:W-:Y:S04]  /*5d630*/  STL [R1+0x14e8], R223 ;  /* 0x0014e8df01007387 */ /* 0x0001e80000100800 */
[----:B------:R0:W-:Y:S01]  /*5d640*/  STL [R1+0x14bc], R226 ;  /* 0x0014bce201007387 */ /* 0x0001e20000100800 */
[----:B------:R-:W-:-:S03]  /*5d650*/  IMAD.X R247, R12, 0x1, R247, P4 ;  /* 0x000000010cf77824 */ /* 0x000fc600020e06f7 */
[----:B------:R0:W-:Y:S01]  /*5d660*/  STL [R1+0x14e0], R229 ;  /* 0x0014e0e501007387 */ /* 0x0001e20000100800 */
[----:B------:R-:W-:-:S03]  /*5d670*/  IMAD.X R250, R12, 0x1, R250, P1 ;  /* 0x000000010cfa7824 */ /* 0x000fc600008e06fa */
[----:B------:R0:W-:Y:S01]  /*5d680*/  STL [R1+0x14b4], R20 ;  /* 0x0014b41401007387 */ /* 0x0001e20000100800 */
[----:B------:R-:W-:-:S03]  /*5d690*/  IMAD.X R248, R12, 0x1, R248, P5 ;  /* 0x000000010cf87824 */ /* 0x000fc600028e06f8 */
[----:B------:R0:W-:Y:S01]  /*5d6a0*/  STL [R1+0x14d8], R21 ;  /* 0x0014d81501007387 */ /* 0x0001e20000100800 */
[----:B------:R-:W-:-:S03]  /*5d6b0*/  IMAD.X R249, R12, 0x1, R249, P6 ;  /* 0x000000010cf97824 */ /* 0x000fc600030e06f9 */
[----:B------:R0:W-:Y:S04]  /*5d6c0*/  STL [R1+0x14ac], R246 ;  /* 0x0014acf601007387 */ /* 0x0001e80000100800 */
[----:B------:R0:W-:Y:S04]  /*5d6d0*/  STL [R1+0x14d0], R247 ;  /* 0x0014d0f701007387 */ /* 0x0001e80000100800 */
[----:B------:R0:W-:Y:S04]  /*5d6e0*/  STL [R1+0x14b8], R250 ;  /* 0x0014b8fa01007387 */ /* 0x0001e80000100800 */
[----:B------:R0:W-:Y:S04]  /*5d6f0*/  STL [R1+0x14c8], R248 ;  /* 0x0014c8f801007387 */ /* 0x0001e80000100800 */
[----:B------:R0:W-:Y:S01]  /*5d700*/  STL [R1+0x14c0], R249 ;  /* 0x0014c0f901007387 */ /* 0x0001e20000100800 */
[----:B------:R-:W-:-:S02]  /*5d710*/  WARPGROUP.DEPBAR.LE gsb0, 0x0 ;  /* 0x00008000000079c5 */ /* 0x000fc40000010000 */
[----:B-1----:R-:W-:Y:S01]  /*5d720*/  LOP3.LUT R244, R244, 0x7f, RZ, 0xc0, !PT ;  /* 0x0000007ff4f47812 */ /* 0x002fe200078ec0ff */
[C---:B------:R-:W-:Y:S02]  /*5d730*/  IMAD.X R252, R12.reuse, 0x1, R252, P3 ;  /* 0x000000010cfc7824 */ /* 0x040fe400018e06fc */
[----:B------:R-:W-:-:S03]  /*5d740*/  IMAD.X R251, R12, 0x1, R251, P2 ;  /* 0x000000010cfb7824 */ /* 0x000fc600010e06fb */
[----:B------:R0:W-:Y:S04]  /*5d750*/  STL [R1+0x14a8], R252 ;  /* 0x0014a8fc01007387 */ /* 0x0001e80000100800 */
[----:B------:R0:W-:Y:S01]  /*5d760*/  STL [R1+0x14b0], R251 ;  /* 0x0014b0fb01007387 */ /* 0x0001e20000100800 */
[----:B------:R-:W-:Y:S05]  /*5d770*/  @P0 BRA `(.L_x_2) ;  /* 0xfffffc7c00dc0947 */ /* 0x000fea000383ffff */
.L_x_1:
[----:B0-----:R-:W2:Y:S04]  /*5d780*/  LDL.LU R190, [R1+0xc10] ;  /* 0x000c100001be7983 */ /* 0x001ea80000300800 */
[----:B------:R-:W2:Y:S04]  /*5d790*/  LDL.LU R189, [R1+0xc14] ;  /* 0x000c140001bd7983 */ /* 0x000ea80000300800 */
[----:B------:R-:W3:Y:S04]  /*5d7a0*/  LDL.LU R188, [R1+0xc18] ;  /* 0x000c180001bc7983 */ /* 0x000ee80000300800 */
[----:B------:R-:W3:Y:S04]  /*5d7b0*/  LDL.LU R187, [R1+0xc1c] ;  /* 0x000c1c0001bb7983 */ /* 0x000ee80000300800 */
        /* <DEDUP_REMOVED lines=36> */
[----:B------:R-:W1:Y:S04]  /*5da00*/  LDL.LU R194, [R1+0xc00] ;  /* 0x000c000001c27983 */ /* 0x000e680000300800 */
[----:B------:R-:W1:Y:S04]  /*5da10*/  LDL.LU R193, [R1+0xc04] ;  /* 0x000c040001c17983 */ /* 0x000e680000300800 */
        /* <DEDUP_REMOVED lines=34> */
[----:B------:R-:W-:Y:S01]  /*5dc40*/  STL [R1+0x2e40], R123 ;  /* 0x002e407b01007387 */ /* 0x000fe20000100800 */
[----:B--2---:R-:W-:-:S03]  /*5dc50*/  F2FP.SATFINITE.E4M3.F32.PACK_AB_MERGE_C R3, R189, R190, RZ ;  /* 0x000000bebd03723e */ /* 0x004fc600048070ff */
[----:B------:R-:W-:Y:S04]  /*5dc60*/  STL [R1+0x2e3c], R122 ;  /* 0x002e3c7a01007387 */ /* 0x000fe80000100800 */
[----:B------:R-:W-:Y:S01]  /*5dc70*/  STL [R1+0x2e38], R125 ;  /* 0x002e387d01007387 */ /* 0x000fe20000100800 */
[----:B---3--:R-:W-:-:S03]  /*5dc80*/  F2FP.SATFINITE.E4M3.F32.PACK_AB_MERGE_C R2, R187, R188, RZ ;  /* 0x000000bcbb02723e */ /* 0x008fc600048070ff */
        /* <DEDUP_REMOVED lines=27> */
[----:B----4-:R-:W-:-:S03]  /*5de40*/  IMAD.MOV.U32 R212, RZ, RZ, R154 ;  /* 0x000000ffffd47224 */ /* 0x010fc600078e009a */
[----:B-----5:R-:W-:Y:S01]  /*5de50*/  STL [R1+0x2dc8], R236 ;  /* 0x002dc8ec01007387 */ /* 0x020fe20000100800 */
[----:B------:R-:W-:-:S03]  /*5de60*/  IMAD.MOV.U32 R211, RZ, RZ, R153 ;  /* 0x000000ffffd37224 */ /* 0x000fc600078e0099 */
[----:B------:R-:W-:Y:S01]  /*5de70*/  STL [R1+0x2d18], R17 ;  /* 0x002d181101007387 */ /* 0x000fe20000100800 */
[----:B------:R-:W-:-:S03]  /*5de80*/  IMAD.MOV.U32 R210, RZ, RZ, R152 ;  /* 0x000000ffffd27224 */ /* 0x000fc600078e0098 */
[----:B------:R-:W-:Y:S01]  /*5de90*/  STL [R1+0x2d14], R16 ;  /* 0x002d141001007387 */ /* 0x000fe20000100800 */
[----:B------:R-:W-:-:S03]  /*5dea0*/  IMAD.MOV.U32 R209, RZ, RZ, R23 ;  /* 0x000000ffffd17224 */ /* 0x000fc600078e0017 */
[----:B------:R0:W-:Y:S01]  /*5deb0*/  STL [R1+0x2d10], R15 ;  /* 0x002d100f01007387 */ /* 0x0001e20000100800 */
[----:B------:R-:W-:-:S03]  /*5dec0*/  IMAD.MOV.U32 R208, RZ, RZ, R22 ;  /* 0x000000ffffd07224 */ /* 0x000fc600078e0016 */
[----:B------:R-:W-:Y:S01]  /*5ded0*/  STL [R1+0x2d0c], R14 ;  /* 0x002d0c0e01007387 */ /* 0x000fe20000100800 */
[----:B------:R-:W-:-:S03]  /*5dee0*/  IMAD.MOV.U32 R207, RZ, RZ, R21 ;  /* 0x000000ffffcf7224 */ /* 0x000fc600078e0015 */
[----:B------:R-:W-:Y:S01]  /*5def0*/  STL [R1+0x2d08], R10 ;  /* 0x002d080a01007387 */ /* 0x000fe20000100800 */
[----:B------:R-:W-:Y:S02]  /*5df00*/  IMAD.MOV.U32 R213, RZ, RZ, R20 ;  /* 0x000000ffffd57224 */ /* 0x000fe400078e0014 */
[----:B------:R-:W-:Y:S01]  /*5df10*/  IMAD.MOV.U32 R214, RZ, RZ, R11 ;  /* 0x000000ffffd67224 */ /* 0x000fe200078e000b */
[----:B0-----:R-:W-:-:S05]  /*5df20*/  F2FP.SATFINITE.E4M3.F32.PACK_AB_MERGE_C R15, R191, R192, RZ ;  /* 0x000000c0bf0f723e */ /* 0x001fca00048070ff */
[----:B------:R-:W-:Y:S01]  /*5df30*/  STL [R1+0x2d5c], R15 ;  /* 0x002d5c0f01007387 */ /* 0x000fe20000100800 */
[----:B-1----:R-:W-:-:S05]  /*5df40*/  F2FP.SATFINITE.E4M3.F32.PACK_AB_MERGE_C R0, R193, R194, RZ ;  /* 0x000000c2c100723e */ /* 0x002fca00048070ff */
[----:B------:R0:W-:Y:S04]  /*5df50*/  STL [R1+0xe58], R0 ;  /* 0x000e580001007387 */ /* 0x0001e80000100800 */
[----:B------:R1:W-:Y:S04]  /*5df60*/  STL [R1+0xe4c], R3 ;  /* 0x000e4c0301007387 */ /* 0x0003e80000100800 */
[----:B------:R2:W-:Y:S01]  /*5df70*/  STL [R1+0xe50], R2 ;  /* 0x000e500201007387 */ /* 0x0005e20000100800 */
[----:B0-----:R-:W-:Y:S02]  /*5df80*/  F2FP.SATFINITE.E4M3.F32.PACK_AB_MERGE_C R0, R185, R186, RZ ;  /* 0x000000bab900723e */ /* 0x001fe400048070ff */
[----:B-1----:R-:W-:-:S03]  /*5df90*/  F2FP.SATFINITE.E4M3.F32.PACK_AB_MERGE_C R3, R183, R184, RZ ;  /* 0x000000b8b703723e */ /* 0x002fc600048070ff */
[----:B------:R0:W-:Y:S01]  /*5dfa0*/  STL [R1+0xe44], R0 ;  /* 0x000e440001007387 */ /* 0x0001e20000100800 */
[----:B--2---:R-:W-:-:S03]  /*5dfb0*/  F2FP.SATFINITE.E4M3.F32.PACK_AB_MERGE_C R2, R181, R182, RZ ;  /* 0x000000b6b502723e */ /* 0x004fc600048070ff */
        /* <DEDUP_REMOVED lines=18> */
[----:B------:R-:W-:Y:S04]  /*5e0e0*/  STL [R1+0xe20], R3 ;  /* 0x000e200301007387 */ /* 0x000fe80000100800 */
[----:B------:R-:W-:Y:S01]  /*5e0f0*/  STL [R1+0xe1c], R2 ;  /* 0x000e1c0201007387 */ /* 0x000fe20000100800 */
[----:B0-----:R-:W-:-:S05]  /*5e100*/  F2FP.SATFINITE.E4M3.F32.PACK_AB_MERGE_C R0, R155, R156, RZ ;  /* 0x0000009c9b00723e */ /* 0x001fca00048070ff */
[----:B------:R0:W-:Y:S04]  /*5e110*/  STL [R1+0xe18], R0 ;  /* 0x000e180001007387 */ /* 0x0001e80000100800 */
[----:B------:R-:W2:Y:S04]  /*5e120*/  LDL.LU R206, [R1+0xca8] ;  /* 0x000ca80001ce7983 */ /* 0x000ea80000300800 */
        /* <DEDUP_REMOVED lines=53> */
[----:B0-----:R-:W-:-:S02]  /*5e480*/  F2FP.SATFINITE.E4M3.F32.PACK_AB_MERGE_C R0, R213, R214, RZ ;  /* 0x000000d6d500723e */ /* 0x001fc400048070ff */
[----:B------:R-:W-:Y:S02]  /*5e490*/  F2FP.SATFINITE.E4M3.F32.PACK_AB_MERGE_C R3, R211, R212, RZ ;  /* 0x000000d4d303723e */ /* 0x000fe400048070ff */
[----:B------:R-:W-:Y:S01]  /*5e4a0*/  F2FP.SATFINITE.E4M3.F32.PACK_AB_MERGE_C R2, R209, R210, RZ ;  /* 0x000000d2d102723e */ /* 0x000fe200048070ff */
[----:B------:R0:W-:Y:S04]  /*5e4b0*/  STL [R1+0xe14], R0 ;  /* 0x000e140001007387 */ /* 0x0001e80000100800 */
[----:B------:R2:W-:Y:S04]  /*5e4c0*/  STL [R1+0xe0c], R3 ;  /* 0x000e0c0301007387 */ /* 0x0005e80000100800 */
[----:B------:R3:W-:Y:S01]  /*5e4d0*/  STL [R1+0xe10], R2 ;  /* 0x000e100201007387 */ /* 0x0007e20000100800 */
[----:B0-----:R-:W-:-:S05]  /*5e4e0*/  F2FP.SATFINITE.E4M3.F32.PACK_AB_MERGE_C R0, R207, R208, RZ ;  /* 0x000000d0cf00723e */ /* 0x001fca00048070ff */
[----:B------:R4:W-:Y:S01]  /*5e4f0*/  STL [R1+0xe04], R0 ;  /* 0x000e040001007387 */ /* 0x0009e20000100800 */
[----:B--2---:R-:W-:-:S05]  /*5e500*/  F2FP.SATFINITE.E4M3.F32.PACK_AB_MERGE_C R3, R205, R206, RZ ;  /* 0x000000cecd03723e */ /* 0x004fca00048070ff */
[----:B------:R0:W-:Y:S01]  /*5e510*/  STL [R1+0xe08], R3 ;  /* 0x000e080301007387 */ /* 0x0001e20000100800 */
[----:B---3--:R-:W-:-:S05]  /*5e520*/  F2FP.SATFINITE.E4M3.F32.PACK_AB_MERGE_C R2, R203, R204, RZ ;  /* 0x000000cccb02723e */ /* 0x008fca00048070ff */
[----:B------:R1:W-:Y:S01]  /*5e530*/  STL [R1+0xe00], R2 ;  /* 0x000e000201007387 */ /* 0x0003e20000100800 */
[----:B----4-:R-:W-:-:S05]  /*5e540*/  F2FP.SATFINITE.E4M3.F32.PACK_AB_MERGE_C R0, R201, R202, RZ ;  /* 0x000000cac900723e */ /* 0x010fca00048070ff */
[----:B------:R2:W-:Y:S01]  /*5e550*/  STL [R1+0xcbc], R0 ;  /* 0x000cbc0001007387 */ /* 0x0005e20000100800 */
[----:B0-----:R-:W-:-:S05]  /*5e560*/  F2FP.SATFINITE.E4M3.F32.PACK_AB_MERGE_C R3, R199, R200, RZ ;  /* 0x000000c8c703723e */ /* 0x001fca00048070ff */
[----:B------:R0:W-:Y:S01]  /*5e570*/  STL [R1+0xcb4], R3 ;  /* 0x000cb40301007387 */ /* 0x0001e20000100800 */
[----:B-1----:R-:W-:-:S05]  /*5e580*/  F2FP.SATFINITE.E4M3.F32.PACK_AB_MERGE_C R2, R197, R198, RZ ;  /* 0x000000c6c502723e */ /* 0x002fca00048070ff */
[----:B------:R1:W-:Y:S01]  /*5e590*/  STL [R1+0xcb0], R2 ;  /* 0x000cb00201007387 */ /* 0x0003e20000100800 */
[----:B--2---:R-:W-:-:S05]  /*5e5a0*/  F2FP.SATFINITE.E4M3.F32.PACK_AB_MERGE_C R0, R195, R196, RZ ;  /* 0x000000c4c300723e */ /* 0x004fca00048070ff */
        /* <DEDUP_REMOVED lines=38> */
[----:B------:R-:W-:Y:S01]  /*5e810*/  STL [R1+0xc3c], R3 ;  /* 0x000c3c0301007387 */ /* 0x000fe20000100800 */
[----:B-1----:R-:W-:-:S03]  /*5e820*/  F2FP.SATFINITE.E4M3.F32.PACK_AB_MERGE_C R2, R21, R22, RZ ;  /* 0x000000161502723e */ /* 0x002fc600048070ff */
[----:B------:R-:W3:Y:S04]  /*5e830*/  LDL.LU R212, [R1+0xd80] ;  /* 0x000d800001d47983 */ /* 0x000ee80000300800 */
[----:B------:R-:W-:Y:S01]  /*5e840*/  STL [R1+0xc38], R2 ;  /* 0x000c380201007387 */ /* 0x000fe20000100800 */
[----:B--2---:R-:W-:-:S03]  /*5e850*/  F2FP.SATFINITE.E4M3.F32.PACK_AB_MERGE_C R0, R11, R20, RZ ;  /* 0x000000140b00723e */ /* 0x004fc600048070ff */
[----:B------:R-:W3:Y:S04]  /*5e860*/  LDL.LU R211, [R1+0xd84] ;  /* 0x000d840001d37983 */ /* 0x000ee80000300800 */
[----:B------:R3:W-:Y:S04]  /*5e870*/  STL [R1+0xc34], R0 ;  /* 0x000c340001007387 */ /* 0x0007e80000100800 */
[----:B------:R-:W2:Y:S04]  /*5e880*/  LDL.LU R210, [R1+0xd88] ;  /* 0x000d880001d27983 */ /* 0x000ea80000300800 */
[----:B------:R-:W2:Y:S04]  /*5e890*/  LDL.LU R209, [R1+0xd8c] ;  /* 0x000d8c0001d17983 */ /* 0x000ea80000300800 */
        /* <DEDUP_REMOVED lines=56> */
[----:B---3--:R-:W-:-:S05]  /*5ec20*/  F2FP.SATFINITE.E4M3.F32.PACK_AB_MERGE_C R0, R211, R212, RZ ;  /* 0x000000d4d300723e */ /* 0x008fca00048070ff */
[----:B------:R0:W-:Y:S01]  /*5ec30*/  STL [R1+0xc30], R0 ;  /* 0x000c300001007387 */ /* 0x0001e20000100800 */
[----:B--2---:R-:W-:Y:S02]  /*5ec40*/  F2FP.SATFINITE.E4M3.F32.PACK_AB_MERGE_C R3, R209, R210, RZ ;  /* 0x000000d2d103723e */ /* 0x004fe400048070ff */
[----:B----4-:R-:W-:-:S03]  /*5ec50*/  F2FP.SATFINITE.E4M3.F32.PACK_AB_MERGE_C R2, R207, R208, RZ ;  /* 0x000000d0cf02723e */ /* 0x010fc600048070ff */
[----:B------:R1:W-:Y:S04]  /*5ec60*/  STL [R1+0xc2c], R3 ;  /* 0x000c2c0301007387 */ /* 0x0003e80000100800 */
[----:B------:R2:W-:Y:S01]  /*5ec70*/  STL [R1+0xc24], R2 ;  /* 0x000c240201007387 */ /* 0x0005e20000100800 */
[----:B0-----:R-:W-:-:S05]  /*5ec80*/  F2FP.SATFINITE.E4M3.F32.PACK_AB_MERGE_C R0, R205, R206, RZ ;  /* 0x000000cecd00723e */ /* 0x001fca00048070ff */
[----:B------:R0:W-:Y:S01]  /*5ec90*/  STL [R1+0xc28], R0 ;  /* 0x000c280001007387 */ /* 0x0001e20000100800 */
[----:B-1----:R-:W-:Y:S02]  /*5eca0*/  F2FP.SATFINITE.E4M3.F32.PACK_AB_MERGE_C R3, R203, R204, RZ ;  /* 0x000000cccb03723e */ /* 0x002fe400048070ff */
[----:B--2---:R-:W-:-:S03]  /*5ecb0*/  F2FP.SATFINITE.E4M3.F32.PACK_AB_MERGE_C R2, R201, R202, RZ ;  /* 0x000000cac902723e */ /* 0x004fc600048070ff */
        /* <DEDUP_REMOVED lines=31> */
[----:B------:R-:W-:Y:S01]  /*5eeb0*/  STL [R1+0xcc0], R2 ;  /* 0x000cc00201007387 */ /* 0x000fe20000100800 */
[----:B0-----:R-:W-:Y:S02]  /*5eec0*/  F2FP.SATFINITE.E4M3.F32.PACK_AB_MERGE_C R0, R157, R158, RZ ;  /* 0x0000009e9d00723e */ /* 0x001fe400048070ff */
[----:B------:R-:W-:-:S05]  /*5eed0*/  F2FP.SATFINITE.E4M3.F32.PACK_AB_MERGE_C R10, R155, R156, RZ ;  /* 0x0000009c9b0a723e */ /* 0x000fca00048070ff */
[----:B------:R-:W-:Y:S04]  /*5eee0*/  STL [R1+0x2d54], R10 ;  /* 0x002d540a01007387 */ /* 0x000fe80000100800 */
[----:B------:R0:W-:Y:S01]  /*5eef0*/  STL [R1+0xcb8], R0 ;  /* 0x000cb80001007387 */ /* 0x0001e20000100800 */
[----:B-1----:R-:W-:Y:S02]  /*5ef00*/  F2FP.SATFINITE.E4M3.F32.PACK_AB_MERGE_C R3, R23, R152, RZ ;  /* 0x000000981703723e */ /* 0x002fe400048070ff */
[----:B0-----:R-:W-:Y:S02]  /*5ef10*/  F2FP.SATFINITE.E4M3.F32.PACK_AB_MERGE_C R0, R153, R154, RZ ;  /* 0x0000009a9900723e */ /* 0x001fe400048070ff */
[----:B------:R-:W-:-:S03]  /*5ef20*/  F2FP.SATFINITE.E4M3.F32.PACK_AB_MERGE_C R2, R21, R22, RZ ;  /* 0x000000161502723e */ /* 0x000fc600048070ff */
[----:B------:R0:W-:Y:S04]  /*5ef30*/  STL [R1+0xcac], R0 ;  /* 0x000cac0001007387 */ /* 0x0001e80000100800 */
[----:B------:R-:W-:Y:S04]  /*5ef40*/  STL [R1+0xcec], R3 ;  /* 0x000cec0301007387 */ /* 0x000fe80000100800 */
[----:B------:R-:W2:Y:S01]  /*5ef50*/  LDL.LU R216, [R1+0xa70] ;  /* 0x000a700001d87983 */ /* 0x000ea20000300800 */
[----:B0-----:R-:W-:-:S03]  /*5ef60*/  F2FP.SATFINITE.E4M3.F32.PACK_AB_MERGE_C R0, R11, R20, RZ ;  /* 0x000000140b00723e */ /* 0x001fc600048070ff */
[----:B------:R-:W-:Y:S04]  /*5ef70*/  STL [R1+0xc9c], R2 ;  /* 0x000c9c0201007387 */ /* 0x000fe80000100800 */
[----:B------:R-:W2:Y:S04]  /*5ef80*/  LDL.LU R214, [R1+0xa74] ;  /* 0x000a740001d67983 */ /* 0x000ea80000300800 */
[----:B------:R2:W-:Y:S04]  /*5ef90*/  STL [R1+0xca8], R0 ;  /* 0x000ca80001007387 */ /* 0x0005e80000100800 */
        /* <DEDUP_REMOVED lines=22> */
[----:B------:R-:W-:-:S03]  /*5f100*/  F2FP.SATFINITE.E4M3.F32.PACK_AB_MERGE_C R219, R185, R186, RZ ;  /* 0x000000bab9db723e */ /* 0x000fc600048070ff */
[----:B------:R-:W4:Y:S04]  /*5f110*/  LDL.LU R190, [R1+0xad0] ;  /* 0x000ad00001be7983 */ /* 0x000f280000300800 */
[----:B------:R-:W4:Y:S01]  /*5f120*/  LDL.LU R189, [R1+0xad4] ;  /* 0x000ad40001bd7983 */ /* 0x000f220000300800 */
[----:B------:R-:W-:-:S03]  /*5f130*/  F2FP.SATFINITE.E4M3.F32.PACK_AB_MERGE_C R212, R183, R184, RZ ;  /* 0x000000b8b7d4723e */ /* 0x000fc600048070ff */
[----:B------:R-:W4:Y:S04]  /*5f140*/  LDL.LU R188, [R1+0xad8] ;  /* 0x000ad80001bc7983 */ /* 0x000f280000300800 */
[----:B------:R-:W4:Y:S01]  /*5f150*/  LDL.LU R187, [R1+0xadc] ;  /* 0x000adc0001bb7983 */ /* 0x000f220000300800 */
[----:B------:R-:W-:-:S03]  /*5f160*/  F2FP.SATFINITE.E4M3.F32.PACK_AB_MERGE_C R215, R181, R182, RZ ;  /* 0x000000b6b5d7723e */ /* 0x000fc600048070ff */
        /* <DEDUP_REMOVED lines=92> */
[----:B--2---:R-:W-:-:S03]  /*5f730*/  F2FP.SATFINITE.E4M3.F32.PACK_AB_MERGE_C R2, R21, R22, RZ ;  /* 0x000000161502723e */ /* 0x004fc600048070ff */
[----:B------:R-:W1:Y:S04]  /*5f740*/  LDL.LU R213, [R1+0xb68] ;  /* 0x000b680001d57983 */ /* 0x000e680000300800 */
[----:B------:R-:W-:Y:S01]  /*5f750*/  STL [R1+0xae4], R2 ;  /* 0x000ae40201007387 */ /* 0x000fe20000100800 */
[----:B0-----:R-:W-:-:S03]  /*5f760*/  F2FP.SATFINITE.E4M3.F32.PACK_AB_MERGE_C R0, R11, R20, RZ ;  /* 0x000000140b00723e */ /* 0x001fc600048070ff */
[----:B------:R-:W1:Y:S04]  /*5f770*/  LDL.LU R211, [R1+0xb6c] ;  /* 0x000b6c0001d37983 */ /* 0x000e680000300800 */
[----:B------:R0:W-:Y:S04]  /*5f780*/  STL [R1+0xa2c], R0 ;  /* 0x000a2c0001007387 */ /* 0x0001e80000100800 */
[----:B------:R-:W0:Y:S04]  /*5f790*/  LDL.LU R210, [R1+0xb70] ;  /* 0x000b700001d27983 */ /* 0x000e280000300800 */
[----:B------:R-:W0:Y:S04]  /*5f7a0*/  LDL.LU R209, [R1+0xb74] ;  /* 0x000b740001d17983 */ /* 0x000e280000300800 */
        /* <DEDUP_REMOVED lines=56> */
[----:B-1----:R-:W-:-:S05]  /*5fb30*/  F2FP.SATFINITE.E4M3.F32.PACK_AB_MERGE_C R3, R211, R213, RZ ;  /* 0x000000d5d303723e */ /* 0x002fca00048070ff */
[----:B------:R3:W-:Y:S01]  /*5fb40*/  STL [R1+0xa30], R3 ;  /* 0x000a300301007387 */ /* 0x0007e20000100800 */
[----:B0-----:R-:W-:-:S05]  /*5fb50*/  F2FP.SATFINITE.E4M3.F32.PACK_AB_MERGE_C R0, R209, R210, RZ ;  /* 0x000000d2d100723e */ /* 0x001fca00048070ff */
[----:B------:R4:W-:Y:S01]  /*5fb60*/  STL [R1+0xa24], R0 ;  /* 0x000a240001007387 */ /* 0x0009e20000100800 */
[----:B--2---:R-:W-:Y:S02]  /*5fb70*/  F2FP.SATFINITE.E4M3.F32.PACK_AB_MERGE_C R2, R207, R208, RZ ;  /* 0x000000d0cf02723e */ /* 0x004fe400048070ff */
[----:B---3--:R-:W-:-:S03]  /*5fb80*/  F2FP.SATFINITE.E4M3.F32.PACK_AB_MERGE_C R3, R205, R206, RZ ;  /* 0x000000cecd03723e */ /* 0x008fc600048070ff */
[----:B------:R0:W-:Y:S01]  /*5fb90*/  STL [R1+0xa28], R2 ;  /* 0x000a280201007387 */ /* 0x0001e20000100800 */
[----:B----4-:R-:W-:-:S03]  /*5fba0*/  F2FP.SATFINITE.E4M3.F32.PACK_AB_MERGE_C R0, R203, R204, RZ ;  /* 0x000000cccb00723e */ /* 0x010fc600048070ff */
        /* <DEDUP_REMOVED lines=19> */
[----:B------:R1:W-:Y:S01]  /*5fce0*/  STL [R1+0xa04], R0 ;  /* 0x000a040001007387 */ /* 0x0003e20000100800 */
[----:B0-----:R-:W-:-:S05]  /*5fcf0*/  F2FP.SATFINITE.E4M3.F32.PACK_AB_MERGE_C R2, R183, R184, RZ ;  /* 0x000000b8b702723e */ /* 0x001fca00048070ff */
[----:B------:R-:W-:Y:S01]  /*5fd00*/  STL [R1+0xad4], R2 ;  /* 0x000ad40201007387 */ /* 0x000fe20000100800 */
[----:B-1----:R-:W-:-:S05]  /*5fd10*/  F2FP.SATFINITE.E4M3.F32.PACK_AB_MERGE_C R0, R179, R180, RZ ;  /* 0x000000b4b300723e */ /* 0x002fca00048070ff */
[----:B------:R0:W-:Y:S02]  /*5fd20*/  STL [R1+0xa00], R0 ;  /* 0x000a000001007387 */ /* 0x0001e40000100800 */
[----:B0-----:R-:W-:Y:S02]  /*5fd30*/  F2FP.SATFINITE.E4M3.F32.PACK_AB_MERGE_C R0, R167, R174, RZ ;  /* 0x000000aea700723e */ /* 0x001fe400048070ff */
[----:B------:R-:W-:-:S05]  /*5fd40*/  F2FP.SATFINITE.E4M3.F32.PACK_AB_MERGE_C R16, R165, R166, RZ ;  /* 0x000000a6a510723e */ /* 0x000fca00048070ff */
[----:B------:R-:W-:Y:S01]  /*5fd50*/  STL [R1+0x2d60], R16 ;  /* 0x002d601001007387 */ /* 0x000fe20000100800 */
[----:B------:R-:W-:-:S03]  /*5fd60*/  F2FP.SATFINITE.E4M3.F32.PACK_AB_MERGE_C R3, R163, R164, RZ ;  /* 0x000000a4a303723e */ /* 0x000fc600048070ff */
[----:B------:R0:W-:Y:S04]  /*5fd70*/  STL [R1+0xac8], R0 ;  /* 0x000ac80001007387 */ /* 0x0001e80000100800 */
[----:B------:R1:W-:Y:S01]  /*5fd80*/  STL [R1+0xabc], R3 ;  /* 0x000abc0301007387 */ /* 0x0003e20000100800 */
[----:B------:R-:W-:-:S05]  /*5fd90*/  F2FP.SATFINITE.E4M3.F32.PACK_AB_MERGE_C R2, R161, R162, RZ ;  /* 0x000000a2a102723e */ /* 0x000fca00048070ff */
        /* <DEDUP_REMOVED lines=10> */
[----:B------:R-:W-:Y:S01]  /*5fe40*/  STL [R1+0xaa0], R3 ;  /* 0x000aa00301007387 */ /* 0x000fe20000100800 */
[----:B--2---:R-:W-:-:S03]  /*5fe50*/  F2FP.SATFINITE.E4M3.F32.PACK_AB_MERGE_C R2, R21, R22, RZ ;  /* 0x000000161502723e */ /* 0x004fc600048070ff */
[----:B------:R-:W2:Y:S04]  /*5fe60*/  LDL.LU R220, [R1+0x858] ;  /* 0x0008580001dc7983 */ /* 0x000ea80000300800 */
[----:B------:R-:W-:Y:S01]  /*5fe70*/  STL [R1+0xa9c], R2 ;  /* 0x000a9c0201007387 */ /* 0x000fe20000100800 */
[----:B0-----:R-:W-:-:S03]  /*5fe80*/  F2FP.SATFINITE.E4M3.F32.PACK_AB_MERGE_C R0, R11, R20, RZ ;  /* 0x000000140b00723e */ /* 0x001fc600048070ff */
        /* <DEDUP_REMOVED lines=125> */
[----:B------:R2:W-:Y:S01]  /*60660*/  STL [R1+0x848], R2 ;  /* 0x0008480201007387 */ /* 0x0005e20000100800 */
[----:B0-----:R-:W-:-:S03]  /*60670*/  F2FP.SATFINITE.E4M3.F32.PACK_AB_MERGE_C R0, R11, R20, RZ ;  /* 0x000000140b00723e */ /* 0x001fc600048070ff */
[----:B------:R-:W2:Y:S04]  /*60680*/  LDL.LU R218, [R1+0x954] ;  /* 0x0009540001da7983 */ /* 0x000ea80000300800 */
[----:B------:R0:W-:Y:S04]  /*60690*/  STL [R1+0x844], R0 ;  /* 0x0008440001007387 */ /* 0x0001e80000100800 */
[----:B------:R-:W3:Y:S04]  /*606a0*/  LDL.LU R216, [R1+0x958] ;  /* 0x0009580001d87983 */ /* 0x000ee80000300800 */
[----:B------:R-:W3:Y:S04]  /*606b0*/  LDL.LU R214, [R1+0x95c] ;  /* 0x00095c0001d67983 */ /* 0x000ee80000300800 */
[----:B------:R-:W0:Y:S04]  /*606c0*/  LDL.LU R211, [R1+0x960] ;  /* 0x0009600001d37983 */ /* 0x000e280000300800 */
[----:B------:R-:W0:Y:S04]  /*606d0*/  LDL.LU R210, [R1+0x964] ;  /* 0x0009640001d27983 */ /* 0x000e280000300800 */
        /* <DEDUP_REMOVED lines=58> */
[----:B---3--:R-:W-:Y:S02]  /*60a80*/  F2FP.SATFINITE.E4M3.F32.PACK_AB_MERGE_C R3, R214, R216, RZ ;  /* 0x000000d8d603723e */ /* 0x008fe400048070ff */
[----:B0-----:R-:W-:-:S03]  /*60a90*/  F2FP.SATFINITE.E4M3.F32.PACK_AB_MERGE_C R0, R210, R211, RZ ;  /* 0x000000d3d200723e */ /* 0x001fc600048070ff */
[----:B------:R0:W-:Y:S04]  /*60aa0*/  STL [R1+0x83c], R3 ;  /* 0x00083c0301007387 */ /* 0x0001e80000100800 */
[----:B------:R1:W-:Y:S01]  /*60ab0*/  STL [R1+0x838], R0 ;  /* 0x0008380001007387 */ /* 0x0003e20000100800 */
[----:B----4-:R-:W-:Y:S02]  /*60ac0*/  F2FP.SATFINITE.E4M3.F32.PACK_AB_MERGE_C R2, R207, R208, RZ ;  /* 0x000000d0cf02723e */ /* 0x010fe400048070ff */
[----:B0-----:R-:W-:-:S03]  /*60ad0*/  F2FP.SATFINITE.E4M3.F32.PACK_AB_MERGE_C R3, R205, R206, RZ ;  /* 0x000000cecd03723e */ /* 0x001fc600048070ff */
[----:B------:R0:W-:Y:S01]  /*60ae0*/  STL [R1+0x834], R2 ;  /* 0x0008340201007387 */ /* 0x0001e20000100800 */
[----:B-1----:R-:W-:-:S03]  /*60af0*/  F2FP.SATFINITE.E4M3.F32.PACK_AB_MERGE_C R0, R203, R204, RZ ;  /* 0x000000cccb00723e */ /* 0x002fc600048070ff */
        /* <DEDUP_REMOVED lines=21> */
[----:B------:R0:W-:Y:S01]  /*60c50*/  STL [R1+0x804], R2 ;  /* 0x0008040201007387 */ /* 0x0001e20000100800 */
[----:B-1----:R-:W-:-:S05]  /*60c60*/  F2FP.SATFINITE.E4M3.F32.PACK_AB_MERGE_C R0, R179, R180, RZ ;  /* 0x000000b4b300723e */ /* 0x002fca00048070ff */
        /* <DEDUP_REMOVED lines=15> */
[----:B0-----:R-:W-:-:S03]  /*60d60*/  F2FP.SATFINITE.E4M3.F32.PACK_AB_MERGE_C R2, R21, R22, RZ ;  /* 0x000000161502723e */ /* 0x001fc600048070ff */
[----:B------:R-:W3:Y:S04]  /*60d70*/  LDL.LU R225, [R1+0x648] ;  /* 0x0006480001e17983 */ /* 0x000ee80000300800 */
[----:B------:R0:W-:Y:S01]  /*60d80*/  STL [R1+0x8a8], R2 ;  /* 0x0008a80201007387 */ /* 0x0001e20000100800 */
[----:B-1----:R-:W-:-:S03]  /*60d90*/  F2FP.SATFINITE.E4M3.F32.PACK_AB_MERGE_C R0, R11, R20, RZ ;  /* 0x000000140b00723e */ /* 0x002fc600048070ff */
[----:B------:R-:W3:Y:S04]  /*60da0*/  LDL.LU R224, [R1+0x64c] ;  /* 0x00064c0001e07983 */ /* 0x000ee80000300800 */
[----:B------:R1:W-:Y:S04]  /*60db0*/  STL [R1+0x89c], R0 ;  /* 0x00089c0001007387 */ /* 0x0003e80000100800 */
[----:B------:R-:W2:Y:S04]  /*60dc0*/  LDL.LU R223, [R1+0x650] ;  /* 0x0006500001df7983 */ /* 0x000ea80000300800 */
[----:B------:R-:W2:Y:S04]  /*60dd0*/  LDL.LU R222, [R1+0x654] ;  /* 0x0006540001de7983 */ /* 0x000ea80000300800 */
[----:B------:R-:W0:Y:S04]  /*60de0*/  LDL.LU R221, [R1+0x658] ;  /* 0x0006580001dd7983 */ /* 0x000e280000300800 */
[----:B------:R-:W0:Y:S04]  /*60df0*/  LDL.LU R220, [R1+0x65c] ;  /* 0x00065c0001dc7983 */ /* 0x000e280000300800 */
[----:B------:R-:W1:Y:S04]  /*60e00*/  LDL.LU R218, [R1+0x660] ;  /* 0x0006600001da7983 */ /* 0x000e680000300800 */
[----:B------:R-:W1:Y:S04]  /*60e10*/  LDL.LU R216, [R1+0x664] ;  /* 0x0006640001d87983 */ /* 0x000e680000300800 */
        /* <DEDUP_REMOVED lines=60> */
[----:B------:R-:W-:Y:S01]  /*611e0*/  STL [R1+0x2d58], R14 ;  /* 0x002d580e01007387 */ /* 0x000fe20000100800 */
[----:B--2---:R-:W-:-:S05]  /*611f0*/  F2FP.SATFINITE.E4M3.F32.PACK_AB_MERGE_C R3, R222, R223, RZ ;  /* 0x000000dfde03723e */ /* 0x004fca00048070ff */
[----:B------:R4:W-:Y:S01]  /*61200*/  STL [R1+0x890], R3 ;  /* 0x0008900301007387 */ /* 0x0009e20000100800 */
[----:B0-----:R-:W-:-:S05]  /*61210*/  F2FP.SATFINITE.E4M3.F32.PACK_AB_MERGE_C R2, R220, R221, RZ ;  /* 0x000000dddc02723e */ /* 0x001fca00048070ff */
[----:B------:R0:W-:Y:S01]  /*61220*/  STL [R1+0x8d0], R2 ;  /* 0x0008d00201007387 */ /* 0x0001e20000100800 */
[----:B-1----:R-:W-:-:S05]  /*61230*/  F2FP.SATFINITE.E4M3.F32.PACK_AB_MERGE_C R0, R216, R218, RZ ;  /* 0x000000dad800723e */ /* 0x002fca00048070ff */
        /* <DEDUP_REMOVED lines=52> */
[----:B------:R-:W2:Y:S04]  /*61580*/  LDL.LU R218, [R1+0x740] ;  /* 0x0007400001da7983 */ /* 0x000ea80000300800 */
[----:B------:R0:W-:Y:S01]  /*61590*/  STL [R1+0x630], R2 ;  /* 0x0006300201007387 */ /* 0x0001e20000100800 */
[----:B-1----:R-:W-:-:S03]  /*615a0*/  F2FP.SATFINITE.E4M3.F32.PACK_AB_MERGE_C R0, R11, R20, RZ ;  /* 0x000000140b00723e */ /* 0x002fc600048070ff */
[----:B------:R-:W2:Y:S04]  /*615b0*/  LDL.LU R216, [R1+0x744] ;  /* 0x0007440001d87983 */ /* 0x000ea80000300800 */
[----:B------:R1:W-:Y:S04]  /*615c0*/  STL [R1+0x62c], R0 ;  /* 0x00062c0001007387 */ /* 0x0003e80000100800 */
[----:B------:R-:W0:Y:S04]  /*615d0*/  LDL.LU R214, [R1+0x748] ;  /* 0x0007480001d67983 */ /* 0x000e280000300800 */
[----:B------:R-:W0:Y:S04]  /*615e0*/  LDL.LU R208, [R1+0x74c] ;  /* 0x00074c0001d07983 */ /* 0x000e280000300800 */
[----:B------:R-:W1:Y:S04]  /*615f0*/  LDL.LU R206, [R1+0x750] ;  /* 0x0007500001ce7983 */ /* 0x000e680000300800 */
[----:B------:R-:W1:Y:S04]  /*61600*/  LDL.LU R203, [R1+0x754] ;  /* 0x0007540001cb7983 */ /* 0x000e680000300800 */
        /* <DEDUP_REMOVED lines=52> */
[----:B0-----:R-:W-:Y:S02]  /*61950*/  F2FP.SATFINITE.E4M3.F32.PACK_AB_MERGE_C R2, R208, R214, RZ ;  /* 0x000000d6d002723e */ /* 0x001fe400048070ff */
[----:B-1----:R-:W-:-:S03]  /*61960*/  F2FP.SATFINITE.E4M3.F32.PACK_AB_MERGE_C R0, R203, R206, RZ ;  /* 0x000000cecb00723e */ /* 0x002fc600048070ff */
[----:B------:R4:W-:Y:S04]  /*61970*/  STL [R1+0x6a4], R2 ;  /* 0x0006a40201007387 */ /* 0x0009e80000100800 */
[----:B------:R0:W-:Y:S01]  /*61980*/  STL [R1+0x624], R0 ;  /* 0x0006240001007387 */ /* 0x0001e20000100800 */
[----:B---3--:R-:W-:Y:S02]  /*61990*/  F2FP.SATFINITE.E4M3.F32.PACK_AB_MERGE_C R3, R201, R202, RZ ;  /* 0x000000cac903723e */ /* 0x008fe400048070ff */
[----:B----4-:R-:W-:-:S03]  /*619a0*/  F2FP.SATFINITE.E4M3.F32.PACK_AB_MERGE_C R2, R199, R200, RZ ;  /* 0x000000c8c702723e */ /* 0x010fc600048070ff */
[----:B------:R1:W-:Y:S01]  /*619b0*/  STL [R1+0x6b0], R3 ;  /* 0x0006b00301007387 */ /* 0x0003e20000100800 */
[----:B0-----:R-:W-:-:S03]  /*619c0*/  F2FP.SATFINITE.E4M3.F32.PACK_AB_MERGE_C R0, R197, R198, RZ ;  /* 0x000000c6c500723e */ /* 0x001fc600048070ff */
[----:B------:R0:W-:Y:S04]  /*619d0*/  STL [R1+0x61c], R2 ;  /* 0x00061c0201007387 */ /* 0x0001e80000100800 */
[----:B------:R2:W-:Y:S01]  /*619e0*/  STL [R1+0x620], R0 ;  /* 0x0006200001007387 */ /* 0x0005e20000100800 */
[----:B-1----:R-:W-:Y:S02]  /*619f0*/  F2FP.SATFINITE.E4M3.F32.PACK_AB_MERGE_C R3, R195, R196, RZ ;  /* 0x000000c4c303723e */ /* 0x002fe400048070ff */
[----:B0-----:R-:W-:-:S03]  /*61a00*/  F2FP.SATFINITE.E4M3.F32.PACK_AB_MERGE_C R2, R193, R194, RZ ;  /* 0x000000c2c102723e */ /* 0x001fc600048070ff */
        /* <DEDUP_REMOVED lines=12> */
[----:B------:R-:W-:Y:S01]  /*61ad0*/  STL [R1+0x608], R3 ;  /* 0x0006080301007387 */ /* 0x000fe20000100800 */
[----:B--2---:R-:W-:-:S03]  /*61ae0*/  F2FP.SATFINITE.E4M3.F32.PACK_AB_MERGE_C R0, R179, R180, RZ ;  /* 0x000000b4b300723e */ /* 0x004fc600048070ff */
[----:B------:R0:W-:Y:S04]  /*61af0*/  STL [R1+0x604], R2 ;  /* 0x0006040201007387 */ /* 0x0001e80000100800 */
[----:B------:R1:W-:Y:S01]  /*61b00*/  STL [R1+0x600], R0 ;  /* 0x0006000001007387 */ /* 0x0003e20000100800 */
[----:B0-----:R-:W-:-:S05]  /*61b10*/  F2FP.SATFINITE.E4M3.F32.PACK_AB_MERGE_C R2, R167, R174, RZ ;  /* 0x000000aea702723e */ /* 0x001fca00048070ff */
[----:B------:R-:W-:Y:S01]  /*61b20*/  STL [R1+0x698], R2 ;  /* 0x0006980201007387 */ /* 0x000fe20000100800 */
[----:B-1----:R-:W-:-:S05]  /*61b30*/  F2FP.SATFINITE.E4M3.F32.PACK_AB_MERGE_C R0, R163, R164, RZ ;  /* 0x000000a4a300723e */ /* 0x002fca00048070ff */
[----:B------:R0:W-:Y:S01]  /*61b40*/  STL [R1+0x69c], R0 ;  /* 0x00069c0001007387 */ /* 0x0001e20000100800 */
[----:B------:R-:W-:Y:S02]  /*61b50*/  F2FP.SATFINITE.E4M3.F32.PACK_AB_MERGE_C R14, R153, R154, RZ ;  /* 0x0000009a990e723e */ /* 0x000fe400048070ff */
[----:B------:R-:W-:-:S03]  /*61b60*/  F2FP.SATFINITE.E4M3.F32.PACK_AB_MERGE_C R10, R23, R152, RZ ;  /* 0x00000098170a723e */ /* 0x000fc600048070ff */
[----:B------:R-:W-:Y:S01]  /*61b70*/  STL [R1+0x2d64], R14 ;  /* 0x002d640e01007387 */ /* 0x000fe20000100800 */
[----:B------:R-:W-:-:S03]  /*61b80*/  F2FP.SATFINITE.E4M3.F32.PACK_AB_MERGE_C R15, R21, R22, RZ ;  /* 0x00000016150f723e */ /* 0x000fc600048070ff */
[----:B------:R-:W-:Y:S04]  /*61b90*/  STL [R1+0x2d68], R10 ;  /* 0x002d680a01007387 */ /* 0x000fe80000100800 */
[----:B------:R-:W-:Y:S01]  /*61ba0*/  STL [R1+0x2d6c], R15 ;  /* 0x002d6c0f01007387 */ /* 0x000fe20000100800 */
[----:B0-----:R-:W-:-:S03]  /*61bb0*/  F2FP.SATFINITE.E4M3.F32.PACK_AB_MERGE_C R0, R11, R20, RZ ;  /* 0x000000140b00723e */ /* 0x001fc600048070ff */
[----:B------:R-:W2:Y:S04]  /*61bc0*/  LDL.LU R106, [R1+0x420] ;  /* 0x00042000016a7983 */ /* 0x000ea80000300800 */
        /* <DEDUP_REMOVED lines=127> */
[----:B--2---:R-:W-:-:S02]  /*623c0*/  F2FP.SATFINITE.E4M3.F32.PACK_AB_MERGE_C R14, R107, R106, RZ ;  /* 0x0000006a6b0e723e */ /* 0x004fc400048070ff */
[----:B---3--:R-:W-:Y:S02]  /*623d0*/  F2FP.SATFINITE.E4M3.F32.PACK_AB_MERGE_C R16, R105, R104, RZ ;  /* 0x000000686910723e */ /* 0x008fe400048070ff */
[----:B----4-:R-:W-:Y:S01]  /*623e0*/  F2FP.SATFINITE.E4M3.F32.PACK_AB_MERGE_C R15, R103, R102, RZ ;  /* 0x00000066670f723e */ /* 0x010fe200048070ff */
[----:B------:R0:W-:Y:S01]  /*623f0*/  STL [R1+0x2d70], R14 ;  /* 0x002d700e01007387 */ /* 0x0001e20000100800 */
[----:B------:R-:W-:-:S03]  /*62400*/  F2FP.SATFINITE.E4M3.F32.PACK_AB_MERGE_C R10, R101, R100, RZ ;  /* 0x00000064650a723e */ /* 0x000fc600048070ff */
[----:B------:R1:W-:Y:S04]  /*62410*/  STL [R1+0x2d74], R16 ;  /* 0x002d741001007387 */ /* 0x0003e80000100800 */
[----:B------:R2:W-:Y:S01]  /*62420*/  STL [R1+0x2d78], R15 ;  /* 0x002d780f01007387 */ /* 0x0005e20000100800 */
[----:B0-----:R-:W-:Y:S02]  /*62430*/  F2FP.SATFINITE.E4M3.F32.PACK_AB_MERGE_C R14, R97, R96, RZ ;  /* 0x00000060610e723e */ /* 0x001fe400048070ff */
[----:B-1----:R-:W-:Y:S01]  /*62440*/  F2FP.SATFINITE.E4M3.F32.PACK_AB_MERGE_C R16, R99, R98, RZ ;  /* 0x000000626310723e */ /* 0x002fe200048070ff */
        /* <DEDUP_REMOVED lines=10> */
[----:B0-----:R-:W-:-:S03]  /*624f0*/  F2FP.SATFINITE.E4M3.F32.PACK_AB_MERGE_C R10, R171, R169, RZ ;  /* 0x000000a9ab0a723e */ /* 0x001fc600048070ff */
[----:B------:R0:W-:Y:S01]  /*62500*/  STL [R1+0x2d94], R16 ;  /* 0x002d941001007387 */ /* 0x0001e20000100800 */
[----:B-1----:R-:W-:Y:S02]  /*62510*/  F2FP.SATFINITE.E4M3.F32.PACK_AB_MERGE_C R15, R19, R244, RZ ;  /* 0x000000f4130f723e */ /* 0x002fe400048070ff */
[----:B--2---:R-:W-:-:S03]  /*62520*/  F2FP.SATFINITE.E4M3.F32.PACK_AB_MERGE_C R14, R170, R168, RZ ;  /* 0x000000a8aa0e723e */ /* 0x004fc600048070ff */
[----:B------:R1:W-:Y:S01]  /*62530*/  STL [R1+0x2d98], R15 ;  /* 0x002d980f01007387 */ /* 0x0003e20000100800 */
[----:B0-----:R-:W-:-:S03]  /*62540*/  F2FP.SATFINITE.E4M3.F32.PACK_AB_MERGE_C R16, R18, R173, RZ ;  /* 0x000000ad1210723e */ /* 0x001fc600048070ff */
[----:B------:R0:W-:Y:S04]  /*62550*/  STL [R1+0x2d9c], R10 ;  /* 0x002d9c0a01007387 */ /* 0x0001e80000100800 */
[----:B------:R2:W-:Y:S01]  /*62560*/  STL [R1+0x2da0], R16 ;  /* 0x002da01001007387 */ /* 0x0005e20000100800 */
[----:B-1----:R-:W-:-:S03]  /*62570*/  F2FP.SATFINITE.E4M3.F32.PACK_AB_MERGE_C R15, R7, R8, RZ ;  /* 0x00000008070f723e */ /* 0x002fc600048070ff */
[----:B------:R1:W-:Y:S01]  /*62580*/  STL [R1+0x2da4], R14 ;  /* 0x002da40e01007387 */ /* 0x0003e20000100800 */
[----:B0-----:R-:W-:Y:S02]  /*62590*/  F2FP.SATFINITE.E4M3.F32.PACK_AB_MERGE_C R10, R9, R172, RZ ;  /* 0x000000ac090a723e */ /* 0x001fe400048070ff */
[----:B--2---:R-:W-:-:S03]  /*625a0*/  F2FP.SATFINITE.E4M3.F32.PACK_AB_MERGE_C R16, R3, R4, RZ ;  /* 0x000000040310723e */ /* 0x004fc600048070ff */
[----:B------:R0:W-:Y:S01]  /*625b0*/  STL [R1+0x2da8], R10 ;  /* 0x002da80a01007387 */ /* 0x0001e20000100800 */
[----:B-1----:R-:W-:-:S03]  /*625c0*/  F2FP.SATFINITE.E4M3.F32.PACK_AB_MERGE_C R14, R5, R6, RZ ;  /* 0x00000006050e723e */ /* 0x002fc600048070ff */
        /* <DEDUP_REMOVED lines=8> */
[----:B------:R-:W-:Y:S04]  /*62650*/  STL [R1+0x2dbc], R10 ;  /* 0x002dbc0a01007387 */ /* 0x000fe80000100800 */
[----:B------:R-:W-:Y:S04]  /*62660*/  STL [R1+0x2dc0], R16 ;  /* 0x002dc01001007387 */ /* 0x000fe80000100800 */
[----:B------:R0:W-:Y:S04]  /*62670*/  STL [R1+0x2dc4], R14 ;  /* 0x002dc40e01007387 */ /* 0x0001e80000100800 */
[----:B------:R-:W2:Y:S01]  /*62680*/  LDL.LU R89, [R1+0x200] ;  /* 0x0002000001597983 */ /* 0x000ea20000300800 */
[----:B-1----:R-:W-:-:S03]  /*62690*/  F2FP.SATFINITE.E4M3.F32.PACK_AB_MERGE_C R15, R241, R242, RZ ;  /* 0x000000f2f10f723e */ /* 0x002fc600048070ff */
[----:B------:R-:W2:Y:S04]  /*626a0*/  LDL.LU R248, [R1+0x204] ;  /* 0x0002040001f87983 */ /* 0x000ea80000300800 */
[----:B------:R-:W3:Y:S01]  /*626b0*/  LDL.LU R88, [R1+0x208] ;  /* 0x0002080001587983 */ /* 0x000ee20000300800 */
[----:B0-----:R-:W-:-:S03]  /*626c0*/  F2FP.SATFINITE.E4M3.F32.PACK_AB_MERGE_C R14, R239, R240, RZ ;  /* 0x000000f0ef0e723e */ /* 0x001fc600048070ff */
[----:B------:R-:W3:Y:S04]  /*626d0*/  LDL.LU R244, [R1+0x20c] ;  /* 0x00020c0001f47983 */ /* 0x000ee80000300800 */
        /* <DEDUP_REMOVED lines=14> */
[----:B------:R-:W4:Y:S01]  /*627c0*/  LDL.LU R232, [R1+0x23c] ;  /* 0x00023c0001e87983 */ /* 0x000f220000300800 */
[----:B------:R-:W-:-:S03]  /*627d0*/  F2FP.SATFINITE.E4M3.F32.PACK_AB_MERGE_C R10, R243, R246, RZ ;  /* 0x000000f6f30a723e */ /* 0x000fc600048070ff */
        /* <DEDUP_REMOVED lines=17> */
[----:B------:R-:W4:Y:S01]  /*628f0*/  LDL.LU R224, [R1+0x26c] ;  /* 0x00026c0001e07983 */ /* 0x000f220000300800 */
[----:B------:R-:W-:-:S03]  /*62900*/  F2FP.SATFINITE.E4M3.F32.PACK_AB_MERGE_C R229, R201, R202, RZ ;  /* 0x000000cac9e5723e */ /* 0x000fc600048070ff */
[----:B------:R-:W4:Y:S01]  /*62910*/  LDL.LU R144, [R1+0x270] ;  /* 0x0002700001907983 */ /* 0x000f220000300800 */
[----:B------:R-:W-:-:S03]  /*62920*/  F2FP.SATFINITE.E4M3.F32.PACK_AB_MERGE_C R202, R195, R196, RZ ;  /* 0x000000c4c3ca723e */ /* 0x000fc600048070ff */
[----:B------:R-:W4:Y:S01]  /*62930*/  LDL.LU R222, [R1+0x274] ;  /* 0x0002740001de7983 */ /* 0x000f220000300800 */
[----:B------:R-:W-:-:S03]  /*62940*/  F2FP.SATFINITE.E4M3.F32.PACK_AB_MERGE_C R195, R181, R182, RZ ;  /* 0x000000b6b5c3723e */ /* 0x000fc600048070ff */
[----:B------:R-:W4:Y:S04]  /*62950*/  LDL.LU R145, [R1+0x278] ;  /* 0x0002780001917983 */ /* 0x000f280000300800 */
[----:B------:R-:W4:Y:S01]  /*62960*/  LDL.LU R220, [R1+0x27c] ;  /* 0x00027c0001dc7983 */ /* 0x000f220000300800 */
[----:B------:R-:W-:-:S03]  /*62970*/  F2FP.SATFINITE.E4M3.F32.PACK_AB_MERGE_C R201, R193, R194, RZ ;  /* 0x000000c2c1c9723e */ /* 0x000fc600048070ff */
        /* <DEDUP_REMOVED lines=118> */
[----:B------:R-:W4:Y:S04]  /*630e0*/  LDL.LU R94, [R1] ;  /* 0x00000000015e7983 */ /* 0x000f280000300800 */
[----:B------:R-:W4:Y:S04]  /*630f0*/  LDL.LU R95, [R1+0x4] ;  /* 0x00000400015f7983 */ /* 0x000f280000300800 */
[----:B------:R-:W4:Y:S04]  /*63100*/  LDL.LU R216, [R1+0x8] ;  /* 0x0000080001d87983 */ /* 0x000f280000300800 */
[----:B------:R-:W4:Y:S01]  /*63110*/  LDL.LU R214, [R1+0xc] ;  /* 0x00000c0001d67983 */ /* 0x000f220000300800 */
[----:B--2---:R-:W-:-:S02]  /*63120*/  F2FP.SATFINITE.E4M3.F32.PACK_AB_MERGE_C R248, R248, R89, RZ ;  /* 0x00000059f8f8723e */ /* 0x004fc400048070ff */
[----:B---3--:R-:W-:Y:S01]  /*63130*/  F2FP.SATFINITE.E4M3.F32.PACK_AB_MERGE_C R244, R244, R88, RZ ;  /* 0x00000058f4f4723e */ /* 0x008fe200048070ff */
[----:B------:R-:W2:Y:S01]  /*63140*/  LDL.LU R89, [R1+0x2ec8] ;  /* 0x002ec80001597983 */ /* 0x000ea20000300800 */
[----:B----4-:R-:W-:Y:S02]  /*63150*/  F2FP.SATFINITE.E4M3.F32.PACK_AB_MERGE_C R241, R241, R91, RZ ;  /* 0x0000005bf1f1723e */ /* 0x010fe400048070ff */
[----:B------:R-:W-:Y:S01]  /*63160*/  F2FP.SATFINITE.E4M3.F32.PACK_AB_MERGE_C R240, R240, R90, RZ ;  /* 0x0000005af0f0723e */ /* 0x000fe200048070ff */
[----:B------:R-:W2:Y:S01]  /*63170*/  LDL.LU R88, [R1+0x2ec4] ;  /* 0x002ec40001587983 */ /* 0x000ea20000300800 */
[----:B------:R-:W-:-:S03]  /*63180*/  F2FP.SATFINITE.E4M3.F32.PACK_AB_MERGE_C R238, R238, R93, RZ ;  /* 0x0000005deeee723e */ /* 0x000fc600048070ff */
[----:B------:R-:W3:Y:S01]  /*63190*/  LDL.LU R91, [R1+0x2ec0] ;  /* 0x002ec000015b7983 */ /* 0x000ee20000300800 */
[----:B------:R-:W-:-:S03]  /*631a0*/  F2FP.SATFINITE.E4M3.F32.PACK_AB_MERGE_C R237, R237, R92, RZ ;  /* 0x0000005ceded723e */ /* 0x000fc600048070ff */
[----:B------:R-:W3:Y:S01]  /*631b0*/  LDL.LU R90, [R1+0x2ebc] ;  /* 0x002ebc00015a7983 */ /* 0x000ee20000300800 */
[----:B------:R-:W-:-:S03]  /*631c0*/  F2FP.SATFINITE.E4M3.F32.PACK_AB_MERGE_C R233, R233, R17, RZ ;  /* 0x00000011e9e9723e */ /* 0x000fc600048070ff */
[----:B------:R-:W4:Y:S01]  /*631d0*/  LDL.LU R93, [R1+0x2eb8] ;  /* 0x002eb800015d7983 */ /* 0x000f220000300800 */
[----:B------:R-:W-:-:S03]  /*631e0*/  F2FP.SATFINITE.E4M3.F32.PACK_AB_MERGE_C R232, R232, R236, RZ ;  /* 0x000000ece8e8723e */ /* 0x000fc600048070ff */
[----:B------:R-:W4:Y:S01]  /*631f0*/  LDL.LU R92, [R1+0x2eb4] ;  /* 0x002eb400015c7983 */ /* 0x000f220000300800 */
[----:B------:R-:W-:-:S03]  /*63200*/  F2FP.SATFINITE.E4M3.F32.PACK_AB_MERGE_C R231, R231, R150, RZ ;  /* 0x00000096e7e7723e */ /* 0x000fc600048070ff */
[----:B------:R-:W2:Y:S01]  /*63210*/  LDL.LU R17, [R1+0x10] ;  /* 0x0000100001117983 */ /* 0x000ea20000300800 */
[----:B------:R-:W-:Y:S02]  /*63220*/  F2FP.SATFINITE.E4M3.F32.PACK_AB_MERGE_C R230, R230, R151, RZ ;  /* 0x00000097e6e6723e */ /* 0x000fe400048070ff */
[----:B------:R-:W-:Y:S02]  /*63230*/  F2FP.SATFINITE.E4M3.F32.PACK_AB_MERGE_C R228, R228, R148, RZ ;  /* 0x00000094e4e4723e */ /* 0x000fe400048070ff */
[----:B------:R-:W-:Y:S02]  /*63240*/  F2FP.SATFINITE.E4M3.F32.PACK_AB_MERGE_C R235, R235, R149, RZ ;  /* 0x00000095ebeb723e */ /* 0x000fe400048070ff */
[----:B------:R-:W-:Y:S02]  /*63250*/  F2FP.SATFINITE.E4M3.F32.PACK_AB_MERGE_C R226, R226, R146, RZ ;  /* 0x00000092e2e2723e */ /* 0x000fe400048070ff */
[----:B------:R-:W-:Y:S02]  /*63260*/  F2FP.SATFINITE.E4M3.F32.PACK_AB_MERGE_C R224, R224, R147, RZ ;  /* 0x00000093e0e0723e */ /* 0x000fe400048070ff */
[----:B------:R-:W-:-:S02]  /*63270*/  F2FP.SATFINITE.E4M3.F32.PACK_AB_MERGE_C R222, R222, R144, RZ ;  /* 0x00000090dede723e */ /* 0x000fc400048070ff */
        /* <DEDUP_REMOVED lines=43> */
[----:B------:R-:W-:-:S05]  /*63530*/  F2FP.SATFINITE.E4M3.F32.PACK_AB_MERGE_C R95, R95, R94, RZ ;  /* 0x0000005e5f5f723e */ /* 0x000fca00048070ff */
[----:B------:R-:W-:Y:S01]  /*63540*/  STL [R1+0x380], R95 ;  /* 0x0003805f01007387 */ /* 0x000fe20000100800 */
[----:B------:R-:W-:-:S03]  /*63550*/  F2FP.SATFINITE.E4M3.F32.PACK_AB_MERGE_C R94, R214, R216, RZ ;  /* 0x000000d8d65e723e */ /* 0x000fc600048070ff */
        /* <DEDUP_REMOVED lines=67> */
[----:B------:R-:W4:Y:S01]  /*63990*/  LDL.LU R214, [R1+0x104] ;  /* 0x0001040001d67983 */ /* 0x000f220000300800 */
[----:B--2---:R-:W-:-:S05]  /*639a0*/  F2FP.SATFINITE.E4M3.F32.PACK_AB_MERGE_C R17, R236, R17, RZ ;  /* 0x00000011ec11723e */ /* 0x004fca00048070ff */
[----:B------:R0:W-:Y:S01]  /*639b0*/  STL [R1+0x464], R17 ;  /* 0x0004641101007387 */ /* 0x0001e20000100800 */
[----:B---3--:R-:W-:Y:S02]  /*639c0*/  F2FP.SATFINITE.E4M3.F32.PACK_AB_MERGE_C R150, R151, R150, RZ ;  /* 0x000000969796723e */ /* 0x008fe400048070ff */
[----:B----4-:R-:W-:-:S03]  /*639d0*/  F2FP.SATFINITE.E4M3.F32.PACK_AB_MERGE_C R148, R149, R148, RZ ;  /* 0x000000949594723e */ /* 0x010fc600048070ff */
[----:B------:R-:W-:Y:S01]  /*639e0*/  STL [R1+0x460], R150 ;  /* 0x0004609601007387 */ /* 0x000fe20000100800 */
[----:B0-----:R-:W-:-:S03]  /*639f0*/  F2FP.SATFINITE.E4M3.F32.PACK_AB_MERGE_C R17, R147, R146, RZ ;  /* 0x000000929311723e */ /* 0x001fc600048070ff */
[----:B------:R-:W-:Y:S04]  /*63a00*/  STL [R1+0x474], R148 ;  /* 0x0004749401007387 */ /* 0x000fe80000100800 */
[----:B------:R0:W-:Y:S01]  /*63a10*/  STL [R1+0x470], R17 ;  /* 0x0004701101007387 */ /* 0x0001e20000100800 */
[----:B------:R-:W-:Y:S02]  /*63a20*/  F2FP.SATFINITE.E4M3.F32.PACK_AB_MERGE_C R144, R145, R144, RZ ;  /* 0x000000909190723e */ /* 0x000fe400048070ff */
[----:B------:R-:W-:-:S03]  /*63a30*/  F2FP.SATFINITE.E4M3.F32.PACK_AB_MERGE_C R142, R143, R142, RZ ;  /* 0x0000008e8f8e723e */ /* 0x000fc600048070ff */
        /* <DEDUP_REMOVED lines=46> */
[----:B------:R-:W-:-:S05]  /*63d20*/  F2FP.SATFINITE.E4M3.F32.PACK_AB_MERGE_C R96, R97, R96, RZ ;  /* 0x000000606160723e */ /* 0x000fca00048070ff */
[----:B------:R-:W-:Y:S01]  /*63d30*/  STL [R1+0x550], R96 ;  /* 0x0005506001007387 */ /* 0x000fe20000100800 */
[----:B------:R-:W-:-:S03]  /*63d40*/  F2FP.SATFINITE.E4M3.F32.PACK_AB_MERGE_C R94, R95, R94, RZ ;  /* 0x0000005e5f5e723e */ /* 0x000fc600048070ff */
[----:B------:R-:W2:Y:S01]  /*63d50*/  LDL.LU R95, [R1+0x108] ;  /* 0x00010800015f7983 */ /* 0x000ea20000300800 */
[----:B0-----:R-:W-:-:S03]  /*63d60*/  F2FP.SATFINITE.E4M3.F32.PACK_AB_MERGE_C R17, R214, R216, RZ ;  /* 0x000000d8d611723e */ /* 0x001fc600048070ff */
[----:B------:R0:W-:Y:S04]  /*63d70*/  STL [R1+0x54c], R94 ;  /* 0x00054c5e01007387 */ /* 0x0001e80000100800 */
[----:B0-----:R-:W2:Y:S04]  /*63d80*/  LDL.LU R94, [R1+0x10c] ;  /* 0x00010c00015e7983 */ /* 0x001ea80000300800 */
        /* <DEDUP_REMOVED lines=60> */
[----:B------:R-:W4:Y:S01]  /*64150*/  LDL.LU R214, [R1+0x1fc] ;  /* 0x0001fc0001d67983 */ /* 0x000f220000300800 */
[----:B--2---:R-:W-:-:S03]  /*64160*/  F2FP.SATFINITE.E4M3.F32.PACK_AB_MERGE_C R94, R94, R95, RZ ;  /* 0x0000005f5e5e723e */ /* 0x004fc600048070ff */
[----:B------:R-:W2:Y:S04]  /*64170*/  LDL.LU R95, [R1+0x2eb0] ;  /* 0x002eb000015f7983 */ /* 0x000ea80000300800 */
[----:B------:R0:W-:Y:S01]  /*64180*/  STL [R1+0x560], R94 ;  /* 0x0005605e01007387 */ /* 0x0001e20000100800 */
[----:B---3--:R-:W-:-:S03]  /*64190*/  F2FP.SATFINITE.E4M3.F32.PACK_AB_MERGE_C R96, R96, R97, RZ ;  /* 0x000000616060723e */ /* 0x008fc600048070ff */
[----:B0-----:R-:W2:Y:S01]  /*641a0*/  LDL.LU R94, [R1+0x2eac] ;  /* 0x002eac00015e7983 */ /* 0x001ea20000300800 */
[----:B----4-:R-:W-:-:S03]  /*641b0*/  F2FP.SATFINITE.E4M3.F32.PACK_AB_MERGE_C R98, R98, R99, RZ ;  /* 0x000000636262723e */ /* 0x010fc600048070ff */
[----:B------:R-:W3:Y:S04]  /*641c0*/  LDL.LU R97, [R1+0x2ea8] ;  /* 0x002ea80001617983 */ /* 0x000ee80000300800 */
[----:B------:R0:W-:Y:S01]  /*641d0*/  STL [R1+0x578], R96 ;  /* 0x0005786001007387 */ /* 0x0001e20000100800 */
[----:B------:R-:W-:-:S03]  /*641e0*/  F2FP.SATFINITE.E4M3.F32.PACK_AB_MERGE_C R100, R100, R101, RZ ;  /* 0x000000656464723e */ /* 0x000fc600048070ff */
[----:B0-----:R-:W3:Y:S01]  /*641f0*/  LDL.LU R96, [R1+0x2ea4] ;  /* 0x002ea40001607983 */ /* 0x001ee20000300800 */
[----:B------:R-:W-:-:S03]  /*64200*/  F2FP.SATFINITE.E4M3.F32.PACK_AB_MERGE_C R102, R102, R103, RZ ;  /* 0x000000676666723e */ /* 0x000fc600048070ff */
[----:B------:R-:W4:Y:S04]  /*64210*/  LDL.LU R99, [R1+0x2ea0] ;  /* 0x002ea00001637983 */ /* 0x000f280000300800 */
[----:B------:R0:W-:Y:S01]  /*64220*/  STL [R1+0x574], R98 ;  /* 0x0005746201007387 */ /* 0x0001e20000100800 */
[----:B------:R-:W-:-:S03]  /*64230*/  F2FP.SATFINITE.E4M3.F32.PACK_AB_MERGE_C R104, R104, R105, RZ ;  /* 0x000000696868723e */ /* 0x000fc600048070ff */
[----:B0-----:R-:W4:Y:S04]  /*64240*/  LDL.LU R98, [R1+0x2e9c] ;  /* 0x002e9c0001627983 */ /* 0x001f280000300800 */
[----:B------:R-:W4:Y:S04]  /*64250*/  LDL.LU R101, [R1+0x2e98] ;  /* 0x002e980001657983 */ /* 0x000f280000300800 */
[----:B------:R0:W-:Y:S01]  /*64260*/  STL [R1+0x594], R100 ;  /* 0x0005946401007387 */ /* 0x0001e20000100800 */
[----:B------:R-:W-:Y:S02]  /*64270*/  F2FP.SATFINITE.E4M3.F32.PACK_AB_MERGE_C R106, R106, R107, RZ ;  /* 0x0000006b6a6a723e */ /* 0x000fe400048070ff */
[----:B------:R-:W-:Y:S01]  /*64280*/  F2FP.SATFINITE.E4M3.F32.PACK_AB_MERGE_C R108, R108, R109, RZ ;  /* 0x0000006d6c6c723e */ /* 0x000fe200048070ff */
[----:B0-----:R-:W4:Y:S04]  /*64290*/  LDL.LU R100, [R1+0x2e94] ;  /* 0x002e940001647983 */ /* 0x001f280000300800 */
[----:B------:R-:W4:Y:S04]  /*642a0*/  LDL.LU R103, [R1+0x2e90] ;  /* 0x002e900001677983 */ /* 0x000f280000300800 */
[----:B------:R0:W-:Y:S01]  /*642b0*/  STL [R1+0x590], R102 ;  /* 0x0005906601007387 */ /* 0x0001e20000100800 */
[----:B------:R-:W-:-:S03]  /*642c0*/  F2FP.SATFINITE.E4M3.F32.PACK_AB_MERGE_C R110, R110, R111, RZ ;  /* 0x0000006f6e6e723e */ /* 0x000fc600048070ff */
        /* <DEDUP_REMOVED lines=66> */
[----:B------:R0:W-:Y:S04]  /*646f0*/  STL [R1+0x6e0], R136 ;  /* 0x0006e08801007387 */ /* 0x0001e80000100800 */
        /* <DEDUP_REMOVED lines=9> */
[----:B0-----:R-:W4:Y:S01]  /*64790*/  LDL.LU R142, [R1+0x2dec] ;  /* 0x002dec00018e7983 */ /* 0x001f220000300800 */
[----:B------:R-:W-:-:S02]  /*647a0*/  F2FP.SATFINITE.E4M3.F32.PACK_AB_MERGE_C R144, R144, R145, RZ ;  /* 0x000000919090723e */ /* 0x000fc400048070ff */
[----:B------:R-:W-:Y:S01]  /*647b0*/  F2FP.SATFINITE.E4M3.F32.PACK_AB_MERGE_C R146, R146, R147, RZ ;  /* 0x000000939292723e */ /* 0x000fe200048070ff */
[----:B------:R-:W4:Y:S01]  /*647c0*/  LDL.LU R145, [R1+0x2de8] ;  /* 0x002de80001917983 */ /* 0x000f220000300800 */
[----:B------:R-:W-:-:S03]  /*647d0*/  F2FP.SATFINITE.E4M3.F32.PACK_AB_MERGE_C R148, R148, R149, RZ ;  /* 0x000000959494723e */ /* 0x000fc600048070ff */
        /* <DEDUP_REMOVED lines=12> */
[----:B------:R0:W-:Y:S01]  /*648a0*/  STL [R1+0x6f4], R150 ;  /* 0x0006f49601007387 */ /* 0x0001e20000100800 */
[----:B------:R-:W-:-:S03]  /*648b0*/  F2FP.SATFINITE.E4M3.F32.PACK_AB_MERGE_C R24, R25, R24, RZ ;  /* 0x000000181918723e */ /* 0x000fc600048070ff */
[----:B0-----:R-:W4:Y:S04]  /*648c0*/  LDL.LU R150, [R1+0x2dcc] ;  /* 0x002dcc0001967983 */ /* 0x001f280000300800 */
[----:B------:R-:W4:Y:S04]  /*648d0*/  LDL.LU R236, [R1+0x2dc8] ;  /* 0x002dc80001ec7983 */ /* 0x000f280000300800 */
[----:B------:R0:W-:Y:S04]  /*648e0*/  STL [R1+0x700], R17 ;  /* 0x0007001101007387 */ /* 0x0001e80000100800 */
[----:B------:R-:W-:Y:S01]  /*648f0*/  STL [R1+0x6fc], R214 ;  /* 0x0006fcd601007387 */ /* 0x000fe20000100800 */
[----:B0-----:R-:W-:-:S05]  /*64900*/  F2FP.SATFINITE.E4M3.F32.PACK_AB_MERGE_C R17, R27, R26, RZ ;  /* 0x0000001a1b11723e */ /* 0x001fca00048070ff */
[----:B------:R0:W-:Y:S01]  /*64910*/  STL [R1+0x2d20], R17 ;  /* 0x002d201101007387 */ /* 0x0001e20000100800 */
[----:B------:R-:W-:-:S03]  /*64920*/  F2FP.SATFINITE.E4M3.F32.PACK_AB_MERGE_C R27, R31, R30, RZ ;  /* 0x0000001e1f1b723e */ /* 0x000fc600048070ff */
[----:B------:R1:W-:Y:S01]  /*64930*/  STL [R1+0x348], R24 ;  /* 0x0003481801007387 */ /* 0x0003e20000100800 */
[----:B0-----:R-:W-:Y:S02]  /*64940*/  F2FP.SATFINITE.E4M3.F32.PACK_AB_MERGE_C R17, R29, R28, RZ ;  /* 0x0000001c1d11723e */ /* 0x001fe400048070ff */
[----:B-1----:R-:W-:-:S03]  /*64950*/  F2FP.SATFINITE.E4M3.F32.PACK_AB_MERGE_C R24, R33, R32, RZ ;  /* 0x000000202118723e */ /* 0x002fc600048070ff */
[----:B------:R0:W-:Y:S04]  /*64960*/  STL [R1+0x394], R17 ;  /* 0x0003941101007387 */ /* 0x0001e80000100800 */
[----:B------:R1:W-:Y:S01]  /*64970*/  STL [R1+0x390], R27 ;  /* 0x0003901b01007387 */ /* 0x0003e20000100800 */
[----:B0-----:R-:W-:-:S03]  /*64980*/  F2FP.SATFINITE.E4M3.F32.PACK_AB_MERGE_C R17, R35, R34, RZ ;  /* 0x000000222311723e */ /* 0x001fc600048070ff */
[----:B------:R0:W-:Y:S01]  /*64990*/  STL [R1+0x39c], R24 ;  /* 0x00039c1801007387 */ /* 0x0001e20000100800 */
[----:B-1----:R-:W-:-:S03]  /*649a0*/  F2FP.SATFINITE.E4M3.F32.PACK_AB_MERGE_C R27, R37, R36, RZ ;  /* 0x00000024251b723e */ /* 0x002fc600048070ff */
[----:B------:R1:W-:Y:S01]  /*649b0*/  STL [R1+0x398], R17 ;  /* 0x0003981101007387 */ /* 0x0003e20000100800 */
        /* <DEDUP_REMOVED lines=57> */
[----:B------:R0:W-:Y:S01]  /*64d50*/  STL [R1+0x508], R24 ;  /* 0x0005081801007387 */ /* 0x0001e20000100800 */
[----:B---3--:R-:W-:-:S03]  /*64d60*/  F2FP.SATFINITE.E4M3.F32.PACK_AB_MERGE_C R27, R97, R96, RZ ;  /* 0x00000060611b723e */ /* 0x008fc600048070ff */
[----:B0-----:R-:W2:Y:S04]  /*64d70*/  LDL.LU R24, [R1+0x2cac] ;  /* 0x002cac0001187983 */ /* 0x001ea80000300800 */
[----:B------:R0:W-:Y:S01]  /*64d80*/  STL [R1+0x504], R17 ;  /* 0x0005041101007387 */ /* 0x0001e20000100800 */
[----:B----4-:R-:W-:-:S03]  /*64d90*/  F2FP.SATFINITE.E4M3.F32.PACK_AB_MERGE_C R28, R103, R102, RZ ;  /* 0x00000066671c723e */ /* 0x010fc600048070ff */
        /* <DEDUP_REMOVED lines=10> */
[----:B------:R-:W-:Y:S01]  /*64e40*/  STL [R1+0x528], R27 ;  /* 0x0005281b01007387 */ /* 0x000fe20000100800 */
[----:B-1----:R-:W-:-:S03]  /*64e50*/  F2FP.SATFINITE.E4M3.F32.PACK_AB_MERGE_C R17, R111, R110, RZ ;  /* 0x0000006e6f11723e */ /* 0x002fc600048070ff */
[----:B------:R-:W-:Y:S04]  /*64e60*/  STL [R1+0x534], R28 ;  /* 0x0005341c01007387 */ /* 0x000fe80000100800 */
[----:B------:R0:W-:Y:S01]  /*64e70*/  STL [R1+0x530], R17 ;  /* 0x0005301101007387 */ /* 0x0001e20000100800 */
[----:B------:R-:W-:Y:S02]  /*64e80*/  F2FP.SATFINITE.E4M3.F32.PACK_AB_MERGE_C R30, R115, R114, RZ ;  /* 0x00000072731e723e */ /* 0x000fe400048070ff */
[----:B------:R-:W-:Y:S02]  /*64e90*/  F2FP.SATFINITE.E4M3.F32.PACK_AB_MERGE_C R29, R117, R116, RZ ;  /* 0x00000074751d723e */ /* 0x000fe400048070ff */
[----:B0-----:R-:W-:-:S05]  /*64ea0*/  F2FP.SATFINITE.E4M3.F32.PACK_AB_MERGE_C R17, R113, R112, RZ ;  /* 0x000000707111723e */ /* 0x001fca00048070ff */
        /* <DEDUP_REMOVED lines=14> */
[----:B---3--:R-:W-:-:S03]  /*64f90*/  F2FP.SATFINITE.E4M3.F32.PACK_AB_MERGE_C R17, R131, R130, RZ ;  /* 0x000000828311723e */ /* 0x008fc600048070ff */
        /* <DEDUP_REMOVED lines=10> */
[----:B------:R-:W-:Y:S01]  /*65040*/  STL [R1+0x5bc], R30 ;  /* 0x0005bc1e01007387 */ /* 0x000fe20000100800 */
[----:B---3--:R-:W-:-:S03]  /*65050*/  F2FP.SATFINITE.E4M3.F32.PACK_AB_MERGE_C R17, R143, R142, RZ ;  /* 0x0000008e8f11723e */ /* 0x008fc600048070ff */
[----:B------:R-:W-:Y:S04]  /*65060*/  STL [R1+0x5dc], R29 ;  /* 0x0005dc1d01007387 */ /* 0x000fe80000100800 */
[----:B------:R0:W-:Y:S04]  /*65070*/  STL [R1+0x5d4], R17 ;  /* 0x0005d41101007387 */ /* 0x0001e80000100800 */
[----:B0-----:R-:W3:Y:S01]  /*65080*/  LDL.LU R17, [R1+0xc00] ;  /* 0x000c000001117983 */ /* 0x001ee20000300800 */
[----:B------:R-:W0:Y:S01]  /*65090*/  S2R R27, SR_TID.X ;  /* 0x00000000001b7919 */ /* 0x000e220000002100 */
[----:B------:R-:W1:Y:S01]  /*650a0*/  S2R R28, SR_TID.X ;  /* 0x00000000001c7919 */ /* 0x000e620000002100 */
[----:B------:R-:W-:-:S02]  /*650b0*/  F2FP.SATFINITE.E4M3.F32.PACK_AB_MERGE_C R30, R145, R144, RZ ;  /* 0x00000090911e723e */ /* 0x000fc400048070ff */
[----:B------:R-:W-:-:S03]  /*650c0*/  F2FP.SATFINITE.E4M3.F32.PACK_AB_MERGE_C R29, R147, R146, RZ ;  /* 0x00000092931d723e */ /* 0x000fc600048070ff */
[----:B------:R4:W-:Y:S04]  /*650d0*/  STL [R1+0x5ec], R30 ;  /* 0x0005ec1e01007387 */ /* 0x0009e80000100800 */
[----:B------:R4:W-:Y:S02]  /*650e0*/  STL [R1+0x5e8], R29 ;  /* 0x0005e81d01007387 */ /* 0x0009e40000100800 */
[----:B----4-:R-:W-:Y:S02]  /*650f0*/  F2FP.SATFINITE.E4M3.F32.PACK_AB_MERGE_C R30, R149, R148, RZ ;  /* 0x00000094951e723e */ /* 0x010fe400048070ff */
[----:B------:R-:W-:-:S03]  /*65100*/  F2FP.SATFINITE.E4M3.F32.PACK_AB_MERGE_C R29, R151, R150, RZ ;  /* 0x00000096971d723e */ /* 0x000fc600048070ff */
[----:B------:R1:W-:Y:S01]  /*65110*/  STL [R1+0x6c0], R30 ;  /* 0x0006c01e01007387 */ /* 0x0003e20000100800 */
[----:B------:R-:W-:Y:S02]  /*65120*/  LOP3.LUT R150, R209, 0xffff, RZ, 0xc0, !PT ;  /* 0x0000ffffd1967812 */ /* 0x000fe400078ec0ff */
[----:B------:R-:W-:Y:S02]  /*65130*/  LOP3.LUT R209, R18, 0xffff, RZ, 0xc0, !PT ;  /* 0x0000ffff12d17812 */ /* 0x000fe400078ec0ff */
[----:B0-----:R-:W-:Y:S01]  /*65140*/  LOP3.LUT R18, R27, 0x7f, RZ, 0xc0, !PT ;  /* 0x0000007f1b127812 */ /* 0x001fe200078ec0ff */
[----:B-1----:R-:W-:Y:S01]  /*65150*/  IMAD.SHL.U32 R30, R28, 0x40, RZ ;  /* 0x000000401c1e7824 */ /* 0x002fe200078e00ff */
[----:B------:R-:W-:Y:S02]  /*65160*/  LOP3.LUT R212, R212, 0xffff, RZ, 0xc0, !PT ;  /* 0x0000ffffd4d47812 */ /* 0x000fe400078ec0ff */
[----:B------:R-:W-:Y:S02]  /*65170*/  LOP3.LUT R210, R210, 0xffff, RZ, 0xc0, !PT ;  /* 0x0000ffffd2d27812 */ /* 0x000fe400078ec0ff */
[----:B------:R-:W-:Y:S01]  /*65180*/  LOP3.LUT R216, R182, 0xffff, RZ, 0xc0, !PT ;  /* 0x0000ffffb6d87812 */ /* 0x000fe200078ec0ff */
[----:B------:R-:W-:Y:S01]  /*65190*/  IMAD R18, R18, 0x10, R236 ;  /* 0x0000001012127824 */ /* 0x000fe200078e02ec */
[----:B------:R-:W-:-:S02]  /*651a0*/  LOP3.LUT R215, R215, 0xffff, RZ, 0xc0, !PT ;  /* 0x0000ffffd7d77812 */ /* 0x000fc400078ec0ff */
[----:B------:R-:W-:Y:S02]  /*651b0*/  LOP3.LUT R211, R211, 0xffff, RZ, 0xc0, !PT ;  /* 0x0000ffffd3d37812 */ /* 0x000fe400078ec0ff */
[----:B------:R-:W-:Y:S02]  /*651c0*/  LOP3.LUT R30, R30, 0x400, RZ, 0xc0, !PT ;  /* 0x000004001e1e7812 */ /* 0x000fe400078ec0ff */
[----:B------:R-:W-:Y:S02]  /*651d0*/  LOP3.LUT R214, R2, 0xffff, RZ, 0xc0, !PT ;  /* 0x0000ffff02d67812 */ /* 0x000fe400078ec0ff */
[----:B------:R-:W-:Y:S02]  /*651e0*/  PRMT R2, R216, 0x3340, R1 ;  /* 0x00003340d8027816 */ /* 0x000fe40000000001 */
[----:B------:R-:W-:Y:S01]  /*651f0*/  PRMT R27, R212, 0x3340, R210 ;  /* 0x00003340d41b7816 */ /* 0x000fe200000000d2 */
[----:B------:R0:W-:Y:S01]  /*65200*/  STL [R1+0x5fc], R29 ;  /* 0x0005fc1d01007387 */ /* 0x0001e20000100800 */
[----:B------:R-:W-:-:S02]  /*65210*/  PRMT R25, R209, 0x3340, R25 ;  /* 0x00003340d1197816 */ /* 0x000fc40000000019 */
[----:B------:R-:W-:Y:S01]  /*65220*/  PRMT R28, R215, 0x3340, R211 ;  /* 0x00003340d71c7816 */ /* 0x000fe200000000d3 */
[----:B------:R1:W-:Y:S01]  /*65230*/  STL [R1+0x2d1c], R18 ;  /* 0x002d1c1201007387 */ /* 0x0003e20000100800 */
[----:B------:R-:W-:Y:S02]  /*65240*/  LOP3.LUT R151, R203, 0xffff, RZ, 0xc0, !PT ;  /* 0x0000ffffcb977812 */ /* 0x000fe400078ec0ff */
[----:B------:R-:W-:Y:S02]  /*65250*/  PRMT R26, R214, 0x3340, R26 ;  /* 0x00003340d61a7816 */ /* 0x000fe4000000001a */
[----:B0-----:R-:W-:Y:S02]  /*65260*/  PRMT R29, R150, 0x3340, R151 ;  /* 0x00003340961d7816 */ /* 0x001fe40000000097 */
[----:B-1----:R-:W-:Y:S02]  /*65270*/  PRMT R18, R27, 0x5410, R2 ;  /* 0x000054101b127816 */ /* 0x002fe40000000002 */
[----:B------:R-:W-:-:S02]  /*65280*/  PRMT R2, R28, 0x5410, R25 ;  /* 0x000054101c027816 */ /* 0x000fc40000000019 */
[----:B--2---:R-:W-:-:S04]  /*65290*/  LOP3.LUT R24, R24, 0xf0, RZ, 0xc0, !PT ;  /* 0x000000f018187812 */ /* 0x004fc800078ec0ff */
[----:B------:R-:W-:-:S05]  /*652a0*/  IADD3 R24, R30, R236, R24 ;  /* 0x000000ec1e187210 */ /* 0x000fca0007ffe018 */
[----:B------:R-:W-:Y:S04]  /*652b0*/  STL [R1+0x514], R24 ;  /* 0x0005141801007387 */ /* 0x000fe80000100800 */
[----:B------:R-:W2:Y:S04]  /*652c0*/  LDL.LU R34, [R1+0xc08] ;  /* 0x000c080001227983 */ /* 0x000ea80000300800 */
[----:B------:R-:W-:Y:S04]  /*652d0*/  STL [R1+0x7c8], R18 ;  /* 0x0007c81201007387 */ /* 0x000fe80000100800 */
[----:B------:R-:W4:Y:S04]  /*652e0*/  LDL.LU R33, [R1+0xc04] ;  /* 0x000c040001217983 */ /* 0x000f280000300800 */
[----:B------:R0:W-:Y:S04]  /*652f0*/  STL [R1+0x7c4], R2 ;  /* 0x0007c40201007387 */ /* 0x0001e80000100800 */
[----:B------:R-:W4:Y:S01]  /*65300*/  LDL.LU R32, [R1+0xa04] ;  /* 0x000a040001207983 */ /* 0x000f220000300800 */
[----:B0-----:R-:W-:-:S05]  /*65310*/  PRMT R2, R29, 0x5410, R26 ;  /* 0x000054101d027816 */ /* 0x001fca000000001a */
[----:B------:R0:W-:Y:S04]  /*65320*/  STL [R1+0x7c0], R2 ;  /* 0x0007c00201007387 */ /* 0x0001e80000100800 */
[----:B------:R-:W4:Y:S01]  /*65330*/  LDL.LU R31, [R1+0xa00] ;  /* 0x000a0000011f7983 */ /* 0x000f220000300800 */
[----:B---3--:R-:W-:-:S03]  /*65340*/  LOP3.LUT R182, R17, 0xffff, RZ, 0xc0, !PT ;  /* 0x0000ffff11b67812 */ /* 0x008fc600078ec0ff */
[----:B------:R-:W3:Y:S01]  /*65350*/  LDL.LU R17, [R1+0x800] ;  /* 0x0008000001117983 */ /* 0x000ee20000300800 */
[----:B------:R-:W-:Y:S02]  /*65360*/  LOP3.LUT R217, R217, 0xffff, RZ, 0xc0, !PT ;  /* 0x0000ffffd9d97812 */ /* 0x000fe400078ec0ff */
[----:B------:R-:W-:Y:S02]  /*65370*/  LOP3.LUT R218, R218, 0xffff, RZ, 0xc0, !PT ;  /* 0x0000ffffdada7812 */ /* 0x000fe400078ec0ff */
[----:B------:R-:W-:Y:S02]  /*65380*/  LOP3.LUT R18, R0, 0xffff, RZ, 0xc0, !PT ;  /* 0x0000ffff00127812 */ /* 0x000fe400078ec0ff */
[----:B------:R-:W-:Y:S02]  /*65390*/  LOP3.LUT R28, R213, 0xffff, RZ, 0xc0, !PT ;  /* 0x0000ffffd51c7812 */ /* 0x000fe400078ec0ff */
[----:B------:R-:W-:Y:S02]  /*653a0*/  LOP3.LUT R203, R219, 0xffff, RZ, 0xc0, !PT ;  /* 0x0000ffffdbcb7812 */ /* 0x000fe400078ec0ff */
[----:B------:R-:W-:-:S02]  /*653b0*/  LOP3.LUT R204, R204, 0xffff, RZ, 0xc0, !PT ;  /* 0x0000ffffcccc7812 */ /* 0x000fc400078ec0ff */
[----:B------:R-:W-:Y:S02]  /*653c0*/  LOP3.LUT R213, R184, 0xffff, RZ, 0xc0, !PT ;  /* 0x0000ffffb8d57812 */ /* 0x000fe400078ec0ff */
[----:B------:R-:W-:Y:S02]  /*653d0*/  PRMT R0, R18, 0x3340, R1 ;  /* 0x0000334012007816 */ /* 0x000fe40000000001 */
[----:B------:R-:W-:Y:S02]  /*653e0*/  PRMT R25, R217, 0x3340, R218 ;  /* 0x00003340d9197816 */ /* 0x000fe400000000da */
[----:B------:R-:W-:Y:S02]  /*653f0*/  LOP3.LUT R205, R205, 0xffff, RZ, 0xc0, !PT ;  /* 0x0000ffffcdcd7812 */ /* 0x000fe400078ec0ff */
[----:B------:R-:W-:Y:S02]  /*65400*/  LOP3.LUT R219, R183, 0xffff, RZ, 0xc0, !PT ;  /* 0x0000ffffb7db7812 */ /* 0x000fe400078ec0ff */
[----:B------:R-:W-:-:S02]  /*65410*/  LOP3.LUT R236, R206, 0xffff, RZ, 0xc0, !PT ;  /* 0x0000ffffceec7812 */ /* 0x000fc400078ec0ff */
[----:B------:R-:W-:Y:S01]  /*65420*/  LOP3.LUT R183, R4, 0xffff, RZ, 0xc0, !PT ;  /* 0x0000ffff04b77812 */ /* 0x000fe200078ec0ff */
[----:B------:R1:W-:Y:S01]  /*65430*/  STL [R1], R28 ;  /* 0x0000001c01007387 */ /* 0x0003e20000100800 */
[--C-:B0-----:R-:W-:Y:S02]  /*65440*/  PRMT R2, R213, 0x3340, R1.reuse ;  /* 0x00003340d5027816 */ /* 0x101fe40000000001 */
[----:B------:R-:W-:Y:S02]  /*65450*/  PRMT R26, R182, 0x3340, R204 ;  /* 0x00003340b61a7816 */ /* 0x000fe400000000cc */
[----:B------:R-:W-:Y:S02]  /*65460*/  PRMT R0, R25, 0x5410, R0 ;  /* 0x0000541019007816 */ /* 0x000fe40000000000 */
[----:B------:R-:W-:Y:S02]  /*65470*/  PRMT R4, R219, 0x3340, R1 ;  /* 0x00003340db047816 */ /* 0x000fe40000000001 */
[----:B------:R-:W-:Y:S01]  /*65480*/  PRMT R27, R203, 0x3340, R205 ;  /* 0x00003340cb1b7816 */ /* 0x000fe200000000cd */
[----:B------:R0:W-:Y:S01]  /*65490*/  STL [R1+0x2d24], R18 ;  /* 0x002d241201007387 */ /* 0x0001e20000100800 */
[----:B------:R-:W-:-:S02]  /*654a0*/  PRMT R24, R183, 0x3340, R1 ;  /* 0x00003340b7187816 */ /* 0x000fc40000000001 */
[----:B-1----:R-:W-:Y:S01]  /*654b0*/  PRMT R28, R28, 0x3340, R236 ;  /* 0x000033401c1c7816 */ /* 0x002fe200000000ec */
[----:B------:R1:W-:Y:S01]  /*654c0*/  STL [R1+0x7bc], R0 ;  /* 0x0007bc0001007387 */ /* 0x0003e20000100800 */
[----:B0-----:R-:W-:Y:S02]  /*654d0*/  PRMT R18, R26, 0x5410, R2 ;  /* 0x000054101a127816 */ /* 0x001fe40000000002 */
[----:B------:R-:W-:Y:S02]  /*654e0*/  PRMT R2, R27, 0x5410, R4 ;  /* 0x000054101b027816 */ /* 0x000fe40000000004 */
[----:B-1----:R-:W-:Y:S01]  /*654f0*/  PRMT R0, R28, 0x5410, R24 ;  /* 0x000054101c007816 */ /* 0x002fe20000000018 */
[----:B------:R-:W-:Y:S04]  /*65500*/  STL [R1+0x7b8], R18 ;  /* 0x0007b81201007387 */ /* 0x000fe80000100800 */
[----:B------:R-:W-:Y:S04]  /*65510*/  STL [R1+0x7b4], R2 ;  /* 0x0007b40201007387 */ /* 0x000fe80000100800 */
[----:B------:R0:W-:Y:S01]  /*65520*/  STL [R1+0x7b0], R0 ;  /* 0x0007b00001007387 */ /* 0x0001e20000100800 */
[----:B--2---:R-:W-:-:S03]  /*65530*/  LOP3.LUT R184, R34, 0xffff, RZ, 0xc0, !PT ;  /* 0x0000ffff22b87812 */ /* 0x004fc600078ec0ff */
[----:B------:R-:W2:Y:S04]  /*65540*/  LDL.LU R34, [R1+0xc14] ;  /* 0x000c140001227983 */ /* 0x000ea80000300800 */
[----:B------:R-:W2:Y:S01]  /*65550*/  LDL.LU R38, [R1+0xc10] ;  /* 0x000c100001267983 */ /* 0x000ea20000300800 */
[----:B----4-:R-:W-:-:S03]  /*65560*/  LOP3.LUT R142, R33, 0xffff, RZ, 0xc0, !PT ;  /* 0x0000ffff218e7812 */ /* 0x010fc600078ec0ff */
[----:B------:R-:W4:Y:S01]  /*65570*/  LDL.LU R33, [R1+0xc0c] ;  /* 0x000c0c0001217983 */ /* 0x000f220000300800 */
[----:B------:R-:W-:Y:S02]  /*65580*/  LOP3.LUT R143, R32, 0xffff, RZ, 0xc0, !PT ;  /* 0x0000ffff208f7812 */ /* 0x000fe400078ec0ff */
[----:B------:R-:W-:Y:S02]  /*65590*/  LOP3.LUT R206, R31, 0xffff, RZ, 0xc0, !PT ;  /* 0x0000ffff1fce7812 */ /* 0x000fe400078ec0ff */
[----:B------:R-:W4:Y:S04]  /*655a0*/  LDL.LU R31, [R1+0xa08] ;  /* 0x000a0800011f7983 */ /* 0x000f280000300800 */
[----:B------:R-:W4:Y:S04]  /*655b0*/  LDL.LU R32, [R1+0x80c] ;  /* 0x00080c0001207983 */ /* 0x000f280000300800 */
[----:B------:R-:W4:Y:S01]  /*655c0*/  LDL.LU R37, [R1+0x808] ;  /* 0x0008080001257983 */ /* 0x000f220000300800 */
[----:B---3--:R-:W-:-:S03]  /*655d0*/  LOP3.LUT R144, R17, 0xffff, RZ, 0xc0, !PT ;  /* 0x0000ffff11907812 */ /* 0x008fc600078ec0ff */
[----:B------:R-:W3:Y:S01]  /*655e0*/  LDL.LU R17, [R1+0x804] ;  /* 0x0008040001117983 */ /* 0x000ee20000300800 */
[----:B0-----:R-:W-:Y:S02]  /*655f0*/  LOP3.LUT R0, R3, 0xffff, RZ, 0xc0, !PT ;  /* 0x0000ffff03007812 */ /* 0x001fe400078ec0ff */
[----:B------:R-:W-:Y:S02]  /*65600*/  LOP3.LUT R208, R208, 0xffff, RZ, 0xc0, !PT ;  /* 0x0000ffffd0d07812 */ /* 0x000fe400078ec0ff */
[----:B------:R-:W-:Y:S01]  /*65610*/  LOP3.LUT R207, R207, 0xffff, RZ, 0xc0, !PT ;  /* 0x0000ffffcfcf7812 */ /* 0x000fe200078ec0ff */
[----:B------:R0:W-:Y:S01]  /*65620*/  STL [R1+0x76c], R0 ;  /* 0x00076c0001007387 */ /* 0x0001e20000100800 */
[----:B------:R-:W-:Y:S02]  /*65630*/  LOP3.LUT R186, R186, 0xffff, RZ, 0xc0, !PT ;  /* 0x0000ffffbaba7812 */ /* 0x000fe400078ec0ff */
[----:B------:R-:W-:Y:S02]  /*65640*/  LOP3.LUT R4, R185, 0xffff, RZ, 0xc0, !PT ;  /* 0x0000ffffb9047812 */ /* 0x000fe400078ec0ff */
[----:B------:R-:W-:-:S02]  /*65650*/  LOP3.LUT R185, R6, 0xffff, RZ, 0xc0, !PT ;  /* 0x0000ffff06b97812 */ /* 0x000fc400078ec0ff */
[----:B------:R-:W-:Y:S02]  /*65660*/  PRMT R6, R206, 0x3340, R208 ;  /* 0x00003340ce067816 */ /* 0x000fe400000000d0 */
[--C-:B0-----:R-:W-:Y:S02]  /*65670*/  PRMT R0, R0, 0x3340, R1.reuse ;  /* 0x0000334000007816 */ /* 0x101fe40000000001 */
[----:B------:R-:W-:Y:S02]  /*65680*/  LOP3.LUT R145, R245, 0xffff, RZ, 0xc0, !PT ;  /* 0x0000fffff5917812 */ /* 0x000fe400078ec0ff */
[----:B------:R-:W-:Y:S02]  /*65690*/  PRMT R2, R186, 0x3340, R1 ;  /* 0x00003340ba027816 */ /* 0x000fe40000000001 */
[----:B------:R-:W-:Y:S01]  /*656a0*/  PRMT R24, R184, 0x3340, R207 ;  /* 0x00003340b8187816 */ /* 0x000fe200000000cf */
[----:B------:R0:W-:Y:S01]  /*656b0*/  STL [R1+0x8], R4 ;  /* 0x0000080401007387 */ /* 0x0001e20000100800 */
[----:B------:R-:W-:-:S02]  /*656c0*/  PRMT R3, R4, 0x3340, R1 ;  /* 0x0000334004037816 */ /* 0x000fc40000000001 */
[----:B------:R-:W-:Y:S02]  /*656d0*/  PRMT R25, R142, 0x3340, R144 ;  /* 0x000033408e197816 */ /* 0x000fe40000000090 */
[----:B------:R-:W-:Y:S02]  /*656e0*/  PRMT R0, R6, 0x5410, R0 ;  /* 0x0000541006007816 */ /* 0x000fe40000000000 */
[----:B------:R-:W-:Y:S02]  /*656f0*/  PRMT R26, R143, 0x3340, R145 ;  /* 0x000033408f1a7816 */ /* 0x000fe40000000091 */
[----:B------:R-:W-:Y:S02]  /*65700*/  PRMT R6, R24, 0x5410, R2 ;  /* 0x0000541018067816 */ /* 0x000fe40000000002 */
[----:B0-----:R-:W-:Y:S01]  /*65710*/  PRMT R4, R185, 0x3340, R1 ;  /* 0x00003340b9047816 */ /* 0x001fe20000000001 */
[----:B------:R0:W-:Y:S01]  /*65720*/  STL [R1+0x7ac], R0 ;  /* 0x0007ac0001007387 */ /* 0x0001e20000100800 */
[----:B------:R-:W-:-:S03]  /*65730*/  PRMT R2, R25, 0x5410, R3 ;  /* 0x0000541019027816 */ /* 0x000fc60000000003 */
[----:B------:R-:W-:Y:S04]  /*65740*/  STL [R1+0x7a8], R6 ;  /* 0x0007a80601007387 */ /* 0x000fe80000100800 */
[----:B------:R-:W3:Y:S01]  /*65750*/  LDL.LU R36, [R1+0xc1c] ;  /* 0x000c1c0001247983 */ /* 0x000ee20000300800 */
[----:B0-----:R-:W-:-:S03]  /*65760*/  PRMT R0, R26, 0x5410, R4 ;  /* 0x000054101a007816 */ /* 0x001fc60000000004 */
[----:B------:R-:W-:Y:S04]  /*65770*/  STL [R1+0x7a4], R2 ;  /* 0x0007a40201007387 */ /* 0x000fe80000100800 */
[----:B------:R-:W3:Y:S04]  /*65780*/  LDL.LU R35, [R1+0xc18] ;  /* 0x000c180001237983 */ /* 0x000ee80000300800 */
[----:B------:R0:W-:Y:S01]  /*65790*/  STL [R1+0x7a0], R0 ;  /* 0x0007a00001007387 */ /* 0x0001e20000100800 */
[----:B--2---:R-:W-:-:S03]  /*657a0*/  LOP3.LUT R18, R34, 0xffff, RZ, 0xc0, !PT ;  /* 0x0000ffff22127812 */ /* 0x004fc600078ec0ff */
[----:B------:R-:W2:Y:S04]  /*657b0*/  LDL.LU R34, [R1+0xa10] ;  /* 0x000a100001227983 */ /* 0x000ea80000300800 */
[----:B------:R-:W-:Y:S01]  /*657c0*/  STL [R1+0x14], R18 ;  /* 0x0000141201007387 */ /* 0x000fe20000100800 */
[----:B----4-:R-:W-:-:S03]  /*657d0*/  LOP3.LUT R147, R33, 0xffff, RZ, 0xc0, !PT ;  /* 0x0000ffff21937812 */ /* 0x010fc600078ec0ff */
[----:B------:R-:W4:Y:S01]  /*657e0*/  LDL.LU R33, [R1+0xa0c] ;  /* 0x000a0c0001217983 */ /* 0x000f220000300800 */
[----:B------:R-:W-:-:S03]  /*657f0*/  LOP3.LUT R24, R31, 0xffff, RZ, 0xc0, !PT ;  /* 0x0000ffff1f187812 */ /* 0x000fc600078ec0ff */
[----:B------:R-:W4:Y:S01]  /*65800*/  LDL.LU R31, [R1+0x814] ;  /* 0x00081400011f7983 */ /* 0x000f220000300800 */
[----:B------:R-:W-:-:S03]  /*65810*/  LOP3.LUT R25, R32, 0xffff, RZ, 0xc0, !PT ;  /* 0x0000ffff20197812 */ /* 0x000fc600078ec0ff */
[----:B------:R1:W-:Y:S04]  /*65820*/  STL [R1+0x4], R24 ;  /* 0x0000041801007387 */ /* 0x0003e80000100800 */
[----:B------:R-:W4:Y:S04]  /*65830*/  LDL.LU R32, [R1+0x810] ;  /* 0x0008100001207983 */ /* 0x000f280000300800 */
[----:B------:R-:W-:Y:S01]  /*65840*/  STL [R1+0x10], R25 ;  /* 0x0000101901007387 */ /* 0x000fe20000100800 */
[----:B---3--:R-:W-:-:S03]  /*65850*/  LOP3.LUT R149, R17, 0xffff, RZ, 0xc0, !PT ;  /* 0x0000ffff11957812 */ /* 0x008fc600078ec0ff */
[----:B------:R-:W3:Y:S01]  /*65860*/  LDL.LU R17, [R1+0x600] ;  /* 0x0006000001117983 */ /* 0x000ee20000300800 */
[----:B------:R-:W-:Y:S02]  /*65870*/  LOP3.LUT R146, R38, 0xffff, RZ, 0xc0, !PT ;  /* 0x0000ffff26927812 */ /* 0x000fe400078ec0ff */
[----:B------:R-:W-:Y:S02]  /*65880*/  LOP3.LUT R148, R37, 0xffff, RZ, 0xc0, !PT ;  /* 0x0000ffff25947812 */ /* 0x000fe400078ec0ff */
[----:B------:R-:W-:Y:S02]  /*65890*/  LOP3.LUT R188, R188, 0xffff, RZ, 0xc0, !PT ;  /* 0x0000ffffbcbc7812 */ /* 0x000fe400078ec0ff */
[----:B------:R-:W-:Y:S02]  /*658a0*/  LOP3.LUT R3, R8, 0xffff, RZ, 0xc0, !PT ;  /* 0x0000ffff08037812 */ /* 0x000fe400078ec0ff */
[----:B------:R-:W-:Y:S02]  /*658b0*/  LOP3.LUT R187, R187, 0xffff, RZ, 0xc0, !PT ;  /* 0x0000ffffbbbb7812 */ /* 0x000fe400078ec0ff */
[----:B0-----:R-:W-:-:S02]  /*658c0*/  PRMT R0, R188, 0x3340, R1 ;  /* 0x00003340bc007816 */ /* 0x001fc40000000001 */
[----:B------:R-:W-:Y:S02]  /*658d0*/  PRMT R6, R146, 0x3340, R148 ;  /* 0x0000334092067816 */ /* 0x000fe40000000094 */
[----:B------:R-:W-:Y:S02]  /*658e0*/  LOP3.LUT R139, R249, 0xffff, RZ, 0xc0, !PT ;  /* 0x0000fffff98b7812 */ /* 0x000fe400078ec0ff */
[----:B------:R-:W-:Y:S01]  /*658f0*/  LOP3.LUT R190, R190, 0xffff, RZ, 0xc0, !PT ;  /* 0x0000ffffbebe7812 */ /* 0x000fe200078ec0ff */
[----:B------:R0:W-:Y:S01]  /*65900*/  STL [R1+0xc], R3 ;  /* 0x00000c0301007387 */ /* 0x0001e20000100800 */
[----:B------:R-:W-:Y:S02]  /*65910*/  PRMT R2, R187, 0x3340, R1 ;  /* 0x00003340bb027816 */ /* 0x000fe40000000001 */
[----:B------:R-:W-:Y:S02]  /*65920*/  PRMT R8, R147, 0x3340, R149 ;  /* 0x0000334093087816 */ /* 0x000fe40000000095 */
[----:B------:R-:W-:-:S02]  /*65930*/  PRMT R0, R6, 0x5410, R0 ;  /* 0x0000541006007816 */ /* 0x000fc40000000000 */
[----:B-1----:R-:W-:Y:S02]  /*65940*/  PRMT R24, R24, 0x3340, R139 ;  /* 0x0000334018187816 */ /* 0x002fe4000000008b */
[--C-:B------:R-:W-:Y:S02]  /*65950*/  PRMT R4, R190, 0x3340, R1.reuse ;  /* 0x00003340be047816 */ /* 0x100fe40000000001 */
[----:B0-----:R-:W-:Y:S02]  /*65960*/  PRMT R3, R3, 0x3340, R1 ;  /* 0x0000334003037816 */ /* 0x001fe40000000001 */
[----:B------:R-:W-:Y:S01]  /*65970*/  PRMT R25, R18, 0x3340, R25 ;  /* 0x0000334012197816 */ /* 0x000fe20000000019 */
[----:B------:R0:W-:Y:S01]  /*65980*/  STL [R1+0x79c], R0 ;  /* 0x00079c0001007387 */ /* 0x0001e20000100800 */
[----:B------:R-:W-:Y:S02]  /*65990*/  PRMT R6, R8, 0x5410, R2 ;  /* 0x0000541008067816 */ /* 0x000fe40000000002 */
[----:B------:R-:W-:-:S03]  /*659a0*/  PRMT R2, R24, 0x5410, R3 ;  /* 0x0000541018027816 */ /* 0x000fc60000000003 */
[----:B------:R-:W-:Y:S01]  /*659b0*/  STL [R1+0x798], R6 ;  /* 0x0007980601007387 */ /* 0x000fe20000100800 */
[----:B0-----:R-:W-:-:S03]  /*659c0*/  PRMT R0, R25, 0x5410, R4 ;  /* 0x0000541019007816 */ /* 0x001fc60000000004 */
[----:B------:R-:W-:Y:S01]  /*659d0*/  STL [R1+0x794], R2 ;  /* 0x0007940201007387 */ /* 0x000fe20000100800 */
[----:B------:R-:W-:-:S03]  /*659e0*/  LOP3.LUT R24, R36, 0xffff, RZ, 0xc0, !PT ;  /* 0x0000ffff24187812 */ /* 0x000fc600078ec0ff */
[----:B------:R0:W-:Y:S01]  /*659f0*/  STL [R1+0x790], R0 ;  /* 0x0007900001007387 */ /* 0x0001e20000100800 */
[----:B------:R-:W-:-:S03]  /*65a00*/  LOP3.LUT R132, R35, 0xffff, RZ, 0xc0, !PT ;  /* 0x0000ffff23847812 */ /* 0x000fc600078ec0ff */
[----:B------:R-:W3:Y:S04]  /*65a10*/  LDL.LU R35, [R1+0xc24] ;  /* 0x000c240001237983 */ /* 0x000ee80000300800 */
[----:B------:R-:W-:Y:S04]  /*65a20*/  STL [R1+0x24], R24 ;  /* 0x0000241801007387 */ /* 0x000fe80000100800 */
[----:B------:R-:W3:Y:S04]  /*65a30*/  LDL.LU R37, [R1+0xc20] ;  /* 0x000c200001257983 */ /* 0x000ee80000300800 */
[----:B------:R-:W3:Y:S01]  /*65a40*/  LDL.LU R36, [R1+0xa18] ;  /* 0x000a180001247983 */ /* 0x000ee20000300800 */
[----:B--2---:R-:W-:-:S02]  /*65a50*/  LOP3.LUT R133, R34, 0xffff, RZ, 0xc0, !PT ;  /* 0x0000ffff22857812 */ /* 0x004fc400078ec0ff */
[----:B----4-:R-:W-:Y:S02]  /*65a60*/  LOP3.LUT R26, R33, 0xffff, RZ, 0xc0, !PT ;  /* 0x0000ffff211a7812 */ /* 0x010fe400078ec0ff */
[----:B------:R-:W-:Y:S02]  /*65a70*/  LOP3.LUT R25, R31, 0xffff, RZ, 0xc0, !PT ;  /* 0x0000ffff1f197812 */ /* 0x000fe400078ec0ff */
[----:B------:R-:W2:Y:S04]  /*65a80*/  LDL.LU R31, [R1+0xa14] ;  /* 0x000a1400011f7983 */ /* 0x000ea80000300800 */
[----:B------:R-:W-:Y:S04]  /*65a90*/  STL [R1+0x20], R26 ;  /* 0x0000201a01007387 */ /* 0x000fe80000100800 */
[----:B------:R-:W4:Y:S01]  /*65aa0*/  LDL.LU R34, [R1+0x81c] ;  /* 0x00081c0001227983 */ /* 0x000f220000300800 */
[----:B------:R-:W-:-:S03]  /*65ab0*/  LOP3.LUT R134, R32, 0xffff, RZ, 0xc0, !PT ;  /* 0x0000ffff20867812 */ /* 0x000fc600078ec0ff */
[----:B------:R-:W-:Y:S04]  /*65ac0*/  STL [R1+0x1c], R25 ;  /* 0x00001c1901007387 */ /* 0x000fe80000100800 */
[----:B------:R-:W4:Y:S04]  /*65ad0*/  LDL.LU R33, [R1+0x818] ;  /* 0x0008180001217983 */ /* 0x000f280000300800 */
[----:B------:R-:W4:Y:S01]  /*65ae0*/  LDL.LU R32, [R1+0x608] ;  /* 0x0006080001207983 */ /* 0x000f220000300800 */
[----:B---3--:R-:W-:-:S03]  /*65af0*/  LOP3.LUT R135, R17, 0xffff, RZ, 0xc0, !PT ;  /* 0x0000ffff11877812 */ /* 0x008fc600078ec0ff */
[----:B------:R-:W3:Y:S01]  /*65b00*/  LDL.LU R17, [R1+0x604] ;  /* 0x0006040001117983 */ /* 0x000ee20000300800 */
[----:B------:R-:W-:Y:S02]  /*65b10*/  LOP3.LUT R189, R189, 0xffff, RZ, 0xc0, !PT ;  /* 0x0000ffffbdbd7812 */ /* 0x000fe400078ec0ff */
[----:B------:R-:W-:Y:S02]  /*65b20*/  LOP3.LUT R138, R11, 0xffff, RZ, 0xc0, !PT ;  /* 0x0000ffff0b8a7812 */ /* 0x000fe400078ec0ff */
[----:B------:R-:W-:Y:S02]  /*65b30*/  LOP3.LUT R27, R252, 0xffff, RZ, 0xc0, !PT ;  /* 0x0000fffffc1b7812 */ /* 0x000fe400078ec0ff */
[----:B------:R-:W-:Y:S02]  /*65b40*/  LOP3.LUT R18, R9, 0xffff, RZ, 0xc0, !PT ;  /* 0x0000ffff09127812 */ /* 0x000fe400078ec0ff */
[----:B0-----:R-:W-:Y:S02]  /*65b50*/  PRMT R0, R189, 0x3340, R1 ;  /* 0x00003340bd007816 */ /* 0x001fe40000000001 */
[----:B------:R-:W-:-:S02]  /*65b60*/  PRMT R6, R132, 0x3340, R134 ;  /* 0x0000334084067816 */ /* 0x000fc40000000086 */
[----:B------:R-:W-:Y:S02]  /*65b70*/  LOP3.LUT R192, R192, 0xffff, RZ, 0xc0, !PT ;  /* 0x0000ffffc0c07812 */ /* 0x000fe400078ec0ff */
[----:B------:R-:W-:Y:S02]  /*65b80*/  PRMT R2, R138, 0x3340, R1 ;  /* 0x000033408a027816 */ /* 0x000fe40000000001 */
[----:B------:R-:W-:Y:S02]  /*65b90*/  PRMT R8, R133, 0x3340, R135 ;  /* 0x0000334085087816 */ /* 0x000fe40000000087 */
[----:B------:R-:W-:Y:S02]  /*65ba0*/  PRMT R3, R18, 0x3340, R1 ;  /* 0x0000334012037816 */ /* 0x000fe40000000001 */
[----:B------:R-:W-:Y:S02]  /*65bb0*/  PRMT R9, R26, 0x3340, R27 ;  /* 0x000033401a097816 */ /* 0x000fe4000000001b */
[----:B------:R-:W-:Y:S01]  /*65bc0*/  PRMT R0, R6, 0x5410, R0 ;  /* 0x0000541006007816 */ /* 0x000fe20000000000 */
[----:B------:R-:W-:Y:S01]  /*65bd0*/  STL [R1+0x18], R27 ;  /* 0x0000181b01007387 */ /* 0x000fe20000100800 */
[----:B------:R-:W-:-:S02]  /*65be0*/  PRMT R4, R192, 0x3340, R1 ;  /* 0x00003340c0047816 */ /* 0x000fc40000000001 */
[----:B------:R-:W-:Y:S01]  /*65bf0*/  PRMT R11, R24, 0x3340, R25 ;  /* 0x00003340180b7816 */ /* 0x000fe20000000019 */
[----:B------:R-:W-:Y:S01]  /*65c00*/  STL [R1+0x2d2c], R18 ;  /* 0x002d2c1201007387 */ /* 0x000fe20000100800 */
[----:B------:R-:W-:Y:S02]  /*65c10*/  PRMT R6, R8, 0x5410, R2 ;  /* 0x0000541008067816 */ /* 0x000fe40000000002 */
[----:B------:R-:W-:Y:S01]  /*65c20*/  PRMT R2, R9, 0x5410, R3 ;  /* 0x0000541009027816 */ /* 0x000fe20000000003 */
[----:B------:R0:W-:Y:S04]  /*65c30*/  STL [R1+0x78c], R0 ;  /* 0x00078c0001007387 */ /* 0x0001e80000100800 */
[----:B------:R-:W-:Y:S01]  /*65c40*/  STL [R1+0x788], R6 ;  /* 0x0007880601007387 */ /* 0x000fe20000100800 */
[----:B0-----:R-:W-:-:S03]  /*65c50*/  PRMT R0, R11, 0x5410, R4 ;  /* 0x000054100b007816 */ /* 0x001fc60000000004 */
[----:B------:R-:W-:Y:S01]  /*65c60*/  STL [R1+0x784], R2 ;  /* 0x0007840201007387 */ /* 0x000fe20000100800 */
[----:B------:R-:W-:-:S03]  /*65c70*/  LOP3.LUT R18, R35, 0xffff, RZ, 0xc0, !PT ;  /* 0x0000ffff23127812 */ /* 0x000fc600078ec0ff */
[----:B------:R-:W3:Y:S04]  /*65c80*/  LDL.LU R35, [R1+0xc30] ;  /* 0x000c300001237983 */ /* 0x000ee80000300800 */
[----:B------:R0:W-:Y:S04]  /*65c90*/  STL [R1+0x780], R0 ;  /* 0x0007800001007387 */ /* 0x0001e80000100800 */
[----:B------:R-:W-:Y:S01]  /*65ca0*/  STL [R1+0x12c], R18 ;  /* 0x00012c1201007387 */ /* 0x000fe20000100800 */
[----:B------:R-:W-:-:S03]  /*65cb0*/  LOP3.LUT R123, R36, 0xffff, RZ, 0xc0, !PT ;  /* 0x0000ffff247b7812 */ /* 0x000fc600078ec0ff */
[----:B------:R-:W3:Y:S01]  /*65cc0*/  LDL.LU R36, [R1+0xc2c] ;  /* 0x000c2c0001247983 */ /* 0x000ee20000300800 */
[----:B--2---:R-:W-:-:S03]  /*65cd0*/  LOP3.LUT R124, R31, 0xffff, RZ, 0xc0, !PT ;  /* 0x0000ffff1f7c7812 */ /* 0x004fc600078ec0ff */
[----:B------:R-:W2:Y:S01]  /*65ce0*/  LDL.LU R31, [R1+0xc28] ;  /* 0x000c2800011f7983 */ /* 0x000ea20000300800 */
[----:B----4-:R-:W-:-:S03]  /*65cf0*/  LOP3.LUT R11, R34, 0xffff, RZ, 0xc0, !PT ;  /* 0x0000ffff220b7812 */ /* 0x010fc600078ec0ff */
[----:B------:R-:W4:Y:S01]  /*65d00*/  LDL.LU R34, [R1+0xa1c] ;  /* 0x000a1c0001227983 */ /* 0x000f220000300800 */
[----:B------:R-:W-:-:S03]  /*65d10*/  LOP3.LUT R137, R33, 0xffff, RZ, 0xc0, !PT ;  /* 0x0000ffff21897812 */ /* 0x000fc600078ec0ff */
[----:B------:R-:W4:Y:S01]  /*65d20*/  LDL.LU R33, [R1+0x828] ;  /* 0x0008280001217983 */ /* 0x000f220000300800 */
[----:B------:R-:W-:-:S03]  /*65d30*/  LOP3.LUT R125, R32, 0xffff, RZ, 0xc0, !PT ;  /* 0x0000ffff207d7812 */ /* 0x000fc600078ec0ff */
[----:B------:R-:W-:Y:S04]  /*65d40*/  STL [R1+0x128], R11 ;  /* 0x0001280b01007387 */ /* 0x000fe80000100800 */
[----:B------:R-:W4:Y:S01]  /*65d50*/  LDL.LU R32, [R1+0x824] ;  /* 0x0008240001207983 */ /* 0x000f220000300800 */
[----:B---3--:R-:W-:-:S03]  /*65d60*/  LOP3.LUT R126, R17, 0xffff, RZ, 0xc0, !PT ;  /* 0x0000ffff117e7812 */ /* 0x008fc600078ec0ff */
[----:B------:R-:W3:Y:S01]  /*65d70*/  LDL.LU R17, [R1+0x820] ;  /* 0x0008200001117983 */ /* 0x000ee20000300800 */
[----:B------:R-:W-:Y:S02]  /*65d80*/  LOP3.LUT R136, R37, 0xffff, RZ, 0xc0, !PT ;  /* 0x0000ffff25887812 */ /* 0x000fe400078ec0ff */
[----:B------:R-:W-:Y:S01]  /*65d90*/  LOP3.LUT R191, R191, 0xffff, RZ, 0xc0, !PT ;  /* 0x0000ffffbfbf7812 */ /* 0x000fe200078ec0ff */
[----:B------:R-:W3:Y:S01]  /*65da0*/  LDL.LU R38, [R1+0x60c] ;  /* 0x00060c0001267983 */ /* 0x000ee20000300800 */
[----:B------:R-:W-:Y:S02]  /*65db0*/  LOP3.LUT R3, R12, 0xffff, RZ, 0xc0, !PT ;  /* 0x0000ffff0c037812 */ /* 0x000fe400078ec0ff */
[----:B------:R-:W-:Y:S02]  /*65dc0*/  LOP3.LUT R131, R13, 0xffff, RZ, 0xc0, !PT ;  /* 0x0000ffff0d837812 */ /* 0x000fe400078ec0ff */
[----:B------:R-:W-:Y:S02]  /*65dd0*/  LOP3.LUT R4, R194, 0xffff, RZ, 0xc0, !PT ;  /* 0x0000ffffc2047812 */ /* 0x000fe400078ec0ff */
[----:B0-----:R-:W-:-:S02]  /*65de0*/  PRMT R0, R191, 0x3340, R1 ;  /* 0x00003340bf007816 */ /* 0x001fc40000000001 */
[----:B------:R-:W-:Y:S01]  /*65df0*/  PRMT R6, R136, 0x3340, R137 ;  /* 0x0000334088067816 */ /* 0x000fe20000000089 */
[----:B------:R0:W-:Y:S01]  /*65e00*/  STL [R1+0x73c], R3 ;  /* 0x00073c0301007387 */ /* 0x0001e20000100800 */
[----:B------:R-:W-:Y:S02]  /*65e10*/  PRMT R2, R131, 0x3340, R1 ;  /* 0x0000334083027816 */ /* 0x000fe40000000001 */
[----:B------:R-:W-:Y:S01]  /*65e20*/  PRMT R8, R123, 0x3340, R125 ;  /* 0x000033407b087816 */ /* 0x000fe2000000007d */
[----:B------:R1:W-:Y:S01]  /*65e30*/  STL [R1+0x108], R4 ;  /* 0x0001080401007387 */ /* 0x0003e20000100800 */
[----:B------:R-:W-:Y:S02]  /*65e40*/  PRMT R9, R124, 0x3340, R126 ;  /* 0x000033407c097816 */ /* 0x000fe4000000007e */
[----:B------:R-:W-:Y:S02]  /*65e50*/  PRMT R0, R6, 0x5410, R0 ;  /* 0x0000541006007816 */ /* 0x000fe40000000000 */
[----:B0-----:R-:W-:-:S02]  /*65e60*/  PRMT R3, R3, 0x3340, R1 ;  /* 0x0000334003037816 */ /* 0x001fc40000000001 */
[----:B------:R-:W-:Y:S02]  /*65e70*/  PRMT R11, R18, 0x3340, R11 ;  /* 0x00003340120b7816 */ /* 0x000fe4000000000b */
[----:B-1----:R-:W-:Y:S02]  /*65e80*/  PRMT R4, R4, 0x3340, R1 ;  /* 0x0000334004047816 */ /* 0x002fe40000000001 */
[----:B------:R-:W-:Y:S01]  /*65e90*/  PRMT R6, R8, 0x5410, R2 ;  /* 0x0000541008067816 */ /* 0x000fe20000000002 */
[----:B------:R0:W-:Y:S01]  /*65ea0*/  STL [R1+0x778], R0 ;  /* 0x0007780001007387 */ /* 0x0001e20000100800 */
[----:B------:R-:W-:-:S03]  /*65eb0*/  PRMT R2, R9, 0x5410, R3 ;  /* 0x0000541009027816 */ /* 0x000fc60000000003 */
[----:B------:R-:W-:Y:S01]  /*65ec0*/  STL [R1+0x774], R6 ;  /* 0x0007740601007387 */ /* 0x000fe20000100800 */
[----:B0-----:R-:W-:-:S03]  /*65ed0*/  PRMT R0, R11, 0x5410, R4 ;  /* 0x000054100b007816 */ /* 0x001fc60000000004 */
[----:B------:R-:W-:Y:S04]  /*65ee0*/  STL [R1+0x770], R2 ;  /* 0x0007700201007387 */ /* 0x000fe80000100800 */
[----:B------:R-:W3:Y:S01]  /*65ef0*/  LDL.LU R37, [R1+0xc38] ;  /* 0x000c380001257983 */ /* 0x000ee20000300800 */
[----:B------:R-:W-:-:S03]  /*65f00*/  LOP3.LUT R9, R35, 0xffff, RZ, 0xc0, !PT ;  /* 0x0000ffff23097812 */ /* 0x000fc600078ec0ff */
[----:B------:R0:W-:Y:S04]  /*65f10*/  STL [R1+0x768], R0 ;  /* 0x0007680001007387 */ /* 0x0001e80000100800 */
[----:B------:R-:W3:Y:S04]  /*65f20*/  LDL.LU R35, [R1+0xc34] ;  /* 0x000c340001237983 */ /* 0x000ee80000300800 */
[----:B------:R1:W-:Y:S01]  /*65f30*/  STL [R1+0x124], R9 ;  /* 0x0001240901007387 */ /* 0x0003e20000100800 */
[----:B------:R-:W-:Y:S02]  /*65f40*/  LOP3.LUT R11, R36, 0xffff, RZ, 0xc0, !PT ;  /* 0x0000ffff240b7812 */ /* 0x000fe400078ec0ff */
[----:B--2---:R-:W-:-:S02]  /*65f50*/  LOP3.LUT R127, R31, 0xffff, RZ, 0xc0, !PT ;  /* 0x0000ffff1f7f7812 */ /* 0x004fc400078ec0ff */
[----:B------:R-:W2:Y:S04]  /*65f60*/  LDL.LU R31, [R1+0xa24] ;  /* 0x000a2400011f7983 */ /* 0x000ea80000300800 */
[----:B------:R-:W-:Y:S01]  /*65f70*/  STL [R1+0x138], R11 ;  /* 0x0001380b01007387 */ /* 0x000fe20000100800 */
[----:B----4-:R-:W-:-:S03]  /*65f80*/  LOP3.LUT R128, R34, 0xffff, RZ, 0xc0, !PT ;  /* 0x0000ffff22807812 */ /* 0x010fc600078ec0ff */
[----:B------:R-:W4:Y:S04]  /*65f90*/  LDL.LU R36, [R1+0xa20] ;  /* 0x000a200001247983 */ /* 0x000f280000300800 */
[----:B------:R-:W4:Y:S01]  /*65fa0*/  LDL.LU R34, [R1+0x830] ;  /* 0x0008300001227983 */ /* 0x000f220000300800 */
[----:B------:R-:W-:-:S03]  /*65fb0*/  LOP3.LUT R194, R33, 0xffff, RZ, 0xc0, !PT ;  /* 0x0000ffff21c27812 */ /* 0x000fc600078ec0ff */
[----:B------:R-:W4:Y:S01]  /*65fc0*/  LDL.LU R33, [R1+0x82c] ;  /* 0x00082c0001217983 */ /* 0x000f220000300800 */
[----:B------:R-:W-:-:S03]  /*65fd0*/  LOP3.LUT R12, R32, 0xffff, RZ, 0xc0, !PT ;  /* 0x0000ffff200c7812 */ /* 0x000fc600078ec0ff */
        /* <DEDUP_REMOVED lines=10> */
[----:B------:R-:W-:Y:S01]  /*66080*/  LOP3.LUT R195, R195, 0xffff, RZ, 0xc0, !PT ;  /* 0x0000ffffc3c37812 */ /* 0x000fe200078ec0ff */
[----:B------:R0:W-:Y:S01]  /*66090*/  STL [R1+0x130], R3 ;  /* 0x0001300301007387 */ /* 0x0001e20000100800 */
[--C-:B------:R-:W-:Y:S02]  /*660a0*/  PRMT R2, R122, 0x3340, R1.reuse ;  /* 0x000033407a027816 */ /* 0x100fe40000000001 */
[----:B------:R-:W-:Y:S02]  /*660b0*/  PRMT R8, R128, 0x3340, R130 ;  /* 0x0000334080087816 */ /* 0x000fe40000000082 */
[----:B------:R-:W-:Y:S02]  /*660c0*/  PRMT R0, R6, 0x5410, R0 ;  /* 0x0000541006007816 */ /* 0x000fe40000000000 */
[----:B-1----:R-:W-:Y:S02]  /*660d0*/  PRMT R9, R9, 0x3340, R194 ;  /* 0x0000334009097816 */ /* 0x002fe400000000c2 */
[----:B------:R-:W-:-:S02]  /*660e0*/  PRMT R4, R195, 0x3340, R1 ;  /* 0x00003340c3047816 */ /* 0x000fc40000000001 */
[----:B0-----:R-:W-:Y:S02]  /*660f0*/  PRMT R3, R3, 0x3340, R1 ;  /* 0x0000334003037816 */ /* 0x001fe40000000001 */
[----:B------:R-:W-:Y:S01]  /*66100*/  PRMT R11, R11, 0x3340, R12 ;  /* 0x000033400b0b7816 */ /* 0x000fe2000000000c */
[----:B------:R0:W-:Y:S01]  /*66110*/  STL [R1+0x764], R0 ;  /* 0x0007640001007387 */ /* 0x0001e20000100800 */
[----:B------:R-:W-:Y:S02]  /*66120*/  PRMT R6, R8, 0x5410, R2 ;  /* 0x0000541008067816 */ /* 0x000fe40000000002 */
[----:B------:R-:W-:-:S03]  /*66130*/  PRMT R2, R9, 0x5410, R3 ;  /* 0x0000541009027816 */ /* 0x000fc60000000003 */
[----:B------:R-:W-:Y:S01]  /*66140*/  STL [R1+0x760], R6 ;  /* 0x0007600601007387 */ /* 0x000fe20000100800 */
[----:B0-----:R-:W-:-:S03]  /*66150*/  PRMT R0, R11, 0x5410, R4 ;  /* 0x000054100b007816 */ /* 0x001fc60000000004 */
[----:B------:R-:W-:Y:S04]  /*66160*/  STL [R1+0x75c], R2 ;  /* 0x00075c0201007387 */ /* 0x000fe80000100800 */
[----:B------:R2:W-:Y:S01]  /*66170*/  STL [R1+0x758], R0 ;  /* 0x0007580001007387 */ /* 0x0005e20000100800 */
[----:B------:R-:W-:-:S03]  /*66180*/  LOP3.LUT R115, R37, 0xffff, RZ, 0xc0, !PT ;  /* 0x0000ffff25737812 */ /* 0x000fc600078ec0ff */
[----:B------:R-:W3:Y:S01]  /*66190*/  LDL.LU R37, [R1+0xc40] ;  /* 0x000c400001257983 */ /* 0x000ee20000300800 */
[----:B------:R-:W-:-:S03]  /*661a0*/  LOP3.LUT R9, R35, 0xffff, RZ, 0xc0, !PT ;  /* 0x0000ffff23097812 */ /* 0x000fc600078ec0ff */
[----:B------:R-:W3:Y:S04]  /*661b0*/  LDL.LU R35, [R1+0xc3c] ;  /* 0x000c3c0001237983 */ /* 0x000ee80000300800 */
[----:B------:R-:W-:Y:S01]  /*661c0*/  STL [R1+0x164], R9 ;  /* 0x0001640901007387 */ /* 0x000fe20000100800 */
[----:B------:R-:W-:Y:S02]  /*661d0*/  LOP3.LUT R3, R197, 0xffff, RZ, 0xc0, !PT ;  /* 0x0000ffffc5037812 */ /* 0x000fe400078ec0ff */
[----:B--2---:R-:W-:Y:S02]  /*661e0*/  LOP3.LUT R0, R31, 0xffff, RZ, 0xc0, !PT ;  /* 0x0000ffff1f007812 */ /* 0x004fe400078ec0ff */
[----:B------:R-:W2:Y:S04]  /*661f0*/  LDL.LU R31, [R1+0xa2c] ;  /* 0x000a2c00011f7983 */ /* 0x000ea80000300800 */
[----:B------:R0:W-:Y:S01]  /*66200*/  STL [R1+0x160], R0 ;  /* 0x0001600001007387 */ /* 0x0001e20000100800 */
[----:B----4-:R-:W-:-:S03]  /*66210*/  LOP3.LUT R118, R36, 0xffff, RZ, 0xc0, !PT ;  /* 0x0000ffff24767812 */ /* 0x010fc600078ec0ff */
[----:B------:R-:W4:Y:S01]  /*66220*/  LDL.LU R36, [R1+0xa28] ;  /* 0x000a280001247983 */ /* 0x000f220000300800 */
[----:B------:R-:W-:-:S03]  /*66230*/  LOP3.LUT R116, R34, 0xffff, RZ, 0xc0, !PT ;  /* 0x0000ffff22747812 */ /* 0x000fc600078ec0ff */
[----:B------:R-:W2:Y:S01]  /*66240*/  LDL.LU R34, [R1+0x838] ;  /* 0x0008380001227983 */ /* 0x000ea20000300800 */
[----:B------:R-:W-:-:S03]  /*66250*/  LOP3.LUT R11, R33, 0xffff, RZ, 0xc0, !PT ;  /* 0x0000ffff210b7812 */ /* 0x000fc600078ec0ff */
[----:B------:R-:W2:Y:S04]  /*66260*/  LDL.LU R33, [R1+0x834] ;  /* 0x0008340001217983 */ /* 0x000ea80000300800 */
[----:B------:R-:W-:Y:S01]  /*66270*/  STL [R1+0x15c], R11 ;  /* 0x00015c0b01007387 */ /* 0x000fe20000100800 */
[----:B------:R-:W-:-:S03]  /*66280*/  LOP3.LUT R196, R32, 0xffff, RZ, 0xc0, !PT ;  /* 0x0000ffff20c47812 */ /* 0x000fc600078ec0ff */
[----:B------:R-:W2:Y:S01]  /*66290*/  LDL.LU R32, [R1+0x61c] ;  /* 0x00061c0001207983 */ /* 0x000ea20000300800 */
[----:B---3--:R-:W-:-:S03]  /*662a0*/  LOP3.LUT R119, R17, 0xffff, RZ, 0xc0, !PT ;  /* 0x0000ffff11777812 */ /* 0x008fc600078ec0ff */
[----:B------:R-:W3:Y:S04]  /*662b0*/  LDL.LU R17, [R1+0x618] ;  /* 0x0006180001117983 */ /* 0x000ee80000300800 */
[----:B------:R-:W3:Y:S01]  /*662c0*/  LDL.LU R197, [R1+0x160] ;  /* 0x0001600001c57983 */ /* 0x000ee20000300800 */
[----:B------:R-:W-:Y:S02]  /*662d0*/  LOP3.LUT R117, R22, 0xffff, RZ, 0xc0, !PT ;  /* 0x0000ffff16757812 */ /* 0x000fe400078ec0ff */
[----:B------:R-:W-:Y:S02]  /*662e0*/  LOP3.LUT R198, R198, 0xffff, RZ, 0xc0, !PT ;  /* 0x0000ffffc6c67812 */ /* 0x000fe400078ec0ff */
[----:B0-----:R-:W-:Y:S02]  /*662f0*/  PRMT R0, R117, 0x3340, R1 ;  /* 0x0000334075007816 */ /* 0x001fe40000000001 */
[----:B------:R-:W-:-:S02]  /*66300*/  PRMT R6, R118, 0x3340, R119 ;  /* 0x0000334076067816 */ /* 0x000fc40000000077 */
[----:B------:R-:W-:Y:S01]  /*66310*/  LOP3.LUT R152, R152, 0xffff, RZ, 0xc0, !PT ;  /* 0x0000ffff98987812 */ /* 0x000fe200078ec0ff */
[----:B------:R0:W-:Y:S01]  /*66320*/  STL [R1+0x178], R3 ;  /* 0x0001780301007387 */ /* 0x0001e20000100800 */
[----:B------:R-:W-:Y:S02]  /*66330*/  PRMT R2, R198, 0x3340, R1 ;  /* 0x00003340c6027816 */ /* 0x000fe40000000001 */
[----:B------:R-:W-:Y:S02]  /*66340*/  PRMT R8, R115, 0x3340, R116 ;  /* 0x0000334073087816 */ /* 0x000fe40000000074 */
[----:B------:R-:W-:Y:S02]  /*66350*/  PRMT R0, R6, 0x5410, R0 ;  /* 0x0000541006007816 */ /* 0x000fe40000000000 */
[----:B------:R-:W-:Y:S02]  /*66360*/  PRMT R9, R9, 0x3340, R11 ;  /* 0x0000334009097816 */ /* 0x000fe4000000000b */
[----:B------:R-:W-:-:S02]  /*66370*/  PRMT R4, R152, 0x3340, R1 ;  /* 0x0000334098047816 */ /* 0x000fc40000000001 */
[----:B0-----:R-:W-:Y:S01]  /*66380*/  PRMT R3, R3, 0x3340, R1 ;  /* 0x0000334003037816 */ /* 0x001fe20000000001 */
[----:B------:R0:W-:Y:S01]  /*66390*/  STL [R1+0x754], R0 ;  /* 0x0007540001007387 */ /* 0x0001e20000100800 */
[----:B------:R-:W-:Y:S02]  /*663a0*/  PRMT R6, R8, 0x5410, R2 ;  /* 0x0000541008067816 */ /* 0x000fe40000000002 */
[----:B------:R-:W-:-:S03]  /*663b0*/  PRMT R2, R9, 0x5410, R3 ;  /* 0x0000541009027816 */ /* 0x000fc60000000003 */
[----:B------:R-:W-:Y:S04]  /*663c0*/  STL [R1+0x74c], R6 ;  /* 0x00074c0601007387 */ /* 0x000fe80000100800 */
[----:B------:R-:W-:Y:S01]  /*663d0*/  STL [R1+0x748], R2 ;  /* 0x0007480201007387 */ /* 0x000fe20000100800 */
[----:B------:R-:W-:Y:S02]  /*663e0*/  LOP3.LUT R9, R35, 0xffff, RZ, 0xc0, !PT ;  /* 0x0000ffff23097812 */ /* 0x000fe400078ec0ff */
[----:B----4-:R-:W-:Y:S02]  /*663f0*/  LOP3.LUT R111, R36, 0xffff, RZ, 0xc0, !PT ;  /* 0x0000ffff246f7812 */ /* 0x010fe400078ec0ff */
[----:B--2---:R-:W-:Y:S02]  /*66400*/  LOP3.LUT R112, R34, 0xffff, RZ, 0xc0, !PT ;  /* 0x0000ffff22707812 */ /* 0x004fe400078ec0ff */
[----:B------:R-:W-:-:S02]  /*66410*/  LOP3.LUT R13, R33, 0xffff, RZ, 0xc0, !PT ;  /* 0x0000ffff210d7812 */ /* 0x000fc400078ec0ff */
[----:B------:R-:W-:Y:S02]  /*66420*/  LOP3.LUT R12, R32, 0xffff, RZ, 0xc0, !PT ;  /* 0x0000ffff200c7812 */ /* 0x000fe400078ec0ff */
[----:B---3--:R-:W-:-:S04]  /*66430*/  PRMT R11, R197, 0x3340, R196 ;  /* 0x00003340c50b7816 */ /* 0x008fc800000000c4 */
[----:B0-----:R-:W-:Y:S02]  /*66440*/  PRMT R0, R11, 0x5410, R4 ;  /* 0x000054100b007816 */ /* 0x001fe40000000004 */
[----:B------:R-:W-:-:S03]  /*66450*/  LOP3.LUT R11, R31, 0xffff, RZ, 0xc0, !PT ;  /* 0x0000ffff1f0b7812 */ /* 0x000fc600078ec0ff */
[----:B------:R0:W-:Y:S04]  /*66460*/  STL [R1+0x744], R0 ;  /* 0x0007440001007387 */ /* 0x0001e80000100800 */
[----:B------:R-:W2:Y:S04]  /*66470*/  LDL.LU R35, [R1+0xc48] ;  /* 0x000c480001237983 */ /* 0x000ea80000300800 */
[----:B------:R-:W3:Y:S04]  /*66480*/  LDL.LU R31, [R1+0xc44] ;  /* 0x000c4400011f7983 */ /* 0x000ee80000300800 */
[----:B------:R1:W-:Y:S04]  /*66490*/  STL [R1+0x174], R9 ;  /* 0x0001740901007387 */ /* 0x0003e80000100800 */
[----:B------:R4:W-:Y:S04]  /*664a0*/  STL [R1+0x170], R11 ;  /* 0x0001700b01007387 */ /* 0x0009e80000100800 */
[----:B------:R-:W3:Y:S04]  /*664b0*/  LDL.LU R38, [R1+0xa34] ;  /* 0x000a340001267983 */ /* 0x000ee80000300800 */
[----:B------:R-:W3:Y:S04]  /*664c0*/  LDL.LU R36, [R1+0xa30] ;  /* 0x000a300001247983 */ /* 0x000ee80000300800 */
[----:B------:R-:W3:Y:S04]  /*664d0*/  LDL.LU R34, [R1+0x840] ;  /* 0x0008400001227983 */ /* 0x000ee80000300800 */
[----:B------:R-:W3:Y:S04]  /*664e0*/  LDL.LU R33, [R1+0x83c] ;  /* 0x00083c0001217983 */ /* 0x000ee80000300800 */
[----:B------:R-:W-:Y:S04]  /*664f0*/  STL [R1+0x16c], R13 ;  /* 0x00016c0d01007387 */ /* 0x000fe80000100800 */
[----:B------:R-:W3:Y:S01]  /*66500*/  LDL.LU R32, [R1+0x624] ;  /* 0x0006240001207983 */ /* 0x000ee20000300800 */
[----:B------:R-:W-:-:S03]  /*66510*/  LOP3.LUT R113, R17, 0xffff, RZ, 0xc0, !PT ;  /* 0x0000ffff11717812 */ /* 0x000fc600078ec0ff */
[----:B------:R-:W-:Y:S04]  /*66520*/  STL [R1+0x168], R12 ;  /* 0x0001680c01007387 */ /* 0x000fe80000100800 */
[----:B------:R-:W3:Y:S01]  /*66530*/  LDL.LU R17, [R1+0x620] ;  /* 0x0006200001117983 */ /* 0x000ee20000300800 */
[----:B------:R-:W-:Y:S02]  /*66540*/  LOP3.LUT R18, R23, 0xffff, RZ, 0xc0, !PT ;  /* 0x0000ffff17127812 */ /* 0x000fe400078ec0ff */
[----:B------:R-:W-:Y:S02]  /*66550*/  LOP3.LUT R110, R37, 0xffff, RZ, 0xc0, !PT ;  /* 0x0000ffff256e7812 */ /* 0x000fe400078ec0ff */
[----:B------:R-:W-:Y:S02]  /*66560*/  LOP3.LUT R114, R200, 0xffff, RZ, 0xc0, !PT ;  /* 0x0000ffffc8727812 */ /* 0x000fe400078ec0ff */
[----:B------:R-:W-:-:S02]  /*66570*/  LOP3.LUT R109, R199, 0xffff, RZ, 0xc0, !PT ;  /* 0x0000ffffc76d7812 */ /* 0x000fc400078ec0ff */
[----:B0-----:R-:W-:Y:S02]  /*66580*/  PRMT R0, R18, 0x3340, R1 ;  /* 0x0000334012007816 */ /* 0x001fe40000000001 */
[----:B------:R-:W-:Y:S02]  /*66590*/  PRMT R6, R111, 0x3340, R113 ;  /* 0x000033406f067816 */ /* 0x000fe40000000071 */
[----:B------:R-:W-:Y:S02]  /*665a0*/  LOP3.LUT R154, R154, 0xffff, RZ, 0xc0, !PT ;  /* 0x0000ffff9a9a7812 */ /* 0x000fe400078ec0ff */
[--C-:B------:R-:W-:Y:S02]  /*665b0*/  PRMT R2, R114, 0x3340, R1.reuse ;  /* 0x0000334072027816 */ /* 0x100fe40000000001 */
[----:B------:R-:W-:Y:S02]  /*665c0*/  PRMT R8, R110, 0x3340, R112 ;  /* 0x000033406e087816 */ /* 0x000fe40000000070 */
[----:B------:R-:W-:-:S02]  /*665d0*/  PRMT R3, R109, 0x3340, R1 ;  /* 0x000033406d037816 */ /* 0x000fc40000000001 */
[----:B-1----:R-:W-:Y:S02]  /*665e0*/  PRMT R9, R9, 0x3340, R13 ;  /* 0x0000334009097816 */ /* 0x002fe4000000000d */
[----:B------:R-:W-:Y:S02]  /*665f0*/  PRMT R0, R6, 0x5410, R0 ;  /* 0x0000541006007816 */ /* 0x000fe40000000000 */
[----:B------:R-:W-:Y:S02]  /*66600*/  PRMT R4, R154, 0x3340, R1 ;  /* 0x000033409a047816 */ /* 0x000fe40000000001 */
[----:B----4-:R-:W-:Y:S02]  /*66610*/  PRMT R11, R11, 0x3340, R12 ;  /* 0x000033400b0b7816 */ /* 0x010fe4000000000c */
[----:B------:R-:W-:Y:S01]  /*66620*/  PRMT R6, R8, 0x5410, R2 ;  /* 0x0000541008067816 */ /* 0x000fe20000000002 */
[----:B------:R-:W-:Y:S01]  /*66630*/  STL [R1+0x2d34], R18 ;  /* 0x002d341201007387 */ /* 0x000fe20000100800 */
[----:B------:R-:W-:-:S03]  /*66640*/  PRMT R2, R9, 0x5410, R3 ;  /* 0x0000541009027816 */ /* 0x000fc60000000003 */
[----:B------:R0:W-:Y:S04]  /*66650*/  STL [R1+0x740], R0 ;  /* 0x0007400001007387 */ /* 0x0001e80000100800 */
[----:B------:R-:W-:Y:S04]  /*66660*/  STL [R1+0x738], R6 ;  /* 0x0007380601007387 */ /* 0x000fe80000100800 */
[----:B------:R-:W-:Y:S01]  /*66670*/  STL [R1+0x734], R2 ;  /* 0x0007340201007387 */ /* 0x000fe20000100800 */
[----:B0-----:R-:W-:Y:S02]  /*66680*/  PRMT R0, R11, 0x5410, R4 ;  /* 0x000054100b007816 */ /* 0x001fe40000000004 */
[----:B--2---:R-:W-:-:S02]  /*66690*/  LOP3.LUT R102, R35, 0xffff, RZ, 0xc0, !PT ;  /* 0x0000ffff23667812 */ /* 0x004fc400078ec0ff */
[----:B------:R-:W2:Y:S01]  /*666a0*/  LDL.LU R35, [R1+0xc54] ;  /* 0x000c540001237983 */ /* 0x000ea20000300800 */
[----:B---3--:R-:W-:-:S03]  /*666b0*/  LOP3.LUT R103, R31, 0xffff, RZ, 0xc0, !PT ;  /* 0x0000ffff1f677812 */ /* 0x008fc600078ec0ff */
[----:B------:R0:W-:Y:S04]  /*666c0*/  STL [R1+0x730], R0 ;  /* 0x0007300001007387 */ /* 0x0001e80000100800 */
[----:B------:R-:W3:Y:S04]  /*666d0*/  LDL.LU R37, [R1+0xc50] ;  /* 0x000c500001257983 */ /* 0x000ee80000300800 */
[----:B------:R-:W4:Y:S01]  /*666e0*/  LDL.LU R31, [R1+0xc4c] ;  /* 0x000c4c00011f7983 */ /* 0x000f220000300800 */
[----:B------:R-:W-:Y:S02]  /*666f0*/  LOP3.LUT R11, R38, 0xffff, RZ, 0xc0, !PT ;  /* 0x0000ffff260b7812 */ /* 0x000fe400078ec0ff */
[----:B------:R-:W-:-:S02]  /*66700*/  LOP3.LUT R104, R36, 0xffff, RZ, 0xc0, !PT ;  /* 0x0000ffff24687812 */ /* 0x000fc400078ec0ff */
[----:B------:R-:W4:Y:S01]  /*66710*/  LDL.LU R36, [R1+0xa38] ;  /* 0x000a380001247983 */ /* 0x000f220000300800 */
[----:B------:R-:W-:-:S03]  /*66720*/  LOP3.LUT R105, R34, 0xffff, RZ, 0xc0, !PT ;  /* 0x0000ffff22697812 */ /* 0x000fc600078ec0ff */
[----:B------:R-:W-:Y:S04]  /*66730*/  STL [R1+0x18c], R11 ;  /* 0x00018c0b01007387 */ /* 0x000fe80000100800 */
[----:B------:R-:W4:Y:S01]  /*66740*/  LDL.LU R34, [R1+0x84c] ;  /* 0x00084c0001227983 */ /* 0x000f220000300800 */
[----:B------:R-:W-:-:S03]  /*66750*/  LOP3.LUT R106, R33, 0xffff, RZ, 0xc0, !PT ;  /* 0x0000ffff216a7812 */ /* 0x000fc600078ec0ff */
[----:B------:R-:W4:Y:S01]  /*66760*/  LDL.LU R33, [R1+0x848] ;  /* 0x0008480001217983 */ /* 0x000f220000300800 */
[----:B------:R-:W-:-:S03]  /*66770*/  LOP3.LUT R12, R32, 0xffff, RZ, 0xc0, !PT ;  /* 0x0000ffff200c7812 */ /* 0x000fc600078ec0ff */
[----:B------:R-:W4:Y:S04]  /*66780*/  LDL.LU R32, [R1+0x844] ;  /* 0x0008440001207983 */ /* 0x000f280000300800 */
[----:B------:R-:W-:Y:S01]  /*66790*/  STL [R1+0x188], R12 ;  /* 0x0001880c01007387 */ /* 0x000fe20000100800 */
[----:B------:R-:W-:-:S03]  /*667a0*/  LOP3.LUT R107, R17, 0xffff, RZ, 0xc0, !PT ;  /* 0x0000ffff116b7812 */ /* 0x000fc600078ec0ff */
[----:B------:R-:W4:Y:S01]  /*667b0*/  LDL.LU R17, [R1+0x628] ;  /* 0x0006280001117983 */ /* 0x000f220000300800 */
[----:B0-----:R-:W-:Y:S02]  /*667c0*/  LOP3.LUT R0, R153, 0xffff, RZ, 0xc0, !PT ;  /* 0x0000ffff99007812 */ /* 0x001fe400078ec0ff */
[----:B------:R-:W-:Y:S02]  /*667d0*/  LOP3.LUT R3, R201, 0xffff, RZ, 0xc0, !PT ;  /* 0x0000ffffc9037812 */ /* 0x000fe400078ec0ff */
[----:B------:R-:W-:Y:S01]  /*667e0*/  LOP3.LUT R108, R202, 0xffff, RZ, 0xc0, !PT ;  /* 0x0000ffffca6c7812 */ /* 0x000fe200078ec0ff */
[----:B------:R0:W-:Y:S01]  /*667f0*/  STL [R1+0x708], R0 ;  /* 0x0007080001007387 */ /* 0x0001e20000100800 */
[----:B------:R-:W-:Y:S02]  /*66800*/  LOP3.LUT R4, R156, 0xffff, RZ, 0xc0, !PT ;  /* 0x0000ffff9c047812 */ /* 0x000fe400078ec0ff */
[----:B------:R-:W-:Y:S01]  /*66810*/  PRMT R6, R104, 0x3340, R107 ;  /* 0x0000334068067816 */ /* 0x000fe2000000006b */
[----:B------:R1:W-:Y:S01]  /*66820*/  STL [R1+0x184], R3 ;  /* 0x0001840301007387 */ /* 0x0003e20000100800 */
[----:B------:R-:W-:-:S02]  /*66830*/  PRMT R2, R108, 0x3340, R1 ;  /* 0x000033406c027816 */ /* 0x000fc40000000001 */
[----:B------:R-:W-:Y:S02]  /*66840*/  PRMT R8, R102, 0x3340, R105 ;  /* 0x0000334066087816 */ /* 0x000fe40000000069 */
[--C-:B0-----:R-:W-:Y:S02]  /*66850*/  PRMT R0, R0, 0x3340, R1.reuse ;  /* 0x0000334000007816 */ /* 0x101fe40000000001 */
[----:B------:R-:W-:Y:S02]  /*66860*/  PRMT R9, R103, 0x3340, R106 ;  /* 0x0000334067097816 */ /* 0x000fe4000000006a */
[----:B-1----:R-:W-:Y:S01]  /*66870*/  PRMT R3, R3, 0x3340, R1 ;  /* 0x0000334003037816 */ /* 0x002fe20000000001 */
[----:B------:R0:W-:Y:S01]  /*66880*/  STL [R1+0x180], R4 ;  /* 0x0001800401007387 */ /* 0x0001e20000100800 */
[----:B------:R-:W-:Y:S02]  /*66890*/  PRMT R0, R6, 0x5410, R0 ;  /* 0x0000541006007816 */ /* 0x000fe40000000000 */
[----:B------:R-:W-:-:S02]  /*668a0*/  PRMT R6, R8, 0x5410, R2 ;  /* 0x0000541008067816 */ /* 0x000fc40000000002 */
[----:B------:R-:W-:Y:S02]  /*668b0*/  PRMT R11, R11, 0x3340, R12 ;  /* 0x000033400b0b7816 */ /* 0x000fe4000000000c */
[----:B------:R-:W-:Y:S02]  /*668c0*/  PRMT R2, R9, 0x5410, R3 ;  /* 0x0000541009027816 */ /* 0x000fe40000000003 */
[----:B0-----:R-:W-:Y:S01]  /*668d0*/  PRMT R4, R4, 0x3340, R1 ;  /* 0x0000334004047816 */ /* 0x001fe20000000001 */
[----:B------:R0:W-:Y:S04]  /*668e0*/  STL [R1+0x72c], R0 ;  /* 0x00072c0001007387 */ /* 0x0001e80000100800 */
[----:B------:R3:W-:Y:S04]  /*668f0*/  STL [R1+0x728], R6 ;  /* 0x0007280601007387 */ /* 0x0007e80000100800 */
[----:B------:R-:W-:Y:S01]  /*66900*/  STL [R1+0x724], R2 ;  /* 0x0007240201007387 */ /* 0x000fe20000100800 */
[----:B0-----:R-:W-:-:S02]  /*66910*/  PRMT R0, R11, 0x5410, R4 ;  /* 0x000054100b007816 */ /* 0x001fc40000000004 */
[----:B--2---:R-:W-:Y:S02]  /*66920*/  LOP3.LUT R12, R35, 0xffff, RZ, 0xc0, !PT ;  /* 0x0000ffff230c7812 */ /* 0x004fe400078ec0ff */
[----:B------:R-:W2:Y:S04]  /*66930*/  LDL.LU R35, [R1+0xc5c] ;  /* 0x000c5c0001237983 */ /* 0x000ea80000300800 */
[----:B------:R0:W-:Y:S01]  /*66940*/  STL [R1+0x720], R0 ;  /* 0x0007200001007387 */ /* 0x0001e20000100800 */
[----:B---3--:R-:W-:-:S03]  /*66950*/  LOP3.LUT R6, R37, 0xffff, RZ, 0xc0, !PT ;  /* 0x0000ffff25067812 */ /* 0x008fc600078ec0ff */
[----:B------:R-:W-:Y:S01]  /*66960*/  STL [R1+0x1b4], R12 ;  /* 0x0001b40c01007387 */ /* 0x000fe20000100800 */
[----:B----4-:R-:W-:-:S03]  /*66970*/  LOP3.LUT R97, R31, 0xffff, RZ, 0xc0, !PT ;  /* 0x0000ffff1f617812 */ /* 0x010fc600078ec0ff */
[----:B------:R-:W3:Y:S04]  /*66980*/  LDL.LU R31, [R1+0xc58] ;  /* 0x000c5800011f7983 */ /* 0x000ee80000300800 */
[----:B------:R1:W-:Y:S01]  /*66990*/  STL [R1+0x17c], R6 ;  /* 0x00017c0601007387 */ /* 0x0003e20000100800 */
[----:B------:R-:W-:-:S03]  /*669a0*/  LOP3.LUT R9, R36, 0xffff, RZ, 0xc0, !PT ;  /* 0x0000ffff24097812 */ /* 0x000fc600078ec0ff */
[----:B------:R-:W4:Y:S01]  /*669b0*/  LDL.LU R36, [R1+0xa40] ;  /* 0x000a400001247983 */ /* 0x000f220000300800 */
[----:B------:R-:W-:-:S03]  /*669c0*/  LOP3.LUT R11, R34, 0xffff, RZ, 0xc0, !PT ;  /* 0x0000ffff220b7812 */ /* 0x000fc600078ec0ff */
[----:B------:R-:W4:Y:S01]  /*669d0*/  LDL.LU R34, [R1+0xa3c] ;  /* 0x000a3c0001227983 */ /* 0x000f220000300800 */
[----:B------:R-:W-:-:S03]  /*669e0*/  LOP3.LUT R98, R33, 0xffff, RZ, 0xc0, !PT ;  /* 0x0000ffff21627812 */ /* 0x000fc600078ec0ff */
[----:B------:R1:W-:Y:S04]  /*669f0*/  STL [R1+0x194], R9 ;  /* 0x0001940901007387 */ /* 0x0003e80000100800 */
[----:B------:R1:W-:Y:S04]  /*66a00*/  STL [R1+0x1ac], R11 ;  /* 0x0001ac0b01007387 */ /* 0x0003e80000100800 */
[----:B------:R-:W4:Y:S04]  /*66a10*/  LDL.LU R38, [R1+0x854] ;  /* 0x0008540001267983 */ /* 0x000f280000300800 */
[----:B------:R-:W4:Y:S01]  /*66a20*/  LDL.LU R33, [R1+0x850] ;  /* 0x0008500001217983 */ /* 0x000f220000300800 */
[----:B------:R-:W-:-:S02]  /*66a30*/  LOP3.LUT R99, R32, 0xffff, RZ, 0xc0, !PT ;  /* 0x0000ffff20637812 */ /* 0x000fc400078ec0ff */
[----:B------:R-:W-:Y:S01]  /*66a40*/  LOP3.LUT R13, R17, 0xffff, RZ, 0xc0, !PT ;  /* 0x0000ffff110d7812 */ /* 0x000fe200078ec0ff */
[----:B------:R-:W4:Y:S04]  /*66a50*/  LDL.LU R32, [R1+0x630] ;  /* 0x0006300001207983 */ /* 0x000f280000300800 */
[----:B------:R-:W4:Y:S01]  /*66a60*/  LDL.LU R17, [R1+0x62c] ;  /* 0x00062c0001117983 */ /* 0x000f220000300800 */
[----:B------:R-:W-:Y:S02]  /*66a70*/  LOP3.LUT R100, R223, 0xffff, RZ, 0xc0, !PT ;  /* 0x0000ffffdf647812 */ /* 0x000fe400078ec0ff */
[----:B------:R-:W-:Y:S02]  /*66a80*/  LOP3.LUT R101, R221, 0xffff, RZ, 0xc0, !PT ;  /* 0x0000ffffdd657812 */ /* 0x000fe400078ec0ff */
[----:B------:R-:W-:-:S02]  /*66a90*/  LOP3.LUT R158, R158, 0xffff, RZ, 0xc0, !PT ;  /* 0x0000ffff9e9e7812 */ /* 0x000fc400078ec0ff */
[----:B------:R-:W-:Y:S02]  /*66aa0*/  LOP3.LUT R4, R227, 0xffff, RZ, 0xc0, !PT ;  /* 0x0000ffffe3047812 */ /* 0x000fe400078ec0ff */
[--C-:B0-----:R-:W-:Y:S02]  /*66ab0*/  PRMT R0, R100, 0x3340, R1.reuse ;  /* 0x0000334064007816 */ /* 0x101fe40000000001 */
[----:B-1----:R-:W-:Y:S02]  /*66ac0*/  PRMT R6, R6, 0x3340, R98 ;  /* 0x0000334006067816 */ /* 0x002fe40000000062 */
[----:B------:R-:W-:Y:S02]  /*66ad0*/  PRMT R2, R101, 0x3340, R1 ;  /* 0x0000334065027816 */ /* 0x000fe40000000001 */
[----:B------:R-:W-:Y:S01]  /*66ae0*/  PRMT R8, R97, 0x3340, R99 ;  /* 0x0000334061087816 */ /* 0x000fe20000000063 */
[----:B------:R-:W-:Y:S01]  /*66af0*/  STL [R1+0x190], R13 ;  /* 0x0001900d01007387 */ /* 0x000fe20000100800 */
[----:B------:R-:W-:-:S02]  /*66b00*/  PRMT R3, R158, 0x3340, R1 ;  /* 0x000033409e037816 */ /* 0x000fc40000000001 */
[----:B------:R-:W-:Y:S01]  /*66b10*/  PRMT R9, R9, 0x3340, R13 ;  /* 0x0000334009097816 */ /* 0x000fe2000000000d */
[----:B------:R0:W-:Y:S01]  /*66b20*/  STL [R1+0x1a0], R4 ;  /* 0x0001a00401007387 */ /* 0x0001e20000100800 */
[----:B------:R-:W-:Y:S02]  /*66b30*/  PRMT R0, R6, 0x5410, R0 ;  /* 0x0000541006007816 */ /* 0x000fe40000000000 */
[----:B------:R-:W-:Y:S02]  /*66b40*/  PRMT R11, R12, 0x3340, R11 ;  /* 0x000033400c0b7816 */ /* 0x000fe4000000000b */
[----:B------:R-:W-:Y:S02]  /*66b50*/  PRMT R6, R8, 0x5410, R2 ;  /* 0x0000541008067816 */ /* 0x000fe40000000002 */
[----:B------:R-:W-:Y:S02]  /*66b60*/  PRMT R2, R9, 0x5410, R3 ;  /* 0x0000541009027816 */ /* 0x000fe40000000003 */
[----:B0-----:R-:W-:Y:S01]  /*66b70*/  PRMT R4, R4, 0x3340, R1 ;  /* 0x0000334004047816 */ /* 0x001fe20000000001 */
[----:B------:R0:W-:Y:S04]  /*66b80*/  STL [R1+0x718], R0 ;  /* 0x0007180001007387 */ /* 0x0001e80000100800 */
[----:B------:R-:W-:Y:S04]  /*66b90*/  STL [R1+0x714], R6 ;  /* 0x0007140601007387 */ /* 0x000fe80000100800 */
[----:B------:R-:W-:Y:S01]  /*66ba0*/  STL [R1+0x710], R2 ;  /* 0x0007100201007387 */ /* 0x000fe20000100800 */
[----:B0-----:R-:W-:-:S03]  /*66bb0*/  PRMT R0, R11, 0x5410, R4 ;  /* 0x000054100b007816 */ /* 0x001fc60000000004 */
[----:B------:R-:W4:Y:S04]  /*66bc0*/  LDL.LU R37, [R1+0xc64] ;  /* 0x000c640001257983 */ /* 0x000f280000300800 */
[----:B------:R0:W-:Y:S01]  /*66bd0*/  STL [R1+0x70c], R0 ;  /* 0x00070c0001007387 */ /* 0x0001e20000100800 */
[----:B--2---:R-:W-:-:S03]  /*66be0*/  LOP3.LUT R12, R35, 0xffff, RZ, 0xc0, !PT ;  /* 0x0000ffff230c7812 */ /* 0x004fc600078ec0ff */
[----:B------:R-:W2:Y:S04]  /*66bf0*/  LDL.LU R35, [R1+0xc60] ;  /* 0x000c600001237983 */ /* 0x000ea80000300800 */
[----:B------:R-:W-:Y:S01]  /*66c00*/  STL [R1+0x1a8], R12 ;  /* 0x0001a80c01007387 */ /* 0x000fe20000100800 */
[----:B---3--:R-:W-:-:S03]  /*66c10*/  LOP3.LUT R91, R31, 0xffff, RZ, 0xc0, !PT ;  /* 0x0000ffff1f5b7812 */ /* 0x008fc600078ec0ff */
[----:B------:R-:W3:Y:S01]  /*66c20*/  LDL.LU R31, [R1+0xa4c] ;  /* 0x000a4c00011f7983 */ /* 0x000ee20000300800 */
[----:B----4-:R-:W-:-:S03]  /*66c30*/  LOP3.LUT R92, R36, 0xffff, RZ, 0xc0, !PT ;  /* 0x0000ffff245c7812 */ /* 0x010fc600078ec0ff */
[----:B------:R-:W4:Y:S01]  /*66c40*/  LDL.LU R36, [R1+0xa48] ;  /* 0x000a480001247983 */ /* 0x000f220000300800 */
[----:B------:R-:W-:-:S03]  /*66c50*/  LOP3.LUT R9, R34, 0xffff, RZ, 0xc0, !PT ;  /* 0x0000ffff22097812 */ /* 0x000fc600078ec0ff */
[----:B------:R-:W4:Y:S04]  /*66c60*/  LDL.LU R34, [R1+0x85c] ;  /* 0x00085c0001227983 */ /* 0x000f280000300800 */
[----:B------:R1:W-:Y:S01]  /*66c70*/  STL [R1+0x19c], R9 ;  /* 0x00019c0901007387 */ /* 0x0003e20000100800 */
[----:B------:R-:W-:-:S03]  /*66c80*/  LOP3.LUT R93, R33, 0xffff, RZ, 0xc0, !PT ;  /* 0x0000ffff215d7812 */ /* 0x000fc600078ec0ff */
[----:B------:R-:W4:Y:S01]  /*66c90*/  LDL.LU R33, [R1+0x858] ;  /* 0x0008580001217983 */ /* 0x000f220000300800 */
[----:B------:R-:W-:Y:S02]  /*66ca0*/  LOP3.LUT R11, R38, 0xffff, RZ, 0xc0, !PT ;  /* 0x0000ffff260b7812 */ /* 0x000fe400078ec0ff */
[----:B------:R-:W-:-:S03]  /*66cb0*/  LOP3.LUT R94, R32, 0xffff, RZ, 0xc0, !PT ;  /* 0x0000ffff205e7812 */ /* 0x000fc600078ec0ff */
[----:B------:R1:W-:Y:S01]  /*66cc0*/  STL [R1+0x1a4], R11 ;  /* 0x0001a40b01007387 */ /* 0x0003e20000100800 */
[----:B------:R-:W-:-:S03]  /*66cd0*/  LOP3.LUT R13, R17, 0xffff, RZ, 0xc0, !PT ;  /* 0x0000ffff110d7812 */ /* 0x000fc600078ec0ff */
[----:B------:R-:W4:Y:S04]  /*66ce0*/  LDL.LU R32, [R1+0x638] ;  /* 0x0006380001207983 */ /* 0x000f280000300800 */
[----:B------:R-:W4:Y:S01]  /*66cf0*/  LDL.LU R17, [R1+0x634] ;  /* 0x0006340001117983 */ /* 0x000f220000300800 */
[----:B------:R-:W-:Y:S02]  /*66d00*/  LOP3.LUT R87, R229, 0xffff, RZ, 0xc0, !PT ;  /* 0x0000ffffe5577812 */ /* 0x000fe400078ec0ff */
[----:B------:R-:W-:Y:S02]  /*66d10*/  LOP3.LUT R3, R159, 0xffff, RZ, 0xc0, !PT ;  /* 0x0000ffff9f037812 */ /* 0x000fe400078ec0ff */
[----:B------:R-:W-:Y:S02]  /*66d20*/  LOP3.LUT R160, R160, 0xffff, RZ, 0xc0, !PT ;  /* 0x0000ffffa0a07812 */ /* 0x000fe400078ec0ff */
[----:B------:R-:W-:-:S02]  /*66d30*/  LOP3.LUT R4, R234, 0xffff, RZ, 0xc0, !PT ;  /* 0x0000ffffea047812 */ /* 0x000fc400078ec0ff */
[----:B0-----:R-:W-:Y:S02]  /*66d40*/  PRMT R0, R87, 0x3340, R1 ;  /* 0x0000334057007816 */ /* 0x001fe40000000001 */
[----:B------:R-:W-:Y:S01]  /*66d50*/  PRMT R6, R91, 0x3340, R93 ;  /* 0x000033405b067816 */ /* 0x000fe2000000005d */
[----:B------:R-:W-:Y:S01]  /*66d60*/  STL [R1+0x198], R13 ;  /* 0x0001980d01007387 */ /* 0x000fe20000100800 */
[----:B------:R-:W-:Y:S02]  /*66d70*/  PRMT R2, R160, 0x3340, R1 ;  /* 0x00003340a0027816 */ /* 0x000fe40000000001 */
[----:B------:R-:W-:Y:S01]  /*66d80*/  PRMT R8, R92, 0x3340, R94 ;  /* 0x000033405c087816 */ /* 0x000fe2000000005e */
[----:B------:R0:W-:Y:S01]  /*66d90*/  STL [R1+0x618], R3 ;  /* 0x0006180301007387 */ /* 0x0001e20000100800 */
[----:B------:R-:W-:Y:S02]  /*66da0*/  PRMT R0, R6, 0x5410, R0 ;  /* 0x0000541006007816 */ /* 0x000fe40000000000 */
[----:B-1----:R-:W-:Y:S01]  /*66db0*/  PRMT R9, R9, 0x3340, R13 ;  /* 0x0000334009097816 */ /* 0x002fe2000000000d */
[----:B------:R1:W-:Y:S01]  /*66dc0*/  STL [R1+0x1c0], R4 ;  /* 0x0001c00401007387 */ /* 0x0003e20000100800 */
[----:B------:R-:W-:-:S02]  /*66dd0*/  PRMT R11, R12, 0x3340, R11 ;  /* 0x000033400c0b7816 */ /* 0x000fc4000000000b */
[----:B------:R-:W-:Y:S02]  /*66de0*/  PRMT R6, R8, 0x5410, R2 ;  /* 0x0000541008067816 */ /* 0x000fe40000000002 */
[--C-:B0-----:R-:W-:Y:S01]  /*66df0*/  PRMT R3, R3, 0x3340, R1.reuse ;  /* 0x0000334003037816 */ /* 0x101fe20000000001 */
[----:B------:R0:W-:Y:S01]  /*66e00*/  STL [R1+0x704], R0 ;  /* 0x0007040001007387 */ /* 0x0001e20000100800 */
[----:B-1----:R-:W-:Y:S02]  /*66e10*/  PRMT R4, R4, 0x3340, R1 ;  /* 0x0000334004047816 */ /* 0x002fe40000000001 */
[----:B------:R-:W-:Y:S01]  /*66e20*/  PRMT R2, R9, 0x5410, R3 ;  /* 0x0000541009027816 */ /* 0x000fe20000000003 */
[----:B------:R-:W-:Y:S01]  /*66e30*/  STL [R1+0x630], R6 ;  /* 0x0006300601007387 */ /* 0x000fe20000100800 */
[----:B------:R-:W-:Y:S02]  /*66e40*/  LOP3.LUT R12, R37, 0xffff, RZ, 0xc0, !PT ;  /* 0x0000ffff250c7812 */ /* 0x000fe400078ec0ff */
[----:B0-----:R-:W-:Y:S01]  /*66e50*/  PRMT R0, R11, 0x5410, R4 ;  /* 0x000054100b007816 */ /* 0x001fe20000000004 */
[----:B------:R-:W-:Y:S04]  /*66e60*/  STL [R1+0x62c], R2 ;  /* 0x00062c0201007387 */ /* 0x000fe80000100800 */
        /* <DEDUP_REMOVED lines=10> */
[----:B------:R1:W-:Y:S04]  /*66f10*/  STL [R1+0x1b0], R9 ;  /* 0x0001b00901007387 */ /* 0x0003e80000100800 */
[----:B------:R1:W-:Y:S04]  /*66f20*/  STL [R1+0x1b8], R11 ;  /* 0x0001b80b01007387 */ /* 0x0003e80000100800 */
[----:B------:R-:W4:Y:S01]  /*66f30*/  LDL.LU R37, [R1+0x86c] ;  /* 0x00086c0001257983 */ /* 0x000f220000300800 */
[----:B------:R-:W-:-:S03]  /*66f40*/  LOP3.LUT R84, R33, 0xffff, RZ, 0xc0, !PT ;  /* 0x0000ffff21547812 */ /* 0x000fc600078ec0ff */
[----:B------:R-:W4:Y:S01]  /*66f50*/  LDL.LU R33, [R1+0x864] ;  /* 0x0008640001217983 */ /* 0x000f220000300800 */
[----:B------:R-:W-:-:S03]  /*66f60*/  LOP3.LUT R85, R32, 0xffff, RZ, 0xc0, !PT ;  /* 0x0000ffff20557812 */ /* 0x000fc600078ec0ff */
[----:B------:R-:W4:Y:S01]  /*66f70*/  LDL.LU R32, [R1+0x860] ;  /* 0x0008600001207983 */ /* 0x000f220000300800 */
[----:B------:R-:W-:-:S03]  /*66f80*/  LOP3.LUT R80, R17, 0xffff, RZ, 0xc0, !PT ;  /* 0x0000ffff11507812 */ /* 0x000fc600078ec0ff */
[----:B------:R-:W4:Y:S01]  /*66f90*/  LDL.LU R17, [R1+0x644] ;  /* 0x0006440001117983 */ /* 0x000f220000300800 */
[----:B------:R-:W-:Y:S02]  /*66fa0*/  LOP3.LUT R86, R239, 0xffff, RZ, 0xc0, !PT ;  /* 0x0000ffffef567812 */ /* 0x000fe400078ec0ff */
[----:B------:R-:W-:Y:S02]  /*66fb0*/  LOP3.LUT R162, R162, 0xffff, RZ, 0xc0, !PT ;  /* 0x0000ffffa2a27812 */ /* 0x000fe400078ec0ff */
[----:B------:R-:W-:Y:S02]  /*66fc0*/  LOP3.LUT R18, R161, 0xffff, RZ, 0xc0, !PT ;  /* 0x0000ffffa1127812 */ /* 0x000fe400078ec0ff */
[----:B0-----:R-:W-:Y:S02]  /*66fd0*/  PRMT R0, R86, 0x3340, R1 ;  /* 0x0000334056007816 */ /* 0x001fe40000000001 */
[----:B------:R-:W-:Y:S02]  /*66fe0*/  PRMT R6, R82, 0x3340, R84 ;  /* 0x0000334052067816 */ /* 0x000fe40000000054 */
[----:B------:R-:W-:-:S02]  /*66ff0*/  LOP3.LUT R81, R242, 0xffff, RZ, 0xc0, !PT ;  /* 0x0000fffff2517812 */ /* 0x000fc400078ec0ff */
[----:B------:R-:W-:Y:S02]  /*67000*/  PRMT R2, R162, 0x3340, R1 ;  /* 0x00003340a2027816 */ /* 0x000fe40000000001 */
[----:B------:R-:W-:Y:S02]  /*67010*/  PRMT R8, R83, 0x3340, R85 ;  /* 0x0000334053087816 */ /* 0x000fe40000000055 */
[--C-:B------:R-:W-:Y:S02]  /*67020*/  PRMT R3, R18, 0x3340, R1.reuse ;  /* 0x0000334012037816 */ /* 0x100fe40000000001 */
[----:B-1----:R-:W-:Y:S02]  /*67030*/  PRMT R9, R9, 0x3340, R80 ;  /* 0x0000334009097816 */ /* 0x002fe40000000050 */
[----:B------:R-:W-:Y:S02]  /*67040*/  PRMT R0, R6, 0x5410, R0 ;  /* 0x0000541006007816 */ /* 0x000fe40000000000 */
        /* <DEDUP_REMOVED lines=9> */
[----:B--2---:R-:W-:-:S03]  /*670e0*/  LOP3.LUT R9, R35, 0xffff, RZ, 0xc0, !PT ;  /* 0x0000ffff23097812 */ /* 0x004fc600078ec0ff */
[----:B------:R-:W2:Y:S04]  /*670f0*/  LDL.LU R35, [R1+0xc84] ;  /* 0x000c840001237983 */ /* 0x000ea80000300800 */
[----:B------:R0:W-:Y:S01]  /*67100*/  STL [R1+0x614], R0 ;  /* 0x0006140001007387 */ /* 0x0001e20000100800 */
[----:B---3--:R-:W-:-:S03]  /*67110*/  LOP3.LUT R11, R31, 0xffff, RZ, 0xc0, !PT ;  /* 0x0000ffff1f0b7812 */ /* 0x008fc600078ec0ff */
[----:B------:R-:W3:Y:S04]  /*67120*/  LDL.LU R31, [R1+0xc80] ;  /* 0x000c8000011f7983 */ /* 0x000ee80000300800 */
[----:B------:R1:W-:Y:S01]  /*67130*/  STL [R1+0x1d0], R9 ;  /* 0x0001d00901007387 */ /* 0x0003e20000100800 */
[----:B----4-:R-:W-:-:S03]  /*67140*/  LOP3.LUT R74, R36, 0xffff, RZ, 0xc0, !PT ;  /* 0x0000ffff244a7812 */ /* 0x010fc600078ec0ff */
[----:B------:R-:W-:Y:S04]  /*67150*/  STL [R1+0x1cc], R11 ;  /* 0x0001cc0b01007387 */ /* 0x000fe80000100800 */
[----:B------:R-:W4:Y:S01]  /*67160*/  LDL.LU R36, [R1+0xa6c] ;  /* 0x000a6c0001247983 */ /* 0x000f220000300800 */
[----:B------:R-:W-:-:S03]  /*67170*/  LOP3.LUT R75, R34, 0xffff, RZ, 0xc0, !PT ;  /* 0x0000ffff224b7812 */ /* 0x000fc600078ec0ff */
[----:B------:R-:W4:Y:S01]  /*67180*/  LDL.LU R34, [R1+0xa68] ;  /* 0x000a680001227983 */ /* 0x000f220000300800 */
[----:B------:R-:W-:-:S03]  /*67190*/  LOP3.LUT R12, R33, 0xffff, RZ, 0xc0, !PT ;  /* 0x0000ffff210c7812 */ /* 0x000fc600078ec0ff */
[----:B------:R-:W4:Y:S01]  /*671a0*/  LDL.LU R33, [R1+0x87c] ;  /* 0x00087c0001217983 */ /* 0x000f220000300800 */
[----:B------:R-:W-:-:S05]  /*671b0*/  LOP3.LUT R13, R37, 0xffff, RZ, 0xc0, !PT ;  /* 0x0000ffff250d7812 */ /* 0x000fca00078ec0ff */
[----:B------:R-:W-:Y:S01]  /*671c0*/  STL [R1+0x1c4], R13 ;  /* 0x0001c40d01007387 */ /* 0x000fe20000100800 */
[----:B------:R-:W-:-:S03]  /*671d0*/  LOP3.LUT R76, R32, 0xffff, RZ, 0xc0, !PT ;  /* 0x0000ffff204c7812 */ /* 0x000fc600078ec0ff */
[----:B------:R-:W-:Y:S01]  /*671e0*/  STL [R1+0x1c8], R12 ;  /* 0x0001c80c01007387 */ /* 0x000fe20000100800 */
[----:B------:R-:W-:-:S03]  /*671f0*/  LOP3.LUT R77, R17, 0xffff, RZ, 0xc0, !PT ;  /* 0x0000ffff114d7812 */ /* 0x000fc600078ec0ff */
[----:B------:R-:W4:Y:S04]  /*67200*/  LDL.LU R32, [R1+0x878] ;  /* 0x0008780001207983 */ /* 0x000f280000300800 */
[----:B------:R-:W4:Y:S01]  /*67210*/  LDL.LU R17, [R1+0x654] ;  /* 0x0006540001117983 */ /* 0x000f220000300800 */
[----:B------:R-:W-:Y:S02]  /*67220*/  LOP3.LUT R78, R243, 0xffff, RZ, 0xc0, !PT ;  /* 0x0000fffff34e7812 */ /* 0x000fe400078ec0ff */
[----:B------:R-:W-:Y:S01]  /*67230*/  LOP3.LUT R3, R247, 0xffff, RZ, 0xc0, !PT ;  /* 0x0000fffff7037812 */ /* 0x000fe200078ec0ff */
[----:B------:R-:W4:Y:S01]  /*67240*/  LDL.LU R37, [R1+0x650] ;  /* 0x0006500001257983 */ /* 0x000f220000300800 */
[----:B------:R-:W-:Y:S02]  /*67250*/  LOP3.LUT R79, R164, 0xffff, RZ, 0xc0, !PT ;  /* 0x0000ffffa44f7812 */ /* 0x000fe400078ec0ff */
[----:B0-----:R-:W-:-:S02]  /*67260*/  PRMT R0, R78, 0x3340, R1 ;  /* 0x000033404e007816 */ /* 0x001fc40000000001 */
[----:B------:R-:W-:Y:S01]  /*67270*/  PRMT R6, R74, 0x3340, R76 ;  /* 0x000033404a067816 */ /* 0x000fe2000000004c */
[----:B------:R0:W-:Y:S01]  /*67280*/  STL [R1+0x1d8], R3 ;  /* 0x0001d80301007387 */ /* 0x0001e20000100800 */
[----:B------:R-:W-:Y:S02]  /*67290*/  LOP3.LUT R73, R246, 0xffff, RZ, 0xc0, !PT ;  /* 0x0000fffff6497812 */ /* 0x000fe400078ec0ff */
[----:B------:R-:W-:Y:S02]  /*672a0*/  PRMT R2, R79, 0x3340, R1 ;  /* 0x000033404f027816 */ /* 0x000fe40000000001 */
[----:B------:R-:W-:Y:S02]  /*672b0*/  PRMT R8, R75, 0x3340, R77 ;  /* 0x000033404b087816 */ /* 0x000fe4000000004d */
[----:B-1----:R-:W-:Y:S02]  /*672c0*/  PRMT R9, R9, 0x3340, R13 ;  /* 0x0000334009097816 */ /* 0x002fe4000000000d */
[----:B------:R-:W-:-:S02]  /*672d0*/  PRMT R0, R6, 0x5410, R0 ;  /* 0x0000541006007816 */ /* 0x000fc40000000000 */
[--C-:B0-----:R-:W-:Y:S02]  /*672e0*/  PRMT R3, R3, 0x3340, R1.reuse ;  /* 0x0000334003037816 */ /* 0x101fe40000000001 */
[----:B------:R-:W-:Y:S02]  /*672f0*/  PRMT R4, R73, 0x3340, R1 ;  /* 0x0000334049047816 */ /* 0x000fe40000000001 */
[----:B------:R-:W-:Y:S02]  /*67300*/  PRMT R11, R11, 0x3340, R12 ;  /* 0x000033400b0b7816 */ /* 0x000fe4000000000c */
[----:B------:R-:W-:Y:S01]  /*67310*/  PRMT R6, R8, 0x5410, R2 ;  /* 0x0000541008067816 */ /* 0x000fe20000000002 */
[----:B------:R0:W-:Y:S01]  /*67320*/  STL [R1+0x610], R0 ;  /* 0x0006100001007387 */ /* 0x0001e20000100800 */
[----:B------:R-:W-:-:S03]  /*67330*/  PRMT R2, R9, 0x5410, R3 ;  /* 0x0000541009027816 */ /* 0x000fc60000000003 */
        /* <DEDUP_REMOVED lines=8> */
[----:B------:R1:W-:Y:S04]  /*673c0*/  STL [R1+0x1dc], R8 ;  /* 0x0001dc0801007387 */ /* 0x0003e80000100800 */
[----:B------:R1:W-:Y:S01]  /*673d0*/  STL [R1+0x1d4], R9 ;  /* 0x0001d40901007387 */ /* 0x0003e20000100800 */
[----:B----4-:R-:W-:Y:S02]  /*673e0*/  LOP3.LUT R11, R36, 0xffff, RZ, 0xc0, !PT ;  /* 0x0000ffff240b7812 */ /* 0x010fe400078ec0ff */
[----:B------:R-:W-:-:S02]  /*673f0*/  LOP3.LUT R71, R34, 0xffff, RZ, 0xc0, !PT ;  /* 0x0000ffff22477812 */ /* 0x000fc400078ec0ff */
[----:B------:R-:W4:Y:S04]  /*67400*/  LDL.LU R34, [R1+0xa7c] ;  /* 0x000a7c0001227983 */ /* 0x000f280000300800 */
[----:B------:R-:W-:Y:S01]  /*67410*/  STL [R1+0x1ec], R11 ;  /* 0x0001ec0b01007387 */ /* 0x000fe20000100800 */
[----:B------:R-:W-:-:S03]  /*67420*/  LOP3.LUT R67, R33, 0xffff, RZ, 0xc0, !PT ;  /* 0x0000ffff21437812 */ /* 0x000fc600078ec0ff */
[----:B------:R-:W4:Y:S04]  /*67430*/  LDL.LU R33, [R1+0xa78] ;  /* 0x000a780001217983 */ /* 0x000f280000300800 */
[----:B------:R-:W4:Y:S01]  /*67440*/  LDL.LU R36, [R1+0x88c] ;  /* 0x00088c0001247983 */ /* 0x000f220000300800 */
[----:B------:R-:W-:-:S03]  /*67450*/  LOP3.LUT R68, R32, 0xffff, RZ, 0xc0, !PT ;  /* 0x0000ffff20447812 */ /* 0x000fc600078ec0ff */
[----:B------:R-:W4:Y:S01]  /*67460*/  LDL.LU R32, [R1+0x888] ;  /* 0x0008880001207983 */ /* 0x000f220000300800 */
[----:B------:R-:W-:-:S03]  /*67470*/  LOP3.LUT R12, R17, 0xffff, RZ, 0xc0, !PT ;  /* 0x0000ffff110c7812 */ /* 0x000fc600078ec0ff */
[----:B------:R-:W4:Y:S01]  /*67480*/  LDL.LU R17, [R1+0x664] ;  /* 0x0006640001117983 */ /* 0x000f220000300800 */
[----:B------:R-:W-:Y:S02]  /*67490*/  LOP3.LUT R69, R166, 0xffff, RZ, 0xc0, !PT ;  /* 0x0000ffffa6457812 */ /* 0x000fe400078ec0ff */
[----:B------:R-:W-:Y:S02]  /*674a0*/  LOP3.LUT R72, R37, 0xffff, RZ, 0xc0, !PT ;  /* 0x0000ffff25487812 */ /* 0x000fe400078ec0ff */
[----:B------:R-:W-:Y:S01]  /*674b0*/  LOP3.LUT R3, R250, 0xffff, RZ, 0xc0, !PT ;  /* 0x0000fffffa037812 */ /* 0x000fe200078ec0ff */
[----:B------:R-:W-:Y:S01]  /*674c0*/  STL [R1+0x1e8], R12 ;  /* 0x0001e80c01007387 */ /* 0x000fe20000100800 */
[----:B------:R-:W-:Y:S02]  /*674d0*/  LOP3.LUT R70, R251, 0xffff, RZ, 0xc0, !PT ;  /* 0x0000fffffb467812 */ /* 0x000fe400078ec0ff */
[----:B------:R-:W-:Y:S01]  /*674e0*/  LOP3.LUT R4, R168, 0xffff, RZ, 0xc0, !PT ;  /* 0x0000ffffa8047812 */ /* 0x000fe200078ec0ff */
[----:B------:R-:W4:Y:S01]  /*674f0*/  LDL.LU R38, [R1+0x660] ;  /* 0x0006600001267983 */ /* 0x000f220000300800 */
[----:B0-----:R-:W-:-:S02]  /*67500*/  PRMT R0, R69, 0x3340, R1 ;  /* 0x0000334045007816 */ /* 0x001fc40000000001 */
[----:B------:R-:W-:Y:S01]  /*67510*/  PRMT R6, R71, 0x3340, R72 ;  /* 0x0000334047067816 */ /* 0x000fe20000000048 */
[----:B------:R0:W-:Y:S01]  /*67520*/  STL [R1+0x1e4], R3 ;  /* 0x0001e40301007387 */ /* 0x0001e20000100800 */
[----:B------:R-:W-:Y:S02]  /*67530*/  PRMT R2, R70, 0x3340, R1 ;  /* 0x0000334046027816 */ /* 0x000fe40000000001 */
[----:B-1----:R-:W-:Y:S01]  /*67540*/  PRMT R8, R8, 0x3340, R67 ;  /* 0x0000334008087816 */ /* 0x002fe20000000043 */
        /* <DEDUP_REMOVED lines=14> */
[----:B------:R0:W-:Y:S04]  /*67630*/  STL [R1+0x5c4], R0 ;  /* 0x0005c40001007387 */ /* 0x0001e80000100800 */
[----:B------:R-:W2:Y:S01]  /*67640*/  LDL.LU R37, [R1+0xca0] ;  /* 0x000ca00001257983 */ /* 0x000ea20000300800 */
[----:B---3--:R-:W-:-:S03]  /*67650*/  LOP3.LUT R58, R31, 0xffff, RZ, 0xc0, !PT ;  /* 0x0000ffff1f3a7812 */ /* 0x008fc600078ec0ff */
[----:B------:R-:W3:Y:S01]  /*67660*/  LDL.LU R31, [R1+0xa8c] ;  /* 0x000a8c00011f7983 */ /* 0x000ee20000300800 */
[----:B----4-:R-:W-:-:S03]  /*67670*/  LOP3.LUT R11, R34, 0xffff, RZ, 0xc0, !PT ;  /* 0x0000ffff220b7812 */ /* 0x010fc600078ec0ff */
[----:B------:R-:W4:Y:S01]  /*67680*/  LDL.LU R34, [R1+0xa88] ;  /* 0x000a880001227983 */ /* 0x000f220000300800 */
[----:B------:R-:W-:-:S03]  /*67690*/  LOP3.LUT R65, R33, 0xffff, RZ, 0xc0, !PT ;  /* 0x0000ffff21417812 */ /* 0x000fc600078ec0ff */
[----:B------:R-:W4:Y:S01]  /*676a0*/  LDL.LU R33, [R1+0x898] ;  /* 0x0008980001217983 */ /* 0x000f220000300800 */
[----:B------:R-:W-:-:S03]  /*676b0*/  LOP3.LUT R59, R36, 0xffff, RZ, 0xc0, !PT ;  /* 0x0000ffff243b7812 */ /* 0x000fc600078ec0ff */
[----:B------:R-:W-:Y:S04]  /*676c0*/  STL [R1+0x204], R11 ;  /* 0x0002040b01007387 */ /* 0x000fe80000100800 */
[----:B------:R-:W4:Y:S01]  /*676d0*/  LDL.LU R36, [R1+0x894] ;  /* 0x0008940001247983 */ /* 0x000f220000300800 */
[----:B------:R-:W-:-:S03]  /*676e0*/  LOP3.LUT R60, R32, 0xffff, RZ, 0xc0, !PT ;  /* 0x0000ffff203c7812 */ /* 0x000fc600078ec0ff */
[----:B------:R-:W4:Y:S01]  /*676f0*/  LDL.LU R32, [R1+0x674] ;  /* 0x0006740001207983 */ /* 0x000f220000300800 */
[----:B------:R-:W-:-:S03]  /*67700*/  LOP3.LUT R12, R17, 0xffff, RZ, 0xc0, !PT ;  /* 0x0000ffff110c7812 */ /* 0x000fc600078ec0ff */
[----:B------:R-:W4:Y:S01]  /*67710*/  LDL.LU R17, [R1+0x670] ;  /* 0x0006700001117983 */ /* 0x000f220000300800 */
[----:B0-----:R-:W-:Y:S02]  /*67720*/  LOP3.LUT R0, R167, 0xffff, RZ, 0xc0, !PT ;  /* 0x0000ffffa7007812 */ /* 0x001fe400078ec0ff */
[----:B------:R-:W-:Y:S01]  /*67730*/  LOP3.LUT R61, R14, 0xffff, RZ, 0xc0, !PT ;  /* 0x0000ffff0e3d7812 */ /* 0x000fe200078ec0ff */
[----:B------:R-:W-:Y:S01]  /*67740*/  STL [R1+0x200], R12 ;  /* 0x0002000c01007387 */ /* 0x000fe20000100800 */
[----:B------:R-:W-:Y:S02]  /*67750*/  LOP3.LUT R62, R16, 0xffff, RZ, 0xc0, !PT ;  /* 0x0000ffff103e7812 */ /* 0x000fe400078ec0ff */
[----:B------:R-:W-:Y:S01]  /*67760*/  LOP3.LUT R66, R38, 0xffff, RZ, 0xc0, !PT ;  /* 0x0000ffff26427812 */ /* 0x000fe200078ec0ff */
[----:B------:R-:W4:Y:S01]  /*67770*/  LDL.LU R14, [R1+0x2dc4] ;  /* 0x002dc400010e7983 */ /* 0x000f220000300800 */
[----:B------:R-:W-:-:S03]  /*67780*/  LOP3.LUT R4, R170, 0xffff, RZ, 0xc0, !PT ;  /* 0x0000ffffaa047812 */ /* 0x000fc600078ec0ff */
[----:B------:R-:W4:Y:S01]  /*67790*/  LDL.LU R16, [R1+0x2dc0] ;  /* 0x002dc00001107983 */ /* 0x000f220000300800 */
[----:B------:R-:W-:-:S03]  /*677a0*/  PRMT R6, R65, 0x3340, R66 ;  /* 0x0000334041067816 */ /* 0x000fc60000000042 */
[----:B------:R0:W-:Y:S01]  /*677b0*/  STL [R1+0x570], R0 ;  /* 0x0005700001007387 */ /* 0x0001e20000100800 */
[----:B------:R-:W-:Y:S02]  /*677c0*/  PRMT R2, R61, 0x3340, R1 ;  /* 0x000033403d027816 */ /* 0x000fe40000000001 */
[----:B------:R-:W-:Y:S01]  /*677d0*/  PRMT R8, R57, 0x3340, R59 ;  /* 0x0000334039087816 */ /* 0x000fe2000000003b */
[----:B------:R1:W-:Y:S01]  /*677e0*/  STL [R1+0x1fc], R4 ;  /* 0x0001fc0401007387 */ /* 0x0003e20000100800 */
[--C-:B------:R-:W-:Y:S02]  /*677f0*/  PRMT R3, R62, 0x3340, R1.reuse ;  /* 0x000033403e037816 */ /* 0x100fe40000000001 */
[----:B0-----:R-:W-:Y:S02]  /*67800*/  PRMT R0, R0, 0x3340, R1 ;  /* 0x0000334000007816 */ /* 0x001fe40000000001 */
[----:B------:R-:W-:Y:S02]  /*67810*/  PRMT R9, R58, 0x3340, R60 ;  /* 0x000033403a097816 */ /* 0x000fe4000000003c */
[----:B------:R-:W-:-:S02]  /*67820*/  PRMT R0, R6, 0x5410, R0 ;  /* 0x0000541006007816 */ /* 0x000fc40000000000 */
[----:B-1----:R-:W-:Y:S02]  /*67830*/  PRMT R4, R4, 0x3340, R1 ;  /* 0x0000334004047816 */ /* 0x002fe40000000001 */
[----:B------:R-:W-:Y:S02]  /*67840*/  PRMT R11, R11, 0x3340, R12 ;  /* 0x000033400b0b7816 */ /* 0x000fe4000000000c */
[----:B------:R-:W-:Y:S01]  /*67850*/  PRMT R6, R8, 0x5410, R2 ;  /* 0x0000541008067816 */ /* 0x000fe20000000002 */
[----:B------:R0:W-:Y:S01]  /*67860*/  STL [R1+0x5b0], R0 ;  /* 0x0005b00001007387 */ /* 0x0001e20000100800 */
[----:B------:R-:W-:-:S03]  /*67870*/  PRMT R2, R9, 0x5410, R3 ;  /* 0x0000541009027816 */ /* 0x000fc60000000003 */
[----:B------:R-:W-:Y:S01]  /*67880*/  STL [R1+0x58c], R6 ;  /* 0x00058c0601007387 */ /* 0x000fe20000100800 */
[----:B0-----:R-:W-:-:S03]  /*67890*/  PRMT R0, R11, 0x5410, R4 ;  /* 0x000054100b007816 */ /* 0x001fc60000000004 */
[----:B------:R-:W-:Y:S01]  /*678a0*/  STL [R1+0x588], R2 ;  /* 0x0005880201007387 */ /* 0x000fe20000100800 */
[----:B------:R-:W-:Y:S02]  /*678b0*/  LOP3.LUT R26, R10, 0xffff, RZ, 0xc0, !PT ;  /* 0x0000ffff0a1a7812 */ /* 0x000fe400078ec0ff */
[----:B--2---:R-:W-:Y:S02]  /*678c0*/  LOP3.LUT R53, R35, 0xffff, RZ, 0xc0, !PT ;  /* 0x0000ffff23357812 */ /* 0x004fe400078ec0ff */
[----:B------:R-:W2:Y:S01]  /*678d0*/  LDL.LU R35, [R1+0xe00] ;  /* 0x000e000001237983 */ /* 0x000ea20000300800 */
[----:B------:R-:W-:-:S03]  /*678e0*/  LOP3.LUT R9, R37, 0xffff, RZ, 0xc0, !PT ;  /* 0x0000ffff25097812 */ /* 0x000fc600078ec0ff */
[----:B------:R0:W-:Y:S01]  /*678f0*/  STL [R1+0x57c], R0 ;  /* 0x00057c0001007387 */ /* 0x0001e20000100800 */
[----:B---3--:R-:W-:-:S03]  /*67900*/  LOP3.LUT R11, R31, 0xffff, RZ, 0xc0, !PT ;  /* 0x0000ffff1f0b7812 */ /* 0x008fc600078ec0ff */
[----:B------:R-:W3:Y:S04]  /*67910*/  LDL.LU R31, [R1+0xcb4] ;  /* 0x000cb400011f7983 */ /* 0x000ee80000300800 */
[----:B------:R-:W-:Y:S01]  /*67920*/  STL [R1+0x1f8], R9 ;  /* 0x0001f80901007387 */ /* 0x000fe20000100800 */
[----:B0-----:R-:W-:-:S03]  /*67930*/  LOP3.LUT R0, R169, 0xffff, RZ, 0xc0, !PT ;  /* 0x0000ffffa9007812 */ /* 0x001fc600078ec0ff */
[----:B------:R-:W-:Y:S01]  /*67940*/  STL [R1+0x1f4], R11 ;  /* 0x0001f40b01007387 */ /* 0x000fe20000100800 */
[----:B----4-:R-:W-:-:S03]  /*67950*/  LOP3.LUT R54, R34, 0xffff, RZ, 0xc0, !PT ;  /* 0x0000ffff22367812 */ /* 0x010fc600078ec0ff */
[----:B------:R-:W4:Y:S01]  /*67960*/  LDL.LU R34, [R1+0xcb0] ;  /* 0x000cb00001227983 */ /* 0x000f220000300800 */
[----:B------:R-:W-:-:S03]  /*67970*/  LOP3.LUT R55, R33, 0xffff, RZ, 0xc0, !PT ;  /* 0x0000ffff21377812 */ /* 0x000fc600078ec0ff */
[----:B------:R-:W4:Y:S01]  /*67980*/  LDL.LU R33, [R1+0xa98] ;  /* 0x000a980001217983 */ /* 0x000f220000300800 */
[----:B------:R-:W-:-:S05]  /*67990*/  LOP3.LUT R12, R36, 0xffff, RZ, 0xc0, !PT ;  /* 0x0000ffff240c7812 */ /* 0x000fca00078ec0ff */
[----:B------:R-:W-:Y:S04]  /*679a0*/  STL [R1+0x1f0], R12 ;  /* 0x0001f00c01007387 */ /* 0x000fe80000100800 */
[----:B------:R-:W4:Y:S04]  /*679b0*/  LDL.LU R10, [R1+0x2dbc] ;  /* 0x002dbc00010a7983 */ /* 0x000f280000300800 */
[----:B------:R-:W4:Y:S01]  /*679c0*/  LDL.LU R39, [R1+0x8ac] ;  /* 0x0008ac0001277983 */ /* 0x000f220000300800 */
[----:B------:R-:W-:-:S03]  /*679d0*/  LOP3.LUT R25, R32, 0xffff, RZ, 0xc0, !PT ;  /* 0x0000ffff20197812 */ /* 0x000fc600078ec0ff */
[----:B------:R0:W-:Y:S01]  /*679e0*/  STL [R1+0x548], R0 ;  /* 0x0005480001007387 */ /* 0x0001e20000100800 */
[----:B------:R-:W-:-:S03]  /*679f0*/  LOP3.LUT R56, R17, 0xffff, RZ, 0xc0, !PT ;  /* 0x0000ffff11387812 */ /* 0x000fc600078ec0ff */
[----:B------:R-:W4:Y:S04]  /*67a00*/  LDL.LU R38, [R1+0x8a4] ;  /* 0x0008a40001267983 */ /* 0x000f280000300800 */
[----:B------:R-:W4:Y:S04]  /*67a10*/  LDL.LU R32, [R1+0x8a0] ;  /* 0x0008a00001207983 */ /* 0x000f280000300800 */
[----:B------:R-:W4:Y:S01]  /*67a20*/  LDL.LU R17, [R1+0x680] ;  /* 0x0006800001117983 */ /* 0x000f220000300800 */
[----:B------:R-:W-:-:S03]  /*67a30*/  LOP3.LUT R50, R15, 0xffff, RZ, 0xc0, !PT ;  /* 0x0000ffff0f327812 */ /* 0x000fc600078ec0ff */
[----:B------:R-:W4:Y:S01]  /*67a40*/  LDL.LU R15, [R1+0x2db8] ;  /* 0x002db800010f7983 */ /* 0x000f220000300800 */
[----:B------:R-:W-:Y:S02]  /*67a50*/  LOP3.LUT R4, R172, 0xffff, RZ, 0xc0, !PT ;  /* 0x0000ffffac047812 */ /* 0x000fe400078ec0ff */
[--C-:B0-----:R-:W-:Y:S02]  /*67a60*/  PRMT R0, R0, 0x3340, R1.reuse ;  /* 0x0000334000007816 */ /* 0x101fe40000000001 */
[----:B------:R-:W-:Y:S02]  /*67a70*/  PRMT R6, R54, 0x3340, R56 ;  /* 0x0000334036067816 */ /* 0x000fe40000000038 */
        /* <DEDUP_REMOVED lines=11> */
[----:B------:R-:W-:Y:S01]  /*67b30*/  STL [R1+0x4fc], R6 ;  /* 0x0004fc0601007387 */ /* 0x000fe20000100800 */
[----:B0-----:R-:W-:-:S03]  /*67b40*/  PRMT R0, R11, 0x5410, R4 ;  /* 0x000054100b007816 */ /* 0x001fc60000000004 */
[----:B------:R-:W-:Y:S04]  /*67b50*/  STL [R1+0x4f8], R2 ;  /* 0x0004f80201007387 */ /* 0x000fe80000100800 */
[----:B------:R-:W4:Y:S04]  /*67b60*/  LDL.LU R37, [R1+0xe04] ;  /* 0x000e040001257983 */ /* 0x000f280000300800 */
[----:B------:R0:W-:Y:S04]  /*67b70*/  STL [R1+0x4f0], R0 ;  /* 0x0004f00001007387 */ /* 0x0001e80000100800 */
[----:B------:R-:W4:Y:S01]  /*67b80*/  LDL.LU R36, [R1+0xcbc] ;  /* 0x000cbc0001247983 */ /* 0x000f220000300800 */
[----:B------:R-:W-:-:S02]  /*67b90*/  LOP3.LUT R23, R16, 0xffff, RZ, 0xc0, !PT ;  /* 0x0000ffff10177812 */ /* 0x000fc400078ec0ff */
[----:B--2---:R-:W-:-:S05]  /*67ba0*/  LOP3.LUT R18, R35, 0xffff, RZ, 0xc0, !PT ;  /* 0x0000ffff23127812 */ /* 0x004fca00078ec0ff */
[----:B------:R-:W-:Y:S01]  /*67bb0*/  STL [R1+0x220], R18 ;  /* 0x0002201201007387 */ /* 0x000fe20000100800 */
[----:B---3--:R-:W-:-:S03]  /*67bc0*/  LOP3.LUT R11, R31, 0xffff, RZ, 0xc0, !PT ;  /* 0x0000ffff1f0b7812 */ /* 0x008fc600078ec0ff */
[----:B------:R-:W2:Y:S04]  /*67bd0*/  LDL.LU R31, [R1+0xaac] ;  /* 0x000aac00011f7983 */ /* 0x000ea80000300800 */
[----:B------:R-:W3:Y:S01]  /*67be0*/  LDL.LU R35, [R1+0xaa8] ;  /* 0x000aa80001237983 */ /* 0x000ee20000300800 */
[----:B----4-:R-:W-:-:S03]  /*67bf0*/  LOP3.LUT R8, R34, 0xffff, RZ, 0xc0, !PT ;  /* 0x0000ffff22087812 */ /* 0x010fc600078ec0ff */
[----:B------:R-:W4:Y:S04]  /*67c00*/  LDL.LU R34, [R1+0xa44] ;  /* 0x000a440001227983 */ /* 0x000f280000300800 */
[----:B------:R1:W-:Y:S01]  /*67c10*/  STL [R1+0x20c], R8 ;  /* 0x00020c0801007387 */ /* 0x0003e20000100800 */
[----:B------:R-:W-:-:S03]  /*67c20*/  LOP3.LUT R9, R33, 0xffff, RZ, 0xc0, !PT ;  /* 0x0000ffff21097812 */ /* 0x000fc600078ec0ff */
[----:B------:R-:W4:Y:S04]  /*67c30*/  LDL.LU R33, [R1+0x8b4] ;  /* 0x0008b40001217983 */ /* 0x000f280000300800 */
[----:B------:R1:W-:Y:S01]  /*67c40*/  STL [R1+0x208], R9 ;  /* 0x0002080901007387 */ /* 0x0003e20000100800 */
[----:B------:R-:W-:-:S05]  /*67c50*/  LOP3.LUT R24, R39, 0xffff, RZ, 0xc0, !PT ;  /* 0x0000ffff27187812 */ /* 0x000fca00078ec0ff */
[----:B------:R1:W-:Y:S01]  /*67c60*/  STL [R1+0x21c], R24 ;  /* 0x00021c1801007387 */ /* 0x0003e20000100800 */
[----:B------:R-:W-:-:S03]  /*67c70*/  LOP3.LUT R13, R32, 0xffff, RZ, 0xc0, !PT ;  /* 0x0000ffff200d7812 */ /* 0x000fc600078ec0ff */
[----:B------:R-:W4:Y:S01]  /*67c80*/  LDL.LU R32, [R1+0x688] ;  /* 0x0006880001207983 */ /* 0x000f220000300800 */
[----:B------:R-:W-:-:S03]  /*67c90*/  LOP3.LUT R20, R17, 0xffff, RZ, 0xc0, !PT ;  /* 0x0000ffff11147812 */ /* 0x000fc600078ec0ff */
[----:B------:R-:W4:Y:S04]  /*67ca0*/  LDL.LU R16, [R1+0x2db4] ;  /* 0x002db40001107983 */ /* 0x000f280000300800 */
[----:B------:R-:W4:Y:S01]  /*67cb0*/  LDL.LU R17, [R1+0x684] ;  /* 0x0006840001117983 */ /* 0x000f220000300800 */
[----:B------:R-:W-:Y:S02]  /*67cc0*/  LOP3.LUT R12, R38, 0xffff, RZ, 0xc0, !PT ;  /* 0x0000ffff260c7812 */ /* 0x000fe400078ec0ff */
[----:B------:R-:W-:Y:S02]  /*67cd0*/  LOP3.LUT R3, R174, 0xffff, RZ, 0xc0, !PT ;  /* 0x0000ffffae037812 */ /* 0x000fe400078ec0ff */
[----:B------:R-:W-:Y:S02]  /*67ce0*/  LOP3.LUT R22, R14, 0xffff, RZ, 0xc0, !PT ;  /* 0x0000ffff0e167812 */ /* 0x000fe400078ec0ff */
[----:B------:R-:W-:Y:S01]  /*67cf0*/  LOP3.LUT R4, R15, 0xffff, RZ, 0xc0, !PT ;  /* 0x0000ffff0f047812 */ /* 0x000fe200078ec0ff */
[----:B------:R-:W4:Y:S01]  /*67d00*/  LDL.LU R14, [R1+0x2db0] ;  /* 0x002db000010e7983 */ /* 0x000f220000300800 */
[----:B0-----:R-:W-:-:S02]  /*67d10*/  PRMT R0, R23, 0x3340, R1 ;  /* 0x0000334017007816 */ /* 0x001fc40000000001 */
[----:B------:R-:W-:Y:S01]  /*67d20*/  PRMT R6, R11, 0x3340, R12 ;  /* 0x000033400b067816 */ /* 0x000fe2000000000c */
[----:B------:R-:W4:Y:S01]  /*67d30*/  LDL.LU R15, [R1+0x2dac] ;  /* 0x002dac00010f7983 */ /* 0x000f220000300800 */
[----:B------:R-:W-:Y:S02]  /*67d40*/  PRMT R2, R22, 0x3340, R1 ;  /* 0x0000334016027816 */ /* 0x000fe40000000001 */
[----:B-1----:R-:W-:Y:S01]  /*67d50*/  PRMT R8, R8, 0x3340, R13 ;  /* 0x0000334008087816 */ /* 0x002fe2000000000d */
[----:B------:R0:W-:Y:S01]  /*67d60*/  STL [R1+0x218], R3 ;  /* 0x0002180301007387 */ /* 0x0001e20000100800 */
[----:B------:R-:W-:Y:S02]  /*67d70*/  PRMT R0, R6, 0x5410, R0 ;  /* 0x0000541006007816 */ /* 0x000fe40000000000 */
[----:B------:R-:W-:Y:S01]  /*67d80*/  PRMT R9, R9, 0x3340, R20 ;  /* 0x0000334009097816 */ /* 0x000fe20000000014 */
        /* <DEDUP_REMOVED lines=8> */
[----:B0-----:R-:W-:-:S03]  /*67e10*/  PRMT R0, R24, 0x5410, R4 ;  /* 0x0000541018007816 */ /* 0x001fc60000000004 */
[----:B------:R-:W-:Y:S04]  /*67e20*/  STL [R1+0x498], R2 ;  /* 0x0004980201007387 */ /* 0x000fe80000100800 */
[----:B------:R0:W-:Y:S04]  /*67e30*/  STL [R1+0x414], R0 ;  /* 0x0004140001007387 */ /* 0x0001e80000100800 */
[----:B------:R-:W4:Y:S01]  /*67e40*/  LDL.LU R39, [R1+0xe0c] ;  /* 0x000e0c0001277983 */ /* 0x000f220000300800 */
[----:B------:R-:W-:Y:S02]  /*67e50*/  LOP3.LUT R40, R37, 0xffff, RZ, 0xc0, !PT ;  /* 0x0000ffff25287812 */ /* 0x000fe400078ec0ff */
[----:B------:R-:W-:-:S03]  /*67e60*/  LOP3.LUT R27, R36, 0xffff, RZ, 0xc0, !PT ;  /* 0x0000ffff241b7812 */ /* 0x000fc600078ec0ff */
[----:B------:R-:W-:Y:S01]  /*67e70*/  STL [R1+0x234], R40 ;  /* 0x0002342801007387 */ /* 0x000fe20000100800 */
[----:B------:R-:W-:Y:S02]  /*67e80*/  LOP3.LUT R30, R10, 0xffff, RZ, 0xc0, !PT ;  /* 0x0000ffff0a1e7812 */ /* 0x000fe400078ec0ff */
[----:B--2---:R-:W-:Y:S02]  /*67e90*/  LOP3.LUT R29, R31, 0xffff, RZ, 0xc0, !PT ;  /* 0x0000ffff1f1d7812 */ /* 0x004fe400078ec0ff */
[----:B------:R-:W2:Y:S01]  /*67ea0*/  LDL.LU R31, [R1+0xe08] ;  /* 0x000e0800011f7983 */ /* 0x000ea20000300800 */
[----:B---3--:R-:W-:-:S03]  /*67eb0*/  LOP3.LUT R9, R35, 0xffff, RZ, 0xc0, !PT ;  /* 0x0000ffff23097812 */ /* 0x008fc600078ec0ff */
[----:B------:R-:W3:Y:S04]  /*67ec0*/  LDL.LU R35, [R1+0xc6c] ;  /* 0x000c6c0001237983 */ /* 0x000ee80000300800 */
[----:B------:R1:W-:Y:S04]  /*67ed0*/  STL [R1+0x230], R9 ;  /* 0x0002300901007387 */ /* 0x0003e80000100800 */
[----:B------:R-:W3:Y:S01]  /*67ee0*/  LDL.LU R36, [R1+0xc68] ;  /* 0x000c680001247983 */ /* 0x000ee20000300800 */
[----:B----4-:R-:W-:-:S05]  /*67ef0*/  LOP3.LUT R24, R34, 0xffff, RZ, 0xc0, !PT ;  /* 0x0000ffff22187812 */ /* 0x010fca00078ec0ff */
[----:B------:R4:W-:Y:S04]  /*67f00*/  STL [R1+0x22c], R24 ;  /* 0x00022c1801007387 */ /* 0x0009e80000100800 */
[----:B------:R-:W2:Y:S01]  /*67f10*/  LDL.LU R38, [R1+0xa54] ;  /* 0x000a540001267983 */ /* 0x000ea20000300800 */
[----:B------:R-:W-:Y:S02]  /*67f20*/  LOP3.LUT R28, R33, 0xffff, RZ, 0xc0, !PT ;  /* 0x0000ffff211c7812 */ /* 0x000fe400078ec0ff */
[----:B------:R-:W-:Y:S02]  /*67f30*/  LOP3.LUT R33, R32, 0xffff, RZ, 0xc0, !PT ;  /* 0x0000ffff20217812 */ /* 0x000fe400078ec0ff */
[----:B------:R-:W3:Y:S04]  /*67f40*/  LDL.LU R32, [R1+0xa50] ;  /* 0x000a500001207983 */ /* 0x000ee80000300800 */
[----:B------:R-:W3:Y:S01]  /*67f50*/  LDL.LU R37, [R1+0x690] ;  /* 0x0006900001257983 */ /* 0x000ee20000300800 */
[----:B------:R-:W-:-:S03]  /*67f60*/  LOP3.LUT R41, R17, 0xffff, RZ, 0xc0, !PT ;  /* 0x0000ffff11297812 */ /* 0x000fc600078ec0ff */
[----:B------:R-:W3:Y:S04]  /*67f70*/  LDL.LU R10, [R1+0x2da8] ;  /* 0x002da800010a7983 */ /* 0x000ee80000300800 */
[----:B------:R-:W-:Y:S04]  /*67f80*/  STL [R1+0x228], R41 ;  /* 0x0002282901007387 */ /* 0x000fe80000100800 */
[----:B------:R-:W3:Y:S01]  /*67f90*/  LDL.LU R17, [R1+0x68c] ;  /* 0x00068c0001117983 */ /* 0x000ee20000300800 */
[----:B------:R-:W-:Y:S02]  /*67fa0*/  LOP3.LUT R34, R176, 0xffff, RZ, 0xc0, !PT ;  /* 0x0000ffffb0227812 */ /* 0x000fe400078ec0ff */
[----:B------:R-:W-:-:S02]  /*67fb0*/  LOP3.LUT R18, R175, 0xffff, RZ, 0xc0, !PT ;  /* 0x0000ffffaf127812 */ /* 0x000fc400078ec0ff */
[----:B------:R-:W-:Y:S02]  /*67fc0*/  LOP3.LUT R4, R14, 0xffff, RZ, 0xc0, !PT ;  /* 0x0000ffff0e047812 */ /* 0x000fe400078ec0ff */
[--C-:B0-----:R-:W-:Y:S01]  /*67fd0*/  PRMT R0, R30, 0x3340, R1.reuse ;  /* 0x000033401e007816 */ /* 0x101fe20000000001 */
[----:B------:R-:W3:Y:S01]  /*67fe0*/  LDL.LU R14, [R1+0x2da4] ;  /* 0x002da400010e7983 */ /* 0x000ee20000300800 */
[----:B------:R-:W-:Y:S02]  /*67ff0*/  PRMT R6, R27, 0x3340, R28 ;  /* 0x000033401b067816 */ /* 0x000fe4000000001c */
[----:B------:R-:W-:Y:S02]  /*68000*/  PRMT R2, R34, 0x3340, R1 ;  /* 0x0000334022027816 */ /* 0x000fe40000000001 */
[----:B------:R-:W-:Y:S01]  /*68010*/  PRMT R8, R29, 0x3340, R33 ;  /* 0x000033401d087816 */ /* 0x000fe20000000021 */
[----:B------:R0:W-:Y:S01]  /*68020*/  STL [R1+0x224], R4 ;  /* 0x0002240401007387 */ /* 0x0001e20000100800 */
[----:B------:R-:W-:-:S02]  /*68030*/  PRMT R3, R18, 0x3340, R1 ;  /* 0x0000334012037816 */ /* 0x000fc40000000001 */
[----:B-1----:R-:W-:Y:S02]  /*68040*/  PRMT R9, R9, 0x3340, R41 ;  /* 0x0000334009097816 */ /* 0x002fe40000000029 */
[----:B------:R-:W-:Y:S02]  /*68050*/  PRMT R0, R6, 0x5410, R0 ;  /* 0x0000541006007816 */ /* 0x000fe40000000000 */
[----:B----4-:R-:W-:Y:S01]  /*68060*/  PRMT R24, R40, 0x3340, R24 ;  /* 0x0000334028187816 */ /* 0x010fe20000000018 */
[----:B------:R-:W-:Y:S01]  /*68070*/  STL [R1+0x2d44], R18 ;  /* 0x002d441201007387 */ /* 0x000fe20000100800 */
[----:B------:R-:W-:Y:S02]  /*68080*/  PRMT R6, R8, 0x5410, R2 ;  /* 0x0000541008067816 */ /* 0x000fe40000000002 */
[----:B0-----:R-:W-:Y:S01]  /*68090*/  PRMT R4, R4, 0x3340, R1 ;  /* 0x0000334004047816 */ /* 0x001fe20000000001 */
[----:B------:R0:W-:Y:S01]  /*680a0*/  STL [R1+0x40c], R0 ;  /* 0x00040c0001007387 */ /* 0x0001e20000100800 */
[----:B------:R-:W-:-:S03]  /*680b0*/  PRMT R2, R9, 0x5410, R3 ;  /* 0x0000541009027816 */ /* 0x000fc60000000003 */
[----:B------:R-:W-:Y:S01]  /*680c0*/  STL [R1+0x408], R6 ;  /* 0x0004080601007387 */ /* 0x000fe20000100800 */
[----:B0-----:R-:W-:-:S03]  /*680d0*/  PRMT R0, R24, 0x5410, R4 ;  /* 0x0000541018007816 */ /* 0x001fc60000000004 */
[----:B------:R-:W-:Y:S01]  /*680e0*/  STL [R1+0x404], R2 ;  /* 0x0004040201007387 */ /* 0x000fe20000100800 */
[----:B------:R-:W-:-:S03]  /*680f0*/  LOP3.LUT R18, R39, 0xffff, RZ, 0xc0, !PT ;  /* 0x0000ffff27127812 */ /* 0x000fc600078ec0ff */
[----:B------:R-:W4:Y:S04]  /*68100*/  LDL.LU R46, [R1+0xe18] ;  /* 0x000e1800012e7983 */ /* 0x000f280000300800 */
[----:B------:R0:W-:Y:S04]  /*68110*/  STL [R1+0x400], R0 ;  /* 0x0004000001007387 */ /* 0x0001e80000100800 */
[----:B------:R-:W4:Y:S04]  /*68120*/  LDL.LU R45, [R1+0xe14] ;  /* 0x000e1400012d7983 */ /* 0x000f280000300800 */
[----:B------:R-:W-:Y:S04]  /*68130*/  STL [R1+0x244], R18 ;  /* 0x0002441201007387 */ /* 0x000fe80000100800 */
[----:B------:R-:W4:Y:S04]  /*68140*/  LDL.LU R43, [R1+0xe10] ;  /* 0x000e1000012b7983 */ /* 0x000f280000300800 */
[----:B------:R-:W4:Y:S04]  /*68150*/  LDL.LU R39, [R1+0xc7c] ;  /* 0x000c7c0001277983 */ /* 0x000f280000300800 */
[----:B------:R-:W4:Y:S01]  /*68160*/  LDL.LU R44, [R1+0xa64] ;  /* 0x000a6400012c7983 */ /* 0x000f220000300800 */
[----:B------:R-:W-:-:S02]  /*68170*/  LOP3.LUT R42, R16, 0xffff, RZ, 0xc0, !PT ;  /* 0x0000ffff102a7812 */ /* 0x000fc400078ec0ff */
[----:B--2---:R-:W-:-:S05]  /*68180*/  LOP3.LUT R24, R38, 0xffff, RZ, 0xc0, !PT ;  /* 0x0000ffff26187812 */ /* 0x004fca00078ec0ff */
[----:B------:R1:W-:Y:S04]  /*68190*/  STL [R1+0x240], R24 ;  /* 0x0002401801007387 */ /* 0x0003e80000100800 */
[----:B------:R-:W2:Y:S04]  /*681a0*/  LDL.LU R41, [R1+0xa60] ;  /* 0x000a600001297983 */ /* 0x000ea80000300800 */
[----:B------:R-:W2:Y:S04]  /*681b0*/  LDL.LU R16, [R1+0x2da0] ;  /* 0x002da00001107983 */ /* 0x000ea80000300800 */
[----:B------:R-:W2:Y:S01]  /*681c0*/  LDL.LU R40, [R1+0xa5c] ;  /* 0x000a5c0001287983 */ /* 0x000ea20000300800 */
        /* <DEDUP_REMOVED lines=9> */
[----:B------:R-:W-:Y:S02]  /*68260*/  LOP3.LUT R4, R10, 0xffff, RZ, 0xc0, !PT ;  /* 0x0000ffff0a047812 */ /* 0x000fe400078ec0ff */
[--C-:B0-----:R-:W-:Y:S01]  /*68270*/  PRMT R0, R42, 0x3340, R1.reuse ;  /* 0x000033402a007816 */ /* 0x101fe20000000001 */
[----:B------:R-:W3:Y:S01]  /*68280*/  LDL.LU R10, [R1+0x2d9c] ;  /* 0x002d9c00010a7983 */ /* 0x000ee20000300800 */
[----:B------:R-:W-:Y:S02]  /*68290*/  PRMT R6, R31, 0x3340, R32 ;  /* 0x000033401f067816 */ /* 0x000fe40000000020 */
[----:B------:R-:W-:Y:S01]  /*682a0*/  PRMT R2, R49, 0x3340, R1 ;  /* 0x0000334031027816 */ /* 0x000fe20000000001 */
[----:B------:R0:W-:Y:S01]  /*682b0*/  STL [R1+0x41c], R3 ;  /* 0x00041c0301007387 */ /* 0x0001e20000100800 */
[----:B------:R-:W-:-:S02]  /*682c0*/  PRMT R8, R35, 0x3340, R37 ;  /* 0x0000334023087816 */ /* 0x000fc40000000025 */
[----:B------:R-:W-:Y:S01]  /*682d0*/  PRMT R9, R36, 0x3340, R38 ;  /* 0x0000334024097816 */ /* 0x000fe20000000026 */
[----:B------:R0:W-:Y:S01]  /*682e0*/  STL [R1+0x23c], R4 ;  /* 0x00023c0401007387 */ /* 0x0001e20000100800 */
[----:B------:R-:W-:Y:S02]  /*682f0*/  PRMT R0, R6, 0x5410, R0 ;  /* 0x0000541006007816 */ /* 0x000fe40000000000 */
[----:B-1----:R-:W-:Y:S02]  /*68300*/  PRMT R24, R18, 0x3340, R24 ;  /* 0x0000334012187816 */ /* 0x002fe40000000018 */
[--C-:B0-----:R-:W-:Y:S02]  /*68310*/  PRMT R3, R3, 0x3340, R1.reuse ;  /* 0x0000334003037816 */ /* 0x101fe40000000001 */
[----:B------:R-:W-:Y:S02]  /*68320*/  PRMT R6, R8, 0x5410, R2 ;  /* 0x0000541008067816 */ /* 0x000fe40000000002 */
[----:B------:R-:W-:Y:S01]  /*68330*/  PRMT R4, R4, 0x3340, R1 ;  /* 0x0000334004047816 */ /* 0x000fe20000000001 */
[----:B------:R0:W-:Y:S01]  /*68340*/  STL [R1+0x3e8], R0 ;  /* 0x0003e80001007387 */ /* 0x0001e20000100800 */
[----:B------:R-:W-:-:S02]  /*68350*/  PRMT R2, R9, 0x5410, R3 ;  /* 0x0000541009027816 */ /* 0x000fc40000000003 */
[----:B----4-:R-:W-:Y:S01]  /*68360*/  LOP3.LUT R9, R46, 0xffff, RZ, 0xc0, !PT ;  /* 0x0000ffff2e097812 */ /* 0x010fe200078ec0ff */
[----:B------:R-:W-:Y:S01]  /*68370*/  STL [R1+0x3e4], R6 ;  /* 0x0003e40601007387 */ /* 0x000fe20000100800 */
[----:B0-----:R-:W-:-:S03]  /*68380*/  PRMT R0, R24, 0x5410, R4 ;  /* 0x0000541018007816 */ /* 0x001fc60000000004 */
[----:B------:R-:W-:Y:S01]  /*68390*/  STL [R1+0x3e0], R2 ;  /* 0x0003e00201007387 */ /* 0x000fe20000100800 */
[----:B------:R-:W-:-:S03]  /*683a0*/  LOP3.LUT R18, R45, 0xffff, RZ, 0xc0, !PT ;  /* 0x0000ffff2d127812 */ /* 0x000fc600078ec0ff */
[----:B------:R-:W4:Y:S04]  /*683b0*/  LDL.LU R48, [R1+0xe20] ;  /* 0x000e200001307983 */ /* 0x000f280000300800 */
[----:B------:R0:W-:Y:S04]  /*683c0*/  STL [R1+0x3bc], R0 ;  /* 0x0003bc0001007387 */ /* 0x0001e80000100800 */
[----:B------:R1:W-:Y:S01]  /*683d0*/  STL [R1+0x258], R9 ;  /* 0x0002580901007387 */ /* 0x0003e20000100800 */
[----:B------:R-:W-:-:S03]  /*683e0*/  LOP3.LUT R24, R44, 0xffff, RZ, 0xc0, !PT ;  /* 0x0000ffff2c187812 */ /* 0x000fc600078ec0ff */
[----:B------:R-:W4:Y:S04]  /*683f0*/  LDL.LU R51, [R1+0xe1c] ;  /* 0x000e1c0001337983 */ /* 0x000f280000300800 */
[----:B------:R-:W-:Y:S01]  /*68400*/  STL [R1+0x238], R18 ;  /* 0x0002381201007387 */ /* 0x000fe20000100800 */
[----:B------:R-:W-:-:S03]  /*68410*/  LOP3.LUT R46, R15, 0xffff, RZ, 0xc0, !PT ;  /* 0x0000ffff0f2e7812 */ /* 0x000fc600078ec0ff */
[----:B------:R-:W4:Y:S04]  /*68420*/  LDL.LU R120, [R1+0xc8c] ;  /* 0x000c8c0001787983 */ /* 0x000f280000300800 */
[----:B------:R-:W4:Y:S04]  /*68430*/  LDL.LU R89, [R1+0xc88] ;  /* 0x000c880001597983 */ /* 0x000f280000300800 */
[----:B------:R1:W-:Y:S04]  /*68440*/  STL [R1+0x254], R24 ;  /* 0x0002541801007387 */ /* 0x0003e80000100800 */
[----:B------:R-:W4:Y:S04]  /*68450*/  LDL.LU R88, [R1+0xa74] ;  /* 0x000a740001587983 */ /* 0x000f280000300800 */
[----:B------:R-:W4:Y:S04]  /*68460*/  LDL.LU R15, [R1+0x2d98] ;  /* 0x002d9800010f7983 */ /* 0x000f280000300800 */
[----:B------:R-:W4:Y:S04]  /*68470*/  LDL.LU R52, [R1+0xa70] ;  /* 0x000a700001347983 */ /* 0x000f280000300800 */
[----:B------:R-:W4:Y:S01]  /*68480*/  LDL.LU R47, [R1+0x870] ;  /* 0x00087000012f7983 */ /* 0x000f220000300800 */
[----:B--2---:R-:W-:-:S02]  /*68490*/  LOP3.LUT R45, R40, 0xffff, RZ, 0xc0, !PT ;  /* 0x0000ffff282d7812 */ /* 0x004fc400078ec0ff */
[----:B---3--:R-:W-:Y:S02]  /*684a0*/  LOP3.LUT R40, R17, 0xffff, RZ, 0xc0, !PT ;  /* 0x0000ffff11287812 */ /* 0x008fe400078ec0ff */
[----:B------:R-:W2:Y:S01]  /*684b0*/  LDL.LU R17, [R1+0x868] ;  /* 0x0008680001117983 */ /* 0x000ea20000300800 */
[----:B------:R-:W-:Y:S02]  /*684c0*/  LOP3.LUT R43, R43, 0xffff, RZ, 0xc0, !PT ;  /* 0x0000ffff2b2b7812 */ /* 0x000fe400078ec0ff */
[----:B------:R-:W-:Y:S02]  /*684d0*/  LOP3.LUT R44, R41, 0xffff, RZ, 0xc0, !PT ;  /* 0x0000ffff292c7812 */ /* 0x000fe400078ec0ff */
[----:B------:R-:W-:Y:S02]  /*684e0*/  LOP3.LUT R3, R16, 0xffff, RZ, 0xc0, !PT ;  /* 0x0000ffff10037812 */ /* 0x000fe400078ec0ff */
[----:B------:R-:W-:Y:S01]  /*684f0*/  LOP3.LUT R39, R39, 0xffff, RZ, 0xc0, !PT ;  /* 0x0000ffff27277812 */ /* 0x000fe200078ec0ff */
[----:B------:R-:W3:Y:S01]  /*68500*/  LDL.LU R16, [R1+0x2d94] ;  /* 0x002d940001107983 */ /* 0x000ee20000300800 */
[----:B------:R-:W-:-:S02]  /*68510*/  LOP3.LUT R41, R180, 0xffff, RZ, 0xc0, !PT ;  /* 0x0000ffffb4297812 */ /* 0x000fc400078ec0ff */
[----:B------:R-:W-:Y:S02]  /*68520*/  LOP3.LUT R4, R14, 0xffff, RZ, 0xc0, !PT ;  /* 0x0000ffff0e047812 */ /* 0x000fe400078ec0ff */
[----:B0-----:R-:W-:Y:S01]  /*68530*/  PRMT R0, R46, 0x3340, R1 ;  /* 0x000033402e007816 */ /* 0x001fe20000000001 */
[----:B------:R-:W3:Y:S01]  /*68540*/  LDL.LU R14, [R1+0x2d90] ;  /* 0x002d9000010e7983 */ /* 0x000ee20000300800 */
        /* <DEDUP_REMOVED lines=8> */
[--C-:B0-----:R-:W-:Y:S02]  /*685d0*/  PRMT R3, R3, 0x3340, R1.reuse ;  /* 0x0000334003037816 */ /* 0x101fe40000000001 */
[----:B------:R-:W-:Y:S02]  /*685e0*/  PRMT R6, R8, 0x5410, R2 ;  /* 0x0000541008067816 */ /* 0x000fe40000000002 */
[----:B-1----:R-:W-:Y:S01]  /*685f0*/  PRMT R4, R4, 0x3340, R1 ;  /* 0x0000334004047816 */ /* 0x002fe20000000001 */
[----:B------:R0:W-:Y:S01]  /*68600*/  STL [R1+0x3a8], R0 ;  /* 0x0003a80001007387 */ /* 0x0001e20000100800 */
[----:B------:R-:W-:-:S03]  /*68610*/  PRMT R2, R9, 0x5410, R3 ;  /* 0x0000541009027816 */ /* 0x000fc60000000003 */
[----:B------:R-:W-:Y:S01]  /*68620*/  STL [R1+0x3a0], R6 ;  /* 0x0003a00601007387 */ /* 0x000fe20000100800 */
[----:B0-----:R-:W-:-:S03]  /*68630*/  PRMT R0, R24, 0x5410, R4 ;  /* 0x0000541018007816 */ /* 0x001fc60000000004 */
[----:B------:R-:W-:Y:S04]  /*68640*/  STL [R1+0x38c], R2 ;  /* 0x00038c0201007387 */ /* 0x000fe80000100800 */
[----:B------:R-:W3:Y:S01]  /*68650*/  LDL.LU R249, [R1+0xe28] ;  /* 0x000e280001f97983 */ /* 0x000ee20000300800 */
[----:B----4-:R-:W-:-:S03]  /*68660*/  LOP3.LUT R48, R48, 0xffff, RZ, 0xc0, !PT ;  /* 0x0000ffff30307812 */ /* 0x010fc600078ec0ff */
[----:B------:R0:W-:Y:S04]  /*68670*/  STL [R1+0x388], R0 ;  /* 0x0003880001007387 */ /* 0x0001e80000100800 */
[----:B------:R-:W4:Y:S01]  /*68680*/  LDL.LU R95, [R1+0xe24] ;  /* 0x000e2400015f7983 */ /* 0x000f220000300800 */
[----:B------:R-:W-:-:S03]  /*68690*/  LOP3.LUT R51, R51, 0xffff, RZ, 0xc0, !PT ;  /* 0x0000ffff33337812 */ /* 0x000fc600078ec0ff */
[----:B------:R-:W-:Y:S04]  /*686a0*/  STL [R1+0x248], R48 ;  /* 0x0002483001007387 */ /* 0x000fe80000100800 */
[----:B------:R-:W4:Y:S01]  /*686b0*/  LDL.LU R245, [R1+0xc9c] ;  /* 0x000c9c0001f57983 */ /* 0x000f220000300800 */
[----:B------:R-:W-:-:S03]  /*686c0*/  LOP3.LUT R18, R120, 0xffff, RZ, 0xc0, !PT ;  /* 0x0000ffff78127812 */ /* 0x000fc600078ec0ff */
[----:B------:R-:W-:Y:S04]  /*686d0*/  STL [R1+0x264], R51 ;  /* 0x0002643301007387 */ /* 0x000fe80000100800 */
[----:B------:R-:W4:Y:S04]  /*686e0*/  LDL.LU R121, [R1+0xc98] ;  /* 0x000c980001797983 */ /* 0x000f280000300800 */
[----:B------:R-:W-:Y:S01]  /*686f0*/  STL [R1+0x260], R18 ;  /* 0x0002601201007387 */ /* 0x000fe20000100800 */
[----:B0-----:R-:W-:-:S03]  /*68700*/  LOP3.LUT R0, R89, 0xffff, RZ, 0xc0, !PT ;  /* 0x0000ffff59007812 */ /* 0x001fc600078ec0ff */
[----:B------:R-:W4:Y:S01]  /*68710*/  LDL.LU R120, [R1+0xa84] ;  /* 0x000a840001787983 */ /* 0x000f220000300800 */
[----:B------:R-:W-:Y:S02]  /*68720*/  LOP3.LUT R153, R52, 0xffff, RZ, 0xc0, !PT ;  /* 0x0000ffff34997812 */ /* 0x000fe400078ec0ff */
[----:B------:R-:W-:-:S03]  /*68730*/  LOP3.LUT R52, R47, 0xffff, RZ, 0xc0, !PT ;  /* 0x0000ffff2f347812 */ /* 0x000fc600078ec0ff */
[----:B------:R-:W-:Y:S01]  /*68740*/  STL [R1+0x25c], R153 ;  /* 0x00025c9901007387 */ /* 0x000fe20000100800 */
[----:B------:R-:W-:-:S03]  /*68750*/  LOP3.LUT R8, R15, 0xffff, RZ, 0xc0, !PT ;  /* 0x0000ffff0f087812 */ /* 0x000fc600078ec0ff */
[----:B------:R-:W4:Y:S01]  /*68760*/  LDL.LU R15, [R1+0x2d8c] ;  /* 0x002d8c00010f7983 */ /* 0x000f220000300800 */
[----:B------:R-:W-:-:S03]  /*68770*/  LOP3.LUT R2, R88, 0xffff, RZ, 0xc0, !PT ;  /* 0x0000ffff58027812 */ /* 0x000fc600078ec0ff */
[----:B------:R-:W-:Y:S01]  /*68780*/  STL [R1+0x80], R52 ;  /* 0x0000803401007387 */ /* 0x000fe20000100800 */
[----:B------:R-:W-:-:S03]  /*68790*/  LOP3.LUT R9, R10, 0xffff, RZ, 0xc0, !PT ;  /* 0x0000ffff0a097812 */ /* 0x000fc600078ec0ff */
[----:B------:R-:W4:Y:S04]  /*687a0*/  LDL.LU R89, [R1+0xa80] ;  /* 0x000a800001597983 */ /* 0x000f280000300800 */
[----:B------:R-:W4:Y:S04]  /*687b0*/  LDL.LU R88, [R1+0x880] ;  /* 0x0008800001587983 */ /* 0x000f280000300800 */
[----:B------:R0:W-:Y:S04]  /*687c0*/  STL [R1+0x74], R8 ;  /* 0x0000740801007387 */ /* 0x0001e80000100800 */
[----:B------:R-:W4:Y:S01]  /*687d0*/  LDL.LU R10, [R1+0x2d88] ;  /* 0x002d8800010a7983 */ /* 0x000f220000300800 */
[----:B--2---:R-:W-:-:S03]  /*687e0*/  LOP3.LUT R3, R17, 0xffff, RZ, 0xc0, !PT ;  /* 0x0000ffff11037812 */ /* 0x004fc600078ec0ff */
[----:B------:R-:W2:Y:S01]  /*687f0*/  LDL.LU R17, [R1+0x874] ;  /* 0x0008740001117983 */ /* 0x000ea20000300800 */
[----:B------:R-:W-:Y:S02]  /*68800*/  LOP3.LUT R4, R181, 0xffff, RZ, 0xc0, !PT ;  /* 0x0000ffffb5047812 */ /* 0x000fe400078ec0ff */
[----:B------:R-:W-:Y:S02]  /*68810*/  LOP3.LUT R24, R222, 0xffff, RZ, 0xc0, !PT ;  /* 0x0000ffffde187812 */ /* 0x000fe400078ec0ff */
[----:B------:R-:W-:Y:S02]  /*68820*/  PRMT R6, R4, 0x3340, R1 ;  /* 0x0000334004067816 */ /* 0x000fe40000000001 */
[----:B------:R-:W-:Y:S01]  /*68830*/  PRMT R47, R0, 0x3340, R3 ;  /* 0x00003340002f7816 */ /* 0x000fe20000000003 */
[----:B------:R1:W-:Y:S01]  /*68840*/  STL [R1+0x27c], R9 ;  /* 0x00027c0901007387 */ /* 0x0003e20000100800 */
[----:B0-----:R-:W-:Y:S02]  /*68850*/  PRMT R8, R8, 0x3340, R1 ;  /* 0x0000334008087816 */ /* 0x001fe40000000001 */
[----:B------:R-:W-:Y:S01]  /*68860*/  PRMT R48, R48, 0x3340, R2 ;  /* 0x0000334030307816 */ /* 0x000fe20000000002 */
[----:B------:R0:W-:Y:S01]  /*68870*/  STL [R1+0x60], R24 ;  /* 0x0000601801007387 */ /* 0x0001e20000100800 */
[----:B------:R-:W-:-:S02]  /*68880*/  PRMT R6, R47, 0x5410, R6 ;  /* 0x000054102f067816 */ /* 0x000fc40000000006 */
[----:B------:R-:W-:Y:S02]  /*68890*/  PRMT R51, R51, 0x3340, R153 ;  /* 0x0000334033337816 */ /* 0x000fe40000000099 */
[----:B------:R-:W-:Y:S02]  /*688a0*/  PRMT R52, R18, 0x3340, R52 ;  /* 0x0000334012347816 */ /* 0x000fe40000000034 */
[--C-:B-1----:R-:W-:Y:S02]  /*688b0*/  PRMT R9, R9, 0x3340, R1.reuse ;  /* 0x0000334009097816 */ /* 0x102fe40000000001 */
[----:B0-----:R-:W-:Y:S01]  /*688c0*/  PRMT R24, R24, 0x3340, R1 ;  /* 0x0000334018187816 */ /* 0x001fe20000000001 */
[----:B------:R0:W-:Y:S01]  /*688d0*/  STL [R1+0x37c], R6 ;  /* 0x00037c0601007387 */ /* 0x0001e20000100800 */
[----:B------:R-:W-:Y:S02]  /*688e0*/  PRMT R18, R48, 0x5410, R8 ;  /* 0x0000541030127816 */ /* 0x000fe40000000008 */
[----:B------:R-:W-:-:S03]  /*688f0*/  PRMT R8, R51, 0x5410, R9 ;  /* 0x0000541033087816 */ /* 0x000fc60000000009 */
[----:B------:R-:W-:Y:S01]  /*68900*/  STL [R1+0x36c], R18 ;  /* 0x00036c1201007387 */ /* 0x000fe20000100800 */
[----:B0-----:R-:W-:-:S03]  /*68910*/  PRMT R6, R52, 0x5410, R24 ;  /* 0x0000541034067816 */ /* 0x001fc60000000018 */
[----:B------:R0:W-:Y:S04]  /*68920*/  STL [R1+0x368], R8 ;  /* 0x0003680801007387 */ /* 0x0001e80000100800 */
[----:B------:R1:W-:Y:S01]  /*68930*/  STL [R1+0x364], R6 ;  /* 0x0003640601007387 */ /* 0x0003e20000100800 */
[----:B---3--:R-:W-:Y:S02]  /*68940*/  LOP3.LUT R48, R249, 0xffff, RZ, 0xc0, !PT ;  /* 0x0000fffff9307812 */ /* 0x008fe400078ec0ff */
[----:B----4-:R-:W-:Y:S02]  /*68950*/  LOP3.LUT R51, R95, 0xffff, RZ, 0xc0, !PT ;  /* 0x0000ffff5f337812 */ /* 0x010fe400078ec0ff */
[----:B------:R-:W3:Y:S04]  /*68960*/  LDL.LU R95, [R1+0xe30] ;  /* 0x000e3000015f7983 */ /* 0x000ee80000300800 */
[----:B------:R-:W-:Y:S01]  /*68970*/  STL [R1+0x70], R48 ;  /* 0x0000703001007387 */ /* 0x000fe20000100800 */
[----:B------:R-:W-:-:S03]  /*68980*/  LOP3.LUT R52, R245, 0xffff, RZ, 0xc0, !PT ;  /* 0x0000fffff5347812 */ /* 0x000fc600078ec0ff */
[----:B------:R-:W4:Y:S04]  /*68990*/  LDL.LU R245, [R1+0xe2c] ;  /* 0x000e2c0001f57983 */ /* 0x000f280000300800 */
[----:B------:R-:W-:Y:S01]  /*689a0*/  STL [R1+0x274], R51 ;  /* 0x0002743301007387 */ /* 0x000fe20000100800 */
[----:B------:R-:W-:-:S03]  /*689b0*/  LOP3.LUT R47, R121, 0xffff, RZ, 0xc0, !PT ;  /* 0x0000ffff792f7812 */ /* 0x000fc600078ec0ff */
[----:B------:R-:W-:Y:S04]  /*689c0*/  STL [R1+0x270], R52 ;  /* 0x0002703401007387 */ /* 0x000fe80000100800 */
[----:B------:R-:W4:Y:S01]  /*689d0*/  LDL.LU R121, [R1+0xcac] ;  /* 0x000cac0001797983 */ /* 0x000f220000300800 */
[----:B------:R-:W-:-:S03]  /*689e0*/  LOP3.LUT R159, R120, 0xffff, RZ, 0xc0, !PT ;  /* 0x0000ffff789f7812 */ /* 0x000fc600078ec0ff */
[----:B------:R1:W-:Y:S04]  /*689f0*/  STL [R1+0x6c], R47 ;  /* 0x00006c2f01007387 */ /* 0x0003e80000100800 */
[----:B------:R-:W4:Y:S04]  /*68a00*/  LDL.LU R120, [R1+0xca8] ;  /* 0x000ca80001787983 */ /* 0x000f280000300800 */
[----:B------:R-:W-:Y:S01]  /*68a10*/  STL [R1+0x68], R159 ;  /* 0x0000689f01007387 */ /* 0x000fe20000100800 */
[----:B0-----:R-:W-:Y:S02]  /*68a20*/  LOP3.LUT R8, R14, 0xffff, RZ, 0xc0, !PT ;  /* 0x0000ffff0e087812 */ /* 0x001fe400078ec0ff */
[----:B------:R-:W-:-:S02]  /*68a30*/  LOP3.LUT R9, R16, 0xffff, RZ, 0xc0, !PT ;  /* 0x0000ffff10097812 */ /* 0x000fc400078ec0ff */
[----:B------:R-:W-:Y:S02]  /*68a40*/  LOP3.LUT R156, R89, 0xffff, RZ, 0xc0, !PT ;  /* 0x0000ffff599c7812 */ /* 0x000fe400078ec0ff */
[----:B------:R-:W4:Y:S01]  /*68a50*/  LDL.LU R89, [R1+0xa94] ;  /* 0x000a940001597983 */ /* 0x000f220000300800 */
[----:B------:R-:W-:-:S03]  /*68a60*/  LOP3.LUT R153, R88, 0xffff, RZ, 0xc0, !PT ;  /* 0x0000ffff58997812 */ /* 0x000fc600078ec0ff */
[----:B------:R-:W-:Y:S04]  /*68a70*/  STL [R1+0x26c], R156 ;  /* 0x00026c9c01007387 */ /* 0x000fe80000100800 */
[----:B------:R-:W-:Y:S01]  /*68a80*/  STL [R1+0x268], R153 ;  /* 0x0002689901007387 */ /* 0x000fe20000100800 */
[----:B--2---:R-:W-:-:S05]  /*68a90*/  LOP3.LUT R161, R17, 0xffff, RZ, 0xc0, !PT ;  /* 0x0000ffff11a17812 */ /* 0x004fca00078ec0ff */
[----:B------:R-:W-:Y:S04]  /*68aa0*/  STL [R1+0x64], R161 ;  /* 0x000064a101007387 */ /* 0x000fe80000100800 */
[----:B------:R-:W2:Y:S04]  /*68ab0*/  LDL.LU R14, [R1+0x2d84] ;  /* 0x002d8400010e7983 */ /* 0x000ea80000300800 */
[----:B------:R-:W2:Y:S04]  /*68ac0*/  LDL.LU R16, [R1+0x2d80] ;  /* 0x002d800001107983 */ /* 0x000ea80000300800 */
[----:B------:R-:W2:Y:S04]  /*68ad0*/  LDL.LU R252, [R1+0xa90] ;  /* 0x000a900001fc7983 */ /* 0x000ea80000300800 */
[----:B------:R-:W2:Y:S04]  /*68ae0*/  LDL.LU R88, [R1+0x890] ;  /* 0x0008900001587983 */ /* 0x000ea80000300800 */
[----:B------:R0:W-:Y:S04]  /*68af0*/  STL [R1+0x5c], R8 ;  /* 0x00005c0801007387 */ /* 0x0001e80000100800 */
[----:B------:R-:W2:Y:S01]  /*68b00*/  LDL.LU R17, [R1+0x884] ;  /* 0x0008840001117983 */ /* 0x000ea20000300800 */
[----:B------:R-:W-:-:S02]  /*68b10*/  LOP3.LUT R18, R220, 0xffff, RZ, 0xc0, !PT ;  /* 0x0000ffffdc127812 */ /* 0x000fc400078ec0ff */
[----:B------:R-:W-:Y:S02]  /*68b20*/  LOP3.LUT R24, R226, 0xffff, RZ, 0xc0, !PT ;  /* 0x0000ffffe2187812 */ /* 0x000fe400078ec0ff */
[----:B-1----:R-:W-:Y:S02]  /*68b30*/  PRMT R6, R18, 0x3340, R1 ;  /* 0x0000334012067816 */ /* 0x002fe40000000001 */
[----:B------:R-:W-:Y:S01]  /*68b40*/  PRMT R47, R47, 0x3340, R161 ;  /* 0x000033402f2f7816 */ /* 0x000fe200000000a1 */
[----:B------:R1:W-:Y:S01]  /*68b50*/  STL [R1+0x9c], R9 ;  /* 0x00009c0901007387 */ /* 0x0003e20000100800 */
[----:B0-----:R-:W-:Y:S02]  /*68b60*/  PRMT R8, R8, 0x3340, R1 ;  /* 0x0000334008087816 */ /* 0x001fe40000000001 */
[----:B------:R-:W-:Y:S01]  /*68b70*/  PRMT R48, R48, 0x3340, R159 ;  /* 0x0000334030307816 */ /* 0x000fe2000000009f */
[----:B------:R0:W-:Y:S01]  /*68b80*/  STL [R1+0x2d48], R18 ;  /* 0x002d481201007387 */ /* 0x0001e20000100800 */
[----:B------:R-:W-:-:S02]  /*68b90*/  PRMT R51, R51, 0x3340, R156 ;  /* 0x0000334033337816 */ /* 0x000fc4000000009c */
[----:B------:R-:W-:Y:S01]  /*68ba0*/  PRMT R6, R47, 0x5410, R6 ;  /* 0x000054102f067816 */ /* 0x000fe20000000006 */
[----:B------:R3:W-:Y:S01]  /*68bb0*/  STL [R1+0x7c], R24 ;  /* 0x00007c1801007387 */ /* 0x0007e20000100800 */
[----:B-1----:R-:W-:Y:S02]  /*68bc0*/  PRMT R9, R9, 0x3340, R1 ;  /* 0x0000334009097816 */ /* 0x002fe40000000001 */
[----:B------:R-:W-:Y:S02]  /*68bd0*/  PRMT R52, R52, 0x3340, R153 ;  /* 0x0000334034347816 */ /* 0x000fe40000000099 */
[----:B0-----:R-:W-:Y:S01]  /*68be0*/  PRMT R18, R48, 0x5410, R8 ;  /* 0x0000541030127816 */ /* 0x001fe20000000008 */
[----:B------:R0:W-:Y:S01]  /*68bf0*/  STL [R1+0x360], R6 ;  /* 0x0003600601007387 */ /* 0x0001e20000100800 */
[----:B------:R-:W-:Y:S02]  /*68c00*/  PRMT R8, R51, 0x5410, R9 ;  /* 0x0000541033087816 */ /* 0x000fe40000000009 */
[----:B---3--:R-:W-:Y:S01]  /*68c10*/  PRMT R24, R24, 0x3340, R1 ;  /* 0x0000334018187816 */ /* 0x008fe20000000001 */
[----:B------:R1:W-:Y:S01]  /*68c20*/  STL [R1+0x358], R18 ;  /* 0x0003581201007387 */ /* 0x0003e20000100800 */
[----:B------:R-:W-:-:S02]  /*68c30*/  LOP3.LUT R48, R95, 0xffff, RZ, 0xc0, !PT ;  /* 0x0000ffff5f307812 */ /* 0x000fc400078ec0ff */
[----:B0-----:R-:W-:Y:S01]  /*68c40*/  PRMT R6, R52, 0x5410, R24 ;  /* 0x0000541034067816 */ /* 0x001fe20000000018 */
[----:B------:R-:W-:Y:S01]  /*68c50*/  STL [R1+0x354], R8 ;  /* 0x0003540801007387 */ /* 0x000fe20000100800 */
[----:B----4-:R-:W-:-:S03]  /*68c60*/  LOP3.LUT R51, R245, 0xffff, RZ, 0xc0, !PT ;  /* 0x0000fffff5337812 */ /* 0x010fc600078ec0ff */
[----:B------:R-:W3:Y:S04]  /*68c70*/  LDL.LU R95, [R1+0xe3c] ;  /* 0x000e3c00015f7983 */ /* 0x000ee80000300800 */
[----:B------:R0:W-:Y:S04]  /*68c80*/  STL [R1+0x350], R6 ;  /* 0x0003500601007387 */ /* 0x0001e80000100800 */
[----:B------:R-:W4:Y:S01]  /*68c90*/  LDL.LU R249, [R1+0xe38] ;  /* 0x000e380001f97983 */ /* 0x000f220000300800 */
[----:B-1----:R-:W-:-:S03]  /*68ca0*/  LOP3.LUT R18, R121, 0xffff, RZ, 0xc0, !PT ;  /* 0x0000ffff79127812 */ /* 0x002fc600078ec0ff */
[----:B------:R-:W-:Y:S04]  /*68cb0*/  STL [R1+0x98], R48 ;  /* 0x0000983001007387 */ /* 0x000fe80000100800 */
[----:B------:R-:W-:Y:S01]  /*68cc0*/  STL [R1+0x94], R51 ;  /* 0x0000943301007387 */ /* 0x000fe20000100800 */
[----:B------:R-:W-:-:S03]  /*68cd0*/  LOP3.LUT R47, R120, 0xffff, RZ, 0xc0, !PT ;  /* 0x0000ffff782f7812 */ /* 0x000fc600078ec0ff */
[----:B------:R-:W3:Y:S04]  /*68ce0*/  LDL.LU R245, [R1+0xe34] ;  /* 0x000e340001f57983 */ /* 0x000ee80000300800 */
[----:B------:R-:W-:Y:S04]  /*68cf0*/  STL [R1+0x90], R47 ;  /* 0x0000902f01007387 */ /* 0x000fe80000100800 */
[----:B------:R-:W-:Y:S04]  /*68d00*/  STL [R1+0x28c], R18 ;  /* 0x00028c1201007387 */ /* 0x000fe80000100800 */
[----:B------:R-:W3:Y:S01]  /*68d10*/  LDL.LU R121, [R1+0xcb8] ;  /* 0x000cb80001797983 */ /* 0x000ee20000300800 */
[----:B------:R-:W-:-:S03]  /*68d20*/  LOP3.LUT R156, R89, 0xffff, RZ, 0xc0, !PT ;  /* 0x0000ffff599c7812 */ /* 0x000fc600078ec0ff */
[----:B------:R-:W3:Y:S01]  /*68d30*/  LDL.LU R120, [R1+0xaa4] ;  /* 0x000aa40001787983 */ /* 0x000ee20000300800 */
[----:B0-----:R-:W-:-:S03]  /*68d40*/  LOP3.LUT R6, R224, 0xffff, RZ, 0xc0, !PT ;  /* 0x0000ffffe0067812 */ /* 0x001fc600078ec0ff */
[----:B------:R-:W-:Y:S04]  /*68d50*/  STL [R1+0x8c], R156 ;  /* 0x00008c9c01007387 */ /* 0x000fe80000100800 */
[----:B------:R-:W3:Y:S01]  /*68d60*/  LDL.LU R89, [R1+0xaa0] ;  /* 0x000aa00001597983 */ /* 0x000ee20000300800 */
[----:B------:R-:W-:Y:S02]  /*68d70*/  LOP3.LUT R8, R10, 0xffff, RZ, 0xc0, !PT ;  /* 0x0000ffff0a087812 */ /* 0x000fe400078ec0ff */
[----:B------:R-:W-:Y:S02]  /*68d80*/  LOP3.LUT R9, R15, 0xffff, RZ, 0xc0, !PT ;  /* 0x0000ffff0f097812 */ /* 0x000fe400078ec0ff */
[----:B--2---:R-:W-:Y:S02]  /*68d90*/  LOP3.LUT R153, R252, 0xffff, RZ, 0xc0, !PT ;  /* 0x0000fffffc997812 */ /* 0x004fe400078ec0ff */
[----:B------:R-:W-:-:S02]  /*68da0*/  LOP3.LUT R52, R88, 0xffff, RZ, 0xc0, !PT ;  /* 0x0000ffff58347812 */ /* 0x000fc400078ec0ff */
[----:B------:R-:W2:Y:S01]  /*68db0*/  LDL.LU R88, [R1+0xa9c] ;  /* 0x000a9c0001587983 */ /* 0x000ea20000300800 */
[----:B------:R-:W-:-:S03]  /*68dc0*/  LOP3.LUT R159, R17, 0xffff, RZ, 0xc0, !PT ;  /* 0x0000ffff119f7812 */ /* 0x000fc600078ec0ff */
[----:B------:R-:W-:Y:S04]  /*68dd0*/  STL [R1+0x88], R153 ;  /* 0x0000889901007387 */ /* 0x000fe80000100800 */
[----:B------:R-:W-:Y:S04]  /*68de0*/  STL [R1+0x84], R159 ;  /* 0x0000849f01007387 */ /* 0x000fe80000100800 */
[----:B------:R-:W-:Y:S04]  /*68df0*/  STL [R1+0x288], R52 ;  /* 0x0002883401007387 */ /* 0x000fe80000100800 */
[----:B------:R-:W2:Y:S04]  /*68e00*/  LDL.LU R10, [R1+0x2d7c] ;  /* 0x002d7c00010a7983 */ /* 0x000ea80000300800 */
[----:B------:R0:W-:Y:S04]  /*68e10*/  STL [R1+0x3b8], R6 ;  /* 0x0003b80601007387 */ /* 0x0001e80000100800 */
[----:B------:R-:W2:Y:S04]  /*68e20*/  LDL.LU R15, [R1+0x2d78] ;  /* 0x002d7800010f7983 */ /* 0x000ea80000300800 */
[----:B------:R-:W2:Y:S01]  /*68e30*/  LDL.LU R17, [R1+0x89c] ;  /* 0x00089c0001117983 */ /* 0x000ea20000300800 */
[----:B------:R-:W-:-:S02]  /*68e40*/  LOP3.LUT R24, R228, 0xffff, RZ, 0xc0, !PT ;  /* 0x0000ffffe4187812 */ /* 0x000fc400078ec0ff */
[----:B0-----:R-:W-:Y:S01]  /*68e50*/  PRMT R6, R6, 0x3340, R1 ;  /* 0x0000334006067816 */ /* 0x001fe20000000001 */
[----:B------:R0:W-:Y:S01]  /*68e60*/  STL [R1+0x280], R8 ;  /* 0x0002800801007387 */ /* 0x0001e20000100800 */
[----:B------:R-:W-:Y:S02]  /*68e70*/  PRMT R47, R47, 0x3340, R159 ;  /* 0x000033402f2f7816 */ /* 0x000fe4000000009f */
[----:B------:R-:W-:Y:S01]  /*68e80*/  PRMT R48, R48, 0x3340, R156 ;  /* 0x0000334030307816 */ /* 0x000fe2000000009c */
[----:B------:R1:W-:Y:S01]  /*68e90*/  STL [R1+0x78], R9 ;  /* 0x0000780901007387 */ /* 0x0003e20000100800 */
[----:B------:R-:W-:Y:S02]  /*68ea0*/  PRMT R51, R51, 0x3340, R153 ;  /* 0x0000334033337816 */ /* 0x000fe40000000099 */
[----:B------:R-:W-:Y:S02]  /*68eb0*/  PRMT R6, R47, 0x5410, R6 ;  /* 0x000054102f067816 */ /* 0x000fe40000000006 */
[----:B0-----:R-:W-:Y:S01]  /*68ec0*/  PRMT R8, R8, 0x3340, R1 ;  /* 0x0000334008087816 */ /* 0x001fe20000000001 */
[----:B------:R0:W-:Y:S01]  /*68ed0*/  STL [R1+0x284], R24 ;  /* 0x0002841801007387 */ /* 0x0001e20000100800 */
[----:B------:R-:W-:-:S02]  /*68ee0*/  PRMT R52, R18, 0x3340, R52 ;  /* 0x0000334012347816 */ /* 0x000fc40000000034 */
[----:B-1----:R-:W-:Y:S02]  /*68ef0*/  PRMT R9, R9, 0x3340, R1 ;  /* 0x0000334009097816 */ /* 0x002fe40000000001 */
[----:B------:R-:W-:Y:S01]  /*68f00*/  PRMT R18, R48, 0x5410, R8 ;  /* 0x0000541030127816 */ /* 0x000fe20000000008 */
[----:B------:R1:W-:Y:S01]  /*68f10*/  STL [R1+0x34c], R6 ;  /* 0x00034c0601007387 */ /* 0x0003e20000100800 */
[----:B------:R-:W-:Y:S02]  /*68f20*/  PRMT R8, R51, 0x5410, R9 ;  /* 0x0000541033087816 */ /* 0x000fe40000000009 */
[----:B0-----:R-:W-:Y:S01]  /*68f30*/  PRMT R24, R24, 0x3340, R1 ;  /* 0x0000334018187816 */ /* 0x001fe20000000001 */
[----:B------:R0:W-:Y:S01]  /*68f40*/  STL [R1+0x340], R18 ;  /* 0x0003401201007387 */ /* 0x0001e20000100800 */
[----:B----4-:R-:W-:Y:S02]  /*68f50*/  LOP3.LUT R47, R249, 0xffff, RZ, 0xc0, !PT ;  /* 0x0000fffff92f7812 */ /* 0x010fe400078ec0ff */
[----:B-1----:R-:W-:Y:S01]  /*68f60*/  PRMT R6, R52, 0x5410, R24 ;  /* 0x0000541034067816 */ /* 0x002fe20000000018 */
[----:B------:R-:W-:Y:S01]  /*68f70*/  STL [R1+0x33c], R8 ;  /* 0x00033c0801007387 */ /* 0x000fe20000100800 */
[----:B---3--:R-:W-:-:S02]  /*68f80*/  LOP3.LUT R48, R245, 0xffff, RZ, 0xc0, !PT ;  /* 0x0000fffff5307812 */ /* 0x008fc400078ec0ff */
[----:B0-----:R-:W-:Y:S02]  /*68f90*/  LOP3.LUT R18, R95, 0xffff, RZ, 0xc0, !PT ;  /* 0x0000ffff5f127812 */ /* 0x001fe400078ec0ff */
[----:B------:R-:W3:Y:S04]  /*68fa0*/  LDL.LU R95, [R1+0xe44] ;  /* 0x000e4400015f7983 */ /* 0x000ee80000300800 */
[----:B------:R0:W-:Y:S04]  /*68fb0*/  STL [R1+0x338], R6 ;  /* 0x0003380601007387 */ /* 0x0001e80000100800 */
[----:B------:R-:W4:Y:S01]  /*68fc0*/  LDL.LU R249, [R1+0xe40] ;  /* 0x000e400001f97983 */ /* 0x000f220000300800 */
[----:B------:R-:W-:-:S03]  /*68fd0*/  LOP3.LUT R51, R121, 0xffff, RZ, 0xc0, !PT ;  /* 0x0000ffff79337812 */ /* 0x000fc600078ec0ff */
[----:B------:R-:W-:Y:S04]  /*68fe0*/  STL [R1+0x2e4], R18 ;  /* 0x0002e41201007387 */ /* 0x000fe80000100800 */
[----:B------:R-:W-:Y:S01]  /*68ff0*/  STL [R1+0x278], R47 ;  /* 0x0002782f01007387 */ /* 0x000fe20000100800 */
[----:B------:R-:W-:-:S03]  /*69000*/  LOP3.LUT R52, R120, 0xffff, RZ, 0xc0, !PT ;  /* 0x0000ffff78347812 */ /* 0x000fc600078ec0ff */
[----:B------:R-:W-:Y:S01]  /*69010*/  STL [R1+0xb0], R48 ;  /* 0x0000b03001007387 */ /* 0x000fe20000100800 */
[----:B------:R-:W-:-:S03]  /*69020*/  LOP3.LUT R159, R89, 0xffff, RZ, 0xc0, !PT ;  /* 0x0000ffff599f7812 */ /* 0x000fc600078ec0ff */
[----:B------:R-:W3:Y:S04]  /*69030*/  LDL.LU R245, [R1+0xcc4] ;  /* 0x000cc40001f57983 */ /* 0x000ee80000300800 */
[----:B------:R-:W-:Y:S01]  /*69040*/  STL [R1+0x294], R51 ;  /* 0x0002943301007387 */ /* 0x000fe20000100800 */
[----:B0-----:R-:W-:-:S03]  /*69050*/  LOP3.LUT R6, R16, 0xffff, RZ, 0xc0, !PT ;  /* 0x0000ffff10067812 */ /* 0x001fc600078ec0ff */
[----:B------:R-:W-:Y:S04]  /*69060*/  STL [R1+0xac], R159 ;  /* 0x0000ac9f01007387 */ /* 0x000fe80000100800 */
[----:B------:R-:W-:Y:S01]  /*69070*/  STL [R1+0x2d4], R52 ;  /* 0x0002d43401007387 */ /* 0x000fe20000100800 */
[----:B------:R-:W-:-:S03]  /*69080*/  LOP3.LUT R8, R14, 0xffff, RZ, 0xc0, !PT ;  /* 0x0000ffff0e087812 */ /* 0x000fc600078ec0ff */
[----:B------:R-:W3:Y:S01]  /*69090*/  LDL.LU R89, [R1+0xcc0] ;  /* 0x000cc00001597983 */ /* 0x000ee20000300800 */
[----:B--2---:R-:W-:-:S05]  /*690a0*/  LOP3.LUT R156, R88, 0xffff, RZ, 0xc0, !PT ;  /* 0x0000ffff589c7812 */ /* 0x004fca00078ec0ff */
[----:B------:R-:W-:Y:S04]  /*690b0*/  STL [R1+0xa8], R156 ;  /* 0x0000a89c01007387 */ /* 0x000fe80000100800 */
[----:B------:R-:W2:Y:S04]  /*690c0*/  LDL.LU R16, [R1+0x2d74] ;  /* 0x002d740001107983 */ /* 0x000ea80000300800 */
[----:B------:R-:W2:Y:S04]  /*690d0*/  LDL.LU R88, [R1+0xab4] ;  /* 0x000ab40001587983 */ /* 0x000ea80000300800 */
[----:B------:R-:W2:Y:S01]  /*690e0*/  LDL.LU R14, [R1+0x2d70] ;  /* 0x002d7000010e7983 */ /* 0x000ea20000300800 */
[----:B------:R-:W-:-:S05]  /*690f0*/  LOP3.LUT R153, R17, 0xffff, RZ, 0xc0, !PT ;  /* 0x0000ffff11997812 */ /* 0x000fca00078ec0ff */
[----:B------:R-:W-:Y:S04]  /*69100*/  STL [R1+0x290], R153 ;  /* 0x0002909901007387 */ /* 0x000fe80000100800 */
[----:B------:R0:W-:Y:S04]  /*69110*/  STL [R1+0xa4], R6 ;  /* 0x0000a40601007387 */ /* 0x0001e80000100800 */
[----:B------:R-:W2:Y:S04]  /*69120*/  LDL.LU R121, [R1+0xab0] ;  /* 0x000ab00001797983 */ /* 0x000ea80000300800 */
[----:B------:R-:W2:Y:S01]  /*69130*/  LDL.LU R120, [R1+0x8b0] ;  /* 0x0008b00001787983 */ /* 0x000ea20000300800 */
[----:B------:R-:W-:-:S03]  /*69140*/  LOP3.LUT R24, R15, 0xffff, RZ, 0xc0, !PT ;  /* 0x0000ffff0f187812 */ /* 0x000fc600078ec0ff */
[----:B------:R1:W-:Y:S04]  /*69150*/  STL [R1+0xa0], R8 ;  /* 0x0000a00801007387 */ /* 0x0003e80000100800 */
[----:B------:R-:W2:Y:S04]  /*69160*/  LDL.LU R15, [R1+0x2d6c] ;  /* 0x002d6c00010f7983 */ /* 0x000ea80000300800 */
[----:B------:R-:W2:Y:S01]  /*69170*/  LDL.LU R17, [R1+0x8a8] ;  /* 0x0008a80001117983 */ /* 0x000ea20000300800 */
[----:B------:R-:W-:Y:S02]  /*69180*/  LOP3.LUT R9, R231, 0xffff, RZ, 0xc0, !PT ;  /* 0x0000ffffe7097812 */ /* 0x000fe400078ec0ff */
[----:B0-----:R-:W-:-:S02]  /*69190*/  PRMT R6, R6, 0x3340, R1 ;  /* 0x0000334006067816 */ /* 0x001fc40000000001 */
[----:B------:R-:W-:Y:S01]  /*691a0*/  PRMT R47, R47, 0x3340, R159 ;  /* 0x000033402f2f7816 */ /* 0x000fe2000000009f */
[----:B------:R0:W-:Y:S01]  /*691b0*/  STL [R1+0xb4], R9 ;  /* 0x0000b40901007387 */ /* 0x0001e20000100800 */
[----:B-1----:R-:W-:Y:S02]  /*691c0*/  PRMT R8, R8, 0x3340, R1 ;  /* 0x0000334008087816 */ /* 0x002fe40000000001 */
[----:B------:R-:W-:Y:S01]  /*691d0*/  PRMT R48, R48, 0x3340, R156 ;  /* 0x0000334030307816 */ /* 0x000fe2000000009c */
[----:B------:R1:W-:Y:S01]  /*691e0*/  STL [R1+0x2b0], R24 ;  /* 0x0002b01801007387 */ /* 0x0003e20000100800 */
[----:B------:R-:W-:Y:S02]  /*691f0*/  PRMT R51, R51, 0x3340, R153 ;  /* 0x0000334033337816 */ /* 0x000fe40000000099 */
[----:B------:R-:W-:Y:S02]  /*69200*/  PRMT R6, R47, 0x5410, R6 ;  /* 0x000054102f067816 */ /* 0x000fe40000000006 */
[----:B------:R-:W-:-:S02]  /*69210*/  PRMT R52, R18, 0x3340, R52 ;  /* 0x0000334012347816 */ /* 0x000fc40000000034 */
[--C-:B0-----:R-:W-:Y:S02]  /*69220*/  PRMT R9, R9, 0x3340, R1.reuse ;  /* 0x0000334009097816 */ /* 0x101fe40000000001 */
[----:B------:R-:W-:Y:S02]  /*69230*/  PRMT R18, R48, 0x5410, R8 ;  /* 0x0000541030127816 */ /* 0x000fe40000000008 */
[----:B-1----:R-:W-:Y:S01]  /*69240*/  PRMT R24, R24, 0x3340, R1 ;  /* 0x0000334018187816 */ /* 0x002fe20000000001 */
[----:B------:R0:W-:Y:S01]  /*69250*/  STL [R1+0x2e8], R6 ;  /* 0x0002e80601007387 */ /* 0x0001e20000100800 */
[----:B------:R-:W-:-:S03]  /*69260*/  PRMT R8, R51, 0x5410, R9 ;  /* 0x0000541033087816 */ /* 0x000fc60000000009 */
[----:B------:R3:W-:Y:S01]  /*69270*/  STL [R1+0x2e0], R18 ;  /* 0x0002e01201007387 */ /* 0x0007e20000100800 */
[----:B0-----:R-:W-:-:S03]  /*69280*/  PRMT R6, R52, 0x5410, R24 ;  /* 0x0000541034067816 */ /* 0x001fc60000000018 */
[----:B------:R-:W-:Y:S01]  /*69290*/  STL [R1+0x2d8], R8 ;  /* 0x0002d80801007387 */ /* 0x000fe20000100800 */
[----:B----4-:R-:W-:Y:S02]  /*692a0*/  LOP3.LUT R52, R249, 0xffff, RZ, 0xc0, !PT ;  /* 0x0000fffff9347812 */ /* 0x010fe400078ec0ff */
[----:B---3--:R-:W-:Y:S02]  /*692b0*/  LOP3.LUT R18, R95, 0xffff, RZ, 0xc0, !PT ;  /* 0x0000ffff5f127812 */ /* 0x008fe400078ec0ff */
[----:B------:R-:W3:Y:S01]  /*692c0*/  LDL.LU R95, [R1+0xe4c] ;  /* 0x000e4c00015f7983 */ /* 0x000ee20000300800 */
[----:B------:R-:W-:-:S03]  /*692d0*/  LOP3.LUT R51, R245, 0xffff, RZ, 0xc0, !PT ;  /* 0x0000fffff5337812 */ /* 0x000fc600078ec0ff */
[----:B------:R0:W-:Y:S04]  /*692e0*/  STL [R1+0x150], R6 ;  /* 0x0001500601007387 */ /* 0x0001e80000100800 */
[----:B------:R-:W4:Y:S04]  /*692f0*/  LDL.LU R252, [R1+0xe48] ;  /* 0x000e480001fc7983 */ /* 0x000f280000300800 */
[----:B------:R-:W-:Y:S01]  /*69300*/  STL [R1+0x2b8], R18 ;  /* 0x0002b81201007387 */ /* 0x000fe20000100800 */
[----:B------:R-:W-:-:S03]  /*69310*/  LOP3.LUT R48, R89, 0xffff, RZ, 0xc0, !PT ;  /* 0x0000ffff59307812 */ /* 0x000fc600078ec0ff */
[----:B------:R-:W4:Y:S04]  /*69320*/  LDL.LU R249, [R1+0xccc] ;  /* 0x000ccc0001f97983 */ /* 0x000f280000300800 */
[----:B------:R1:W-:Y:S04]  /*69330*/  STL [R1+0xc4], R52 ;  /* 0x0000c43401007387 */ /* 0x0003e80000100800 */
[----:B------:R-:W4:Y:S04]  /*69340*/  LDL.LU R245, [R1+0xcc8] ;  /* 0x000cc80001f57983 */ /* 0x000f280000300800 */
[----:B------:R-:W4:Y:S04]  /*69350*/  LDL.LU R89, [R1+0xabc] ;  /* 0x000abc0001597983 */ /* 0x000f280000300800 */
[----:B------:R1:W-:Y:S01]  /*69360*/  STL [R1+0xc0], R51 ;  /* 0x0000c03301007387 */ /* 0x0003e20000100800 */
[----:B------:R-:W-:-:S02]  /*69370*/  LOP3.LUT R24, R10, 0xffff, RZ, 0xc0, !PT ;  /* 0x0000ffff0a187812 */ /* 0x000fc400078ec0ff */
[----:B--2---:R-:W-:Y:S02]  /*69380*/  LOP3.LUT R47, R88, 0xffff, RZ, 0xc0, !PT ;  /* 0x0000ffff582f7812 */ /* 0x004fe400078ec0ff */
[----:B------:R-:W2:Y:S04]  /*69390*/  LDL.LU R88, [R1+0xab8] ;  /* 0x000ab80001587983 */ /* 0x000ea80000300800 */
[----:B------:R-:W-:Y:S04]  /*693a0*/  STL [R1+0x2a4], R48 ;  /* 0x0002a43001007387 */ /* 0x000fe80000100800 */
[----:B------:R-:W-:Y:S01]  /*693b0*/  STL [R1+0x2b4], R47 ;  /* 0x0002b42f01007387 */ /* 0x000fe20000100800 */
[----:B------:R-:W-:-:S02]  /*693c0*/  LOP3.LUT R156, R121, 0xffff, RZ, 0xc0, !PT ;  /* 0x0000ffff799c7812 */ /* 0x000fc400078ec0ff */
[----:B------:R-:W-:-:S03]  /*693d0*/  LOP3.LUT R153, R120, 0xffff, RZ, 0xc0, !PT ;  /* 0x0000ffff78997812 */ /* 0x000fc600078ec0ff */
[----:B------:R-:W-:Y:S04]  /*693e0*/  STL [R1+0xbc], R156 ;  /* 0x0000bc9c01007387 */ /* 0x000fe80000100800 */
[----:B------:R-:W2:Y:S04]  /*693f0*/  LDL.LU R10, [R1+0x2d68] ;  /* 0x002d6800010a7983 */ /* 0x000ea80000300800 */
[----:B------:R-:W-:Y:S01]  /*69400*/  STL [R1+0xb8], R153 ;  /* 0x0000b89901007387 */ /* 0x000fe20000100800 */
[----:B------:R-:W-:-:S03]  /*69410*/  LOP3.LUT R120, R17, 0xffff, RZ, 0xc0, !PT ;  /* 0x0000ffff11787812 */ /* 0x000fc600078ec0ff */
[----:B------:R-:W2:Y:S04]  /*69420*/  LDL.LU R121, [R1+0x8c4] ;  /* 0x0008c40001797983 */ /* 0x000ea80000300800 */
[----:B------:R-:W2:Y:S01]  /*69430*/  LDL.LU R17, [R1+0x8bc] ;  /* 0x0008bc0001117983 */ /* 0x000ea20000300800 */
[----:B0-----:R-:W-:Y:S02]  /*69440*/  LOP3.LUT R6, R233, 0xffff, RZ, 0xc0, !PT ;  /* 0x0000ffffe9067812 */ /* 0x001fe400078ec0ff */
[----:B------:R-:W-:Y:S01]  /*69450*/  LOP3.LUT R8, R232, 0xffff, RZ, 0xc0, !PT ;  /* 0x0000ffffe8087812 */ /* 0x000fe200078ec0ff */
[----:B------:R0:W-:Y:S01]  /*69460*/  STL [R1+0xec], R24 ;  /* 0x0000ec1801007387 */ /* 0x0001e20000100800 */
[----:B------:R-:W-:-:S03]  /*69470*/  LOP3.LUT R9, R14, 0xffff, RZ, 0xc0, !PT ;  /* 0x0000ffff0e097812 */ /* 0x000fc600078ec0ff */
[----:B------:R-:W-:Y:S01]  /*69480*/  STL [R1+0x2a0], R120 ;  /* 0x0002a07801007387 */ /* 0x000fe20000100800 */
[----:B-1----:R-:W-:-:S03]  /*69490*/  PRMT R52, R52, 0x3340, R156 ;  /* 0x0000334034347816 */ /* 0x002fc6000000009c */
[----:B------:R-:W2:Y:S01]  /*694a0*/  LDL.LU R14, [R1+0x2d64] ;  /* 0x002d6400010e7983 */ /* 0x000ea20000300800 */
[----:B------:R-:W-:Y:S02]  /*694b0*/  PRMT R51, R51, 0x3340, R153 ;  /* 0x0000334033337816 */ /* 0x000fe40000000099 */
[----:B0-----:R-:W-:Y:S01]  /*694c0*/  PRMT R24, R24, 0x3340, R1 ;  /* 0x0000334018187816 */ /* 0x001fe20000000001 */
[----:B------:R0:W-:Y:S01]  /*694d0*/  STL [R1+0xdc], R6 ;  /* 0x0000dc0601007387 */ /* 0x0001e20000100800 */
[----:B------:R-:W-:-:S03]  /*694e0*/  PRMT R48, R48, 0x3340, R120 ;  /* 0x0000334030307816 */ /* 0x000fc60000000078 */
[----:B------:R1:W-:Y:S01]  /*694f0*/  STL [R1+0x370], R8 ;  /* 0x0003700801007387 */ /* 0x0003e20000100800 */
[----:B------:R-:W-:Y:S02]  /*69500*/  PRMT R47, R18, 0x3340, R47 ;  /* 0x00003340122f7816 */ /* 0x000fe4000000002f */
[----:B------:R-:W-:Y:S01]  /*69510*/  PRMT R24, R52, 0x5410, R24 ;  /* 0x0000541034187816 */ /* 0x000fe20000000018 */
[----:B------:R3:W-:Y:S01]  /*69520*/  STL [R1+0x2f0], R9 ;  /* 0x0002f00901007387 */ /* 0x0007e20000100800 */
[--C-:B0-----:R-:W-:Y:S02]  /*69530*/  PRMT R6, R6, 0x3340, R1.reuse ;  /* 0x0000334006067816 */ /* 0x101fe40000000001 */
[--C-:B-1----:R-:W-:Y:S02]  /*69540*/  PRMT R8, R8, 0x3340, R1.reuse ;  /* 0x0000334008087816 */ /* 0x102fe40000000001 */
[----:B------:R-:W-:Y:S02]  /*69550*/  PRMT R18, R51, 0x5410, R6 ;  /* 0x0000541033127816 */ /* 0x000fe40000000006 */
[----:B---3--:R-:W-:-:S02]  /*69560*/  PRMT R9, R9, 0x3340, R1 ;  /* 0x0000334009097816 */ /* 0x008fc40000000001 */
[----:B------:R-:W-:Y:S01]  /*69570*/  PRMT R8, R48, 0x5410, R8 ;  /* 0x0000541030087816 */ /* 0x000fe20000000008 */
[----:B------:R-:W-:Y:S01]  /*69580*/  STL [R1+0x140], R24 ;  /* 0x0001401801007387 */ /* 0x000fe20000100800 */
[----:B------:R-:W-:Y:S02]  /*69590*/  PRMT R6, R47, 0x5410, R9 ;  /* 0x000054102f067816 */ /* 0x000fe40000000009 */
[----:B------:R-:W-:Y:S01]  /*695a0*/  LOP3.LUT R120, R95, 0xffff, RZ, 0xc0, !PT ;  /* 0x0000ffff5f787812 */ /* 0x000fe200078ec0ff */
[----:B------:R-:W-:Y:S01]  /*695b0*/  STL [R1+0x144], R18 ;  /* 0x0001441201007387 */ /* 0x000fe20000100800 */
[----:B----4-:R-:W-:-:S03]  /*695c0*/  LOP3.LUT R52, R252, 0xffff, RZ, 0xc0, !PT ;  /* 0x0000fffffc347812 */ /* 0x010fc600078ec0ff */
[----:B------:R0:W-:Y:S01]  /*695d0*/  STL [R1+0x148], R8 ;  /* 0x0001480801007387 */ /* 0x0001e20000100800 */
[----:B------:R-:W-:-:S03]  /*695e0*/  LOP3.LUT R51, R249, 0xffff, RZ, 0xc0, !PT ;  /* 0x0000fffff9337812 */ /* 0x000fc600078ec0ff */
[----:B------:R-:W3:Y:S04]  /*695f0*/  LDL.LU R95, [R1+0xe58] ;  /* 0x000e5800015f7983 */ /* 0x000ee80000300800 */
[----:B------:R1:W-:Y:S01]  /*69600*/  STL [R1+0x120], R6 ;  /* 0x0001200601007387 */ /* 0x0003e20000100800 */
[----:B------:R-:W-:-:S03]  /*69610*/  LOP3.LUT R48, R245, 0xffff, RZ, 0xc0, !PT ;  /* 0x0000fffff5307812 */ /* 0x000fc600078ec0ff */
[----:B------:R-:W-:Y:S01]  /*69620*/  STL [R1+0x2f8], R120 ;  /* 0x0002f87801007387 */ /* 0x000fe20000100800 */
[----:B------:R-:W-:-:S03]  /*69630*/  LOP3.LUT R47, R89, 0xffff, RZ, 0xc0, !PT ;  /* 0x0000ffff592f7812 */ /* 0x000fc600078ec0ff */
[----:B------:R4:W-:Y:S04]  /*69640*/  STL [R1+0xd8], R52 ;  /* 0x0000d83401007387 */ /* 0x0009e80000100800 */
[----:B------:R-:W-:Y:S01]  /*69650*/  STL [R1+0xd4], R51 ;  /* 0x0000d43301007387 */ /* 0x000fe20000100800 */
[----:B0-----:R-:W-:-:S03]  /*69660*/  LOP3.LUT R8, R16, 0xffff, RZ, 0xc0, !PT ;  /* 0x0000ffff10087812 */ /* 0x001fc600078ec0ff */
[----:B------:R-:W3:Y:S04]  /*69670*/  LDL.LU R252, [R1+0xe50] ;  /* 0x000e500001fc7983 */ /* 0x000ee80000300800 */
[----:B------:R-:W-:Y:S01]  /*69680*/  STL [R1+0x2dc], R48 ;  /* 0x0002dc3001007387 */ /* 0x000fe20000100800 */
[----:B-1----:R-:W-:-:S03]  /*69690*/  LOP3.LUT R6, R238, 0xffff, RZ, 0xc0, !PT ;  /* 0x0000ffffee067812 */ /* 0x002fc600078ec0ff */
[----:B------:R-:W3:Y:S01]  /*696a0*/  LDL.LU R89, [R1+0xcd8] ;  /* 0x000cd80001597983 */ /* 0x000ee20000300800 */
[----:B------:R-:W-:Y:S02]  /*696b0*/  LOP3.LUT R9, R15, 0xffff, RZ, 0xc0, !PT ;  /* 0x0000ffff0f097812 */ /* 0x000fe400078ec0ff */
[----:B------:R-:W-:Y:S02]  /*696c0*/  LOP3.LUT R18, R237, 0xffff, RZ, 0xc0, !PT ;  /* 0x0000ffffed127812 */ /* 0x000fe400078ec0ff */
[----:B------:R-:W-:Y:S02]  /*696d0*/  PRMT R24, R8, 0x3340, R1 ;  /* 0x0000334008187816 */ /* 0x000fe40000000001 */
[----:B--2---:R-:W-:-:S05]  /*696e0*/  LOP3.LUT R156, R88, 0xffff, RZ, 0xc0, !PT ;  /* 0x0000ffff589c7812 */ /* 0x004fca00078ec0ff */
[----:B------:R-:W-:Y:S04]  /*696f0*/  STL [R1+0xd0], R156 ;  /* 0x0000d09c01007387 */ /* 0x000fe80000100800 */
[----:B------:R-:W-:Y:S04]  /*69700*/  STL [R1+0x2f4], R47 ;  /* 0x0002f42f01007387 */ /* 0x000fe80000100800 */
[----:B------:R-:W2:Y:S04]  /*69710*/  LDL.LU R88, [R1+0xac8] ;  /* 0x000ac80001587983 */ /* 0x000ea80000300800 */
[----:B------:R-:W2:Y:S01]  /*69720*/  LDL.LU R16, [R1+0x2d60] ;  /* 0x002d600001107983 */ /* 0x000ea20000300800 */
[----:B------:R-:W-:-:S02]  /*69730*/  LOP3.LUT R153, R121, 0xffff, RZ, 0xc0, !PT ;  /* 0x0000ffff79997812 */ /* 0x000fc400078ec0ff */
[----:B------:R-:W-:-:S03]  /*69740*/  LOP3.LUT R121, R17, 0xffff, RZ, 0xc0, !PT ;  /* 0x0000ffff11797812 */ /* 0x000fc600078ec0ff */
[----:B------:R-:W-:Y:S04]  /*69750*/  STL [R1+0xcc], R153 ;  /* 0x0000cc9901007387 */ /* 0x000fe80000100800 */
[----:B------:R-:W-:Y:S04]  /*69760*/  STL [R1+0xc8], R8 ;  /* 0x0000c80801007387 */ /* 0x000fe80000100800 */
[----:B------:R-:W-:Y:S04]  /*69770*/  STL [R1+0x2d0], R121 ;  /* 0x0002d07901007387 */ /* 0x000fe80000100800 */
[----:B------:R0:W-:Y:S04]  /*69780*/  STL [R1+0x2bc], R6 ;  /* 0x0002bc0601007387 */ /* 0x0001e80000100800 */
[----:B------:R-:W2:Y:S04]  /*69790*/  LDL.LU R15, [R1+0x2d5c] ;  /* 0x002d5c00010f7983 */ /* 0x000ea80000300800 */
[----:B------:R-:W2:Y:S04]  /*697a0*/  LDL.LU R249, [R1+0xac0] ;  /* 0x000ac00001f97983 */ /* 0x000ea80000300800 */
[----:B------:R-:W2:Y:S04]  /*697b0*/  LDL.LU R17, [R1+0x8cc] ;  /* 0x0008cc0001117983 */ /* 0x000ea80000300800 */
[----:B------:R-:W-:Y:S04]  /*697c0*/  STL [R1+0x2c4], R9 ;  /* 0x0002c40901007387 */ /* 0x000fe80000100800 */
[----:B------:R-:W2:Y:S01]  /*697d0*/  LDL.LU R245, [R1+0x66c] ;  /* 0x00066c0001f57983 */ /* 0x000ea20000300800 */
[----:B----4-:R-:W-:-:S02]  /*697e0*/  PRMT R52, R52, 0x3340, R156 ;  /* 0x0000334034347816 */ /* 0x010fc4000000009c */
[----:B0-----:R-:W-:Y:S02]  /*697f0*/  PRMT R6, R6, 0x3340, R1 ;  /* 0x0000334006067816 */ /* 0x001fe40000000001 */
[----:B------:R-:W-:Y:S02]  /*69800*/  PRMT R51, R51, 0x3340, R153 ;  /* 0x0000334033337816 */ /* 0x000fe40000000099 */
[----:B------:R-:W-:Y:S02]  /*69810*/  PRMT R8, R18, 0x3340, R1 ;  /* 0x0000334012087816 */ /* 0x000fe40000000001 */
[----:B------:R-:W-:Y:S01]  /*69820*/  PRMT R48, R48, 0x3340, R121 ;  /* 0x0000334030307816 */ /* 0x000fe20000000079 */
[----:B------:R0:W-:Y:S01]  /*69830*/  STL [R1+0x2d4c], R18 ;  /* 0x002d4c1201007387 */ /* 0x0001e20000100800 */
[----:B------:R-:W-:Y:S02]  /*69840*/  PRMT R24, R52, 0x5410, R24 ;  /* 0x0000541034187816 */ /* 0x000fe40000000018 */
[----:B------:R-:W-:-:S03]  /*69850*/  PRMT R8, R48, 0x5410, R8 ;  /* 0x0000541030087816 */ /* 0x000fc60000000008 */
[----:B------:R-:W-:Y:S01]  /*69860*/  STL [R1+0x114], R24 ;  /* 0x0001141801007387 */ /* 0x000fe20000100800 */
[----:B0-----:R-:W-:-:S05]  /*69870*/  PRMT R18, R51, 0x5410, R6 ;  /* 0x0000541033127816 */ /* 0x001fca0000000006 */
[----:B------:R3:W-:Y:S04]  /*69880*/  STL [R1+0x118], R18 ;  /* 0x0001181201007387 */ /* 0x0007e80000100800 */
[----:B------:R0:W-:Y:S04]  /*69890*/  STL [R1+0x11c], R8 ;  /* 0x00011c0801007387 */ /* 0x0001e80000100800 */
[----:B------:R-:W4:Y:S01]  /*698a0*/  LDL.LU R121, [R1+0xcf4] ;  /* 0x000cf40001797983 */ /* 0x000f220000300800 */
[----:B------:R-:W-:Y:S02]  /*698b0*/  PRMT R9, R9, 0x3340, R1 ;  /* 0x0000334009097816 */ /* 0x000fe40000000001 */
[----:B------:R-:W-:-:S04]  /*698c0*/  PRMT R47, R120, 0x3340, R47 ;  /* 0x00003340782f7816 */ /* 0x000fc8000000002f */
[----:B------:R-:W-:Y:S02]  /*698d0*/  PRMT R6, R47, 0x5410, R9 ;  /* 0x000054102f067816 */ /* 0x000fe40000000009 */
[----:B---3--:R-:W-:Y:S02]  /*698e0*/  LOP3.LUT R18, R95, 0xffff, RZ, 0xc0, !PT ;  /* 0x0000ffff5f127812 */ /* 0x008fe400078ec0ff */
[----:B------:R-:W-:Y:S01]  /*698f0*/  LOP3.LUT R52, R252, 0xffff, RZ, 0xc0, !PT ;  /* 0x0000fffffc347812 */ /* 0x000fe200078ec0ff */
[----:B------:R1:W-:Y:S01]  /*69900*/  STL [R1+0x110], R6 ;  /* 0x0001100601007387 */ /* 0x0003e20000100800 */
[----:B------:R-:W-:-:S03]  /*69910*/  LOP3.LUT R48, R89, 0xffff, RZ, 0xc0, !PT ;  /* 0x0000ffff59307812 */ /* 0x000fc600078ec0ff */
[----:B------:R-:W3:Y:S04]  /*69920*/  LDL.LU R120, [R1+0xcf0] ;  /* 0x000cf00001787983 */ /* 0x000ee80000300800 */
[----:B------:R-:W3:Y:S04]  /*69930*/  LDL.LU R95, [R1+0xce8] ;  /* 0x000ce800015f7983 */ /* 0x000ee80000300800 */
[----:B------:R-:W-:Y:S01]  /*69940*/  STL [R1+0x328], R18 ;  /* 0x0003281201007387 */ /* 0x000fe20000100800 */
[----:B0-----:R-:W-:Y:S02]  /*69950*/  LOP3.LUT R8, R14, 0xffff, RZ, 0xc0, !PT ;  /* 0x0000ffff0e087812 */ /* 0x001fe400078ec0ff */
[----:B------:R-:W-:-:S02]  /*69960*/  LOP3.LUT R9, R10, 0xffff, RZ, 0xc0, !PT ;  /* 0x0000ffff0a097812 */ /* 0x000fc400078ec0ff */
[----:B-1----:R-:W-:Y:S02]  /*69970*/  LOP3.LUT R6, R241, 0xffff, RZ, 0xc0, !PT ;  /* 0x0000fffff1067812 */ /* 0x002fe400078ec0ff */
[----:B--2---:R-:W-:Y:S02]  /*69980*/  LOP3.LUT R47, R88, 0xffff, RZ, 0xc0, !PT ;  /* 0x0000ffff582f7812 */ /* 0x004fe400078ec0ff */
[----:B------:R-:W-:Y:S02]  /*69990*/  LOP3.LUT R16, R16, 0xffff, RZ, 0xc0, !PT ;  /* 0x0000ffff10107812 */ /* 0x000fe400078ec0ff */
[----:B------:R-:W-:-:S05]  /*699a0*/  LOP3.LUT R15, R15, 0xffff, RZ, 0xc0, !PT ;  /* 0x0000ffff0f0f7812 */ /* 0x000fca00078ec0ff */
[----:B------:R-:W-:Y:S01]  /*699b0*/  STL [R1+0x324], R15 ;  /* 0x0003240f01007387 */ /* 0x000fe20000100800 */
[----:B------:R-:W-:-:S03]  /*699c0*/  LOP3.LUT R153, R249, 0xffff, RZ, 0xc0, !PT ;  /* 0x0000fffff9997812 */ /* 0x000fc600078ec0ff */
[----:B------:R0:W-:Y:S01]  /*699d0*/  STL [R1+0x2ac], R52 ;  /* 0x0002ac3401007387 */ /* 0x0001e20000100800 */
[----:B------:R-:W-:-:S03]  /*699e0*/  LOP3.LUT R51, R17, 0xffff, RZ, 0xc0, !PT ;  /* 0x0000ffff11337812 */ /* 0x000fc600078ec0ff */
[----:B------:R-:W2:Y:S04]  /*699f0*/  LDL.LU R89, [R1+0x8dc] ;  /* 0x0008dc0001597983 */ /* 0x000ea80000300800 */
[----:B------:R-:W-:Y:S01]  /*69a00*/  STL [R1+0x2a8], R48 ;  /* 0x0002a83001007387 */ /* 0x000fe20000100800 */
[----:B------:R-:W-:-:S03]  /*69a10*/  LOP3.LUT R24, R245, 0xffff, RZ, 0xc0, !PT ;  /* 0x0000fffff5187812 */ /* 0x000fc600078ec0ff */
[----:B------:R-:W-:Y:S04]  /*69a20*/  STL [R1+0x318], R47 ;  /* 0x0003182f01007387 */ /* 0x000fe80000100800 */
[----:B------:R-:W2:Y:S04]  /*69a30*/  LDL.LU R88, [R1+0x8d8] ;  /* 0x0008d80001587983 */ /* 0x000ea80000300800 */
[----:B------:R-:W-:Y:S04]  /*69a40*/  STL [R1+0x320], R16 ;  /* 0x0003201001007387 */ /* 0x000fe80000100800 */
[----:B------:R-:W2:Y:S04]  /*69a50*/  LDL.LU R17, [R1+0x8d4] ;  /* 0x0008d40001117983 */ /* 0x000ea80000300800 */
[----:B------:R-:W-:Y:S04]  /*69a60*/  STL [R1+0x29c], R153 ;  /* 0x00029c9901007387 */ /* 0x000fe80000100800 */
[----:B------:R1:W-:Y:S04]  /*69a70*/  STL [R1+0x298], R51 ;  /* 0x0002983301007387 */ /* 0x0003e80000100800 */
[----:B------:R-:W2:Y:S04]  /*69a80*/  LDL.LU R14, [R1+0x2d58] ;  /* 0x002d5800010e7983 */ /* 0x000ea80000300800 */
[----:B------:R4:W-:Y:S04]  /*69a90*/  STL [R1+0xf0], R24 ;  /* 0x0000f01801007387 */ /* 0x0009e80000100800 */
[----:B------:R-:W2:Y:S01]  /*69aa0*/  LDL.LU R10, [R1+0x2d54] ;  /* 0x002d5400010a7983 */ /* 0x000ea20000300800 */
[----:B0-----:R-:W-:-:S02]  /*69ab0*/  PRMT R52, R52, 0x3340, R153 ;  /* 0x0000334034347816 */ /* 0x001fc40000000099 */
[----:B-1----:R-:W-:Y:S01]  /*69ac0*/  PRMT R51, R48, 0x3340, R51 ;  /* 0x0000334030337816 */ /* 0x002fe20000000033 */
[----:B------:R0:W-:Y:S01]  /*69ad0*/  STL [R1+0xe0], R6 ;  /* 0x0000e00601007387 */ /* 0x0001e20000100800 */
[----:B----4-:R-:W-:Y:S02]  /*69ae0*/  PRMT R24, R24, 0x3340, R1 ;  /* 0x0000334018187816 */ /* 0x010fe40000000001 */
[----:B------:R-:W-:Y:S01]  /*69af0*/  PRMT R48, R18, 0x3340, R47 ;  /* 0x0000334012307816 */ /* 0x000fe2000000002f */
[----:B------:R1:W-:Y:S01]  /*69b00*/  STL [R1+0x334], R8 ;  /* 0x0003340801007387 */ /* 0x0003e20000100800 */
[----:B------:R-:W-:Y:S02]  /*69b10*/  PRMT R47, R15, 0x3340, R16 ;  /* 0x000033400f2f7816 */ /* 0x000fe40000000010 */
[----:B------:R-:W-:Y:S01]  /*69b20*/  PRMT R15, R52, 0x5410, R24 ;  /* 0x00005410340f7816 */ /* 0x000fe20000000018 */
[----:B------:R4:W-:Y:S01]  /*69b30*/  STL [R1+0x310], R9 ;  /* 0x0003100901007387 */ /* 0x0009e20000100800 */
[----:B0-----:R-:W-:-:S02]  /*69b40*/  PRMT R6, R6, 0x3340, R1 ;  /* 0x0000334006067816 */ /* 0x001fc40000000001 */
[--C-:B-1----:R-:W-:Y:S01]  /*69b50*/  PRMT R8, R8, 0x3340, R1.reuse ;  /* 0x0000334008087816 */ /* 0x102fe20000000001 */
[----:B------:R0:W-:Y:S01]  /*69b60*/  STL [R1+0x104], R15 ;  /* 0x0001040f01007387 */ /* 0x0001e20000100800 */
[----:B----4-:R-:W-:Y:S02]  /*69b70*/  PRMT R9, R9, 0x3340, R1 ;  /* 0x0000334009097816 */ /* 0x010fe40000000001 */
[----:B------:R-:W-:Y:S02]  /*69b80*/  PRMT R16, R48, 0x5410, R8 ;  /* 0x0000541030107816 */ /* 0x000fe40000000008 */
[----:B------:R-:W-:Y:S02]  /*69b90*/  PRMT R6, R51, 0x5410, R6 ;  /* 0x0000541033067816 */ /* 0x000fe40000000006 */
[----:B------:R-:W-:Y:S02]  /*69ba0*/  LOP3.LUT R52, R121, 0xffff, RZ, 0xc0, !PT ;  /* 0x0000ffff79347812 */ /* 0x000fe400078ec0ff */
[----:B0-----:R-:W-:Y:S01]  /*69bb0*/  PRMT R15, R47, 0x5410, R9 ;  /* 0x000054102f0f7816 */ /* 0x001fe20000000009 */
[----:B------:R-:W-:Y:S04]  /*69bc0*/  STL [R1+0x2d28], R16 ;  /* 0x002d281001007387 */ /* 0x000fe80000100800 */
[----:B------:R-:W-:Y:S04]  /*69bd0*/  STL [R1+0x10c], R6 ;  /* 0x00010c0601007387 */ /* 0x000fe80000100800 */
[----:B------:R0:W-:Y:S04]  /*69be0*/  STL [R1+0x2d30], R15 ;  /* 0x002d300f01007387 */ /* 0x0001e80000100800 */
[----:B------:R1:W-:Y:S04]  /*69bf0*/  STL [R1+0x30c], R52 ;  /* 0x00030c3401007387 */ /* 0x0003e80000100800 */
[----:B------:R-:W4:Y:S01]  /*69c00*/  LDL.LU R249, [R1+0xcec] ;  /* 0x000cec0001f97983 */ /* 0x000f220000300800 */
[----:B---3--:R-:W-:-:S02]  /*69c10*/  LOP3.LUT R47, R120, 0xffff, RZ, 0xc0, !PT ;  /* 0x0000ffff782f7812 */ /* 0x008fc400078ec0ff */
[----:B0-----:R-:W-:-:S03]  /*69c20*/  LOP3.LUT R15, R95, 0xffff, RZ, 0xc0, !PT ;  /* 0x0000ffff5f0f7812 */ /* 0x001fc600078ec0ff */
[----:B------:R-:W-:Y:S04]  /*69c30*/  STL [R1+0x308], R47 ;  /* 0x0003082f01007387 */ /* 0x000fe80000100800 */
[----:B------:R-:W-:Y:S01]  /*69c40*/  STL [R1+0xe8], R15 ;  /* 0x0000e80f01007387 */ /* 0x000fe20000100800 */
[----:B------:R-:W-:Y:S02]  /*69c50*/  LOP3.LUT R8, R244, 0xffff, RZ, 0xc0, !PT ;  /* 0x0000fffff4087812 */ /* 0x000fe400078ec0ff */
[----:B------:R-:W-:Y:S02]  /*69c60*/  LOP3.LUT R18, R248, 0xffff, RZ, 0xc0, !PT ;  /* 0x0000fffff8127812 */ /* 0x000fe400078ec0ff */
[----:B------:R-:W-:Y:S02]  /*69c70*/  LOP3.LUT R9, R240, 0xffff, RZ, 0xc0, !PT ;  /* 0x0000fffff0097812 */ /* 0x000fe400078ec0ff */
[----:B------:R-:W-:-:S02]  /*69c80*/  LOP3.LUT R6, R230, 0xffff, RZ, 0xc0, !PT ;  /* 0x0000ffffe6067812 */ /* 0x000fc400078ec0ff */
[----:B------:R-:W-:Y:S02]  /*69c90*/  PRMT R24, R18, 0x3340, R1 ;  /* 0x0000334012187816 */ /* 0x000fe40000000001 */
[----:B--2---:R-:W-:Y:S02]  /*69ca0*/  LOP3.LUT R51, R89, 0xffff, RZ, 0xc0, !PT ;  /* 0x0000ffff59337812 */ /* 0x004fe400078ec0ff */
[----:B------:R-:W-:Y:S02]  /*69cb0*/  LOP3.LUT R48, R88, 0xffff, RZ, 0xc0, !PT ;  /* 0x0000ffff58307812 */ /* 0x000fe400078ec0ff */
[----:B------:R-:W-:Y:S02]  /*69cc0*/  LOP3.LUT R16, R17, 0xffff, RZ, 0xc0, !PT ;  /* 0x0000ffff11107812 */ /* 0x000fe400078ec0ff */
[----:B------:R-:W-:Y:S02]  /*69cd0*/  LOP3.LUT R14, R14, 0xffff, RZ, 0xc0, !PT ;  /* 0x0000ffff0e0e7812 */ /* 0x000fe400078ec0ff */
[----:B------:R-:W-:-:S05]  /*69ce0*/  LOP3.LUT R10, R10, 0xffff, RZ, 0xc0, !PT ;  /* 0x0000ffff0a0a7812 */ /* 0x000fca00078ec0ff */
[----:B------:R-:W-:Y:S04]  /*69cf0*/  STL [R1+0x54], R10 ;  /* 0x0000540a01007387 */ /* 0x000fe80000100800 */
[----:B------:R0:W-:Y:S04]  /*69d00*/  STL [R1+0x300], R51 ;  /* 0x0003003301007387 */ /* 0x0001e80000100800 */
[----:B------:R2:W-:Y:S04]  /*69d10*/  STL [R1+0x2fc], R48 ;  /* 0x0002fc3001007387 */ /* 0x0005e80000100800 */
[----:B------:R-:W3:Y:S04]  /*69d20*/  LDL.LU R245, [R1+0xce4] ;  /* 0x000ce40001f57983 */ /* 0x000ee80000300800 */
[----:B------:R-:W3:Y:S04]  /*69d30*/  LDL.LU R121, [R1+0xcd4] ;  /* 0x000cd40001797983 */ /* 0x000ee80000300800 */
[----:B------:R-:W-:Y:S04]  /*69d40*/  STL [R1+0xe4], R16 ;  /* 0x0000e41001007387 */ /* 0x000fe80000100800 */
[----:B------:R-:W3:Y:S04]  /*69d50*/  LDL.LU R120, [R1+0xcd0] ;  /* 0x000cd00001787983 */ /* 0x000ee80000300800 */
[----:B------:R-:W-:Y:S04]  /*69d60*/  STL [R1+0x38], R14 ;  /* 0x0000380e01007387 */ /* 0x000fe80000100800 */
[----:B------:R-:W3:Y:S04]  /*69d70*/  LDL.LU R95, [R1+0x8d0] ;  /* 0x0008d000015f7983 */ /* 0x000ee80000300800 */
[----:B------:R-:W3:Y:S04]  /*69d80*/  LDL.LU R89, [R1+0x8c0] ;  /* 0x0008c00001597983 */ /* 0x000ee80000300800 */
[----:B------:R-:W3:Y:S04]  /*69d90*/  LDL.LU R88, [R1+0x8b8] ;  /* 0x0008b80001587983 */ /* 0x000ee80000300800 */
[----:B------:R-:W3:Y:S01]  /*69da0*/  LDL.LU R17, [R1+0x6b4] ;  /* 0x0006b40001117983 */ /* 0x000ee20000300800 */
[----:B-1----:R-:W-:-:S03]  /*69db0*/  PRMT R52, R52, 0x3340, R51 ;  /* 0x0000334034347816 */ /* 0x002fc60000000033 */
[----:B------:R1:W-:Y:S01]  /*69dc0*/  STL [R1+0x330], R8 ;  /* 0x0003300801007387 */ /* 0x0003e20000100800 */
[----:B0-----:R-:W-:-:S03]  /*69dd0*/  PRMT R51, R47, 0x3340, R48 ;  /* 0x000033402f337816 */ /* 0x001fc60000000030 */
[----:B------:R-:W-:Y:S01]  /*69de0*/  STL [R1+0x2d50], R18 ;  /* 0x002d501201007387 */ /* 0x000fe20000100800 */
[----:B--2---:R-:W-:-:S03]  /*69df0*/  PRMT R48, R15, 0x3340, R16 ;  /* 0x000033400f307816 */ /* 0x004fc60000000010 */
[----:B------:R0:W-:Y:S01]  /*69e00*/  STL [R1+0x32c], R9 ;  /* 0x00032c0901007387 */ /* 0x0001e20000100800 */
[----:B-1----:R-:W-:-:S03]  /*69e10*/  PRMT R8, R8, 0x3340, R1 ;  /* 0x0000334008087816 */ /* 0x002fc60000000001 */
[----:B------:R1:W-:Y:S01]  /*69e20*/  STL [R1+0x34], R6 ;  /* 0x0000340601007387 */ /* 0x0003e20000100800 */
[----:B------:R-:W-:Y:S02]  /*69e30*/  PRMT R47, R10, 0x3340, R14 ;  /* 0x000033400a2f7816 */ /* 0x000fe4000000000e */
[----:B------:R-:W-:Y:S02]  /*69e40*/  PRMT R14, R52, 0x5410, R24 ;  /* 0x00005410340e7816 */ /* 0x000fe40000000018 */
[--C-:B0-----:R-:W-:Y:S02]  /*69e50*/  PRMT R9, R9, 0x3340, R1.reuse ;  /* 0x0000334009097816 */ /* 0x101fe40000000001 */
[----:B------:R-:W-:Y:S02]  /*69e60*/  PRMT R10, R51, 0x5410, R8 ;  /* 0x00005410330a7816 */ /* 0x000fe40000000008 */
[----:B-1----:R-:W-:Y:S02]  /*69e70*/  PRMT R6, R6, 0x3340, R1 ;  /* 0x0000334006067816 */ /* 0x002fe40000000001 */
[----:B------:R-:W-:Y:S01]  /*69e80*/  PRMT R8, R48, 0x5410, R9 ;  /* 0x0000541030087816 */ /* 0x000fe20000000009 */
[----:B------:R4:W-:Y:S01]  /*69e90*/  STL [R1+0x2d38], R14 ;  /* 0x002d380e01007387 */ /* 0x0009e20000100800 */
[----:B------:R-:W-:-:S03]  /*69ea0*/  PRMT R6, R47, 0x5410, R6 ;  /* 0x000054102f067816 */ /* 0x000fc60000000006 */
[----:B------:R-:W-:Y:S04]  /*69eb0*/  STL [R1+0x2d40], R10 ;  /* 0x002d400a01007387 */ /* 0x000fe80000100800 */
[----:B------:R-:W-:Y:S01]  /*69ec0*/  STL [R1+0x100], R8 ;  /* 0x0001000801007387 */ /* 0x000fe20000100800 */
[----:B----4-:R-:W-:-:S03]  /*69ed0*/  LOP3.LUT R14, R249, 0xffff, RZ, 0xc0, !PT ;  /* 0x0000fffff90e7812 */ /* 0x010fc600078ec0ff */
[----:B------:R-:W2:Y:S04]  /*69ee0*/  LDL.LU R200, [R1+0xce0] ;  /* 0x000ce00001c87983 */ /* 0x000ea80000300800 */
[----:B------:R0:W-:Y:S04]  /*69ef0*/  STL [R1+0x13c], R6 ;  /* 0x00013c0601007387 */ /* 0x0001e80000100800 */
[----:B------:R-:W4:Y:S04]  /*69f00*/  LDL.LU R252, [R1+0xae8] ;  /* 0x000ae80001fc7983 */ /* 0x000f280000300800 */
[----:B------:R-:W4:Y:S01]  /*69f10*/  LDL.LU R249, [R1+0xae0] ;  /* 0x000ae00001f97983 */ /* 0x000f220000300800 */
[----:B------:R-:W-:-:S03]  /*69f20*/  LOP3.LUT R15, R235, 0xffff, RZ, 0xc0, !PT ;  /* 0x0000ffffeb0f7812 */ /* 0x000fc600078ec0ff */
[----:B------:R1:W-:Y:S01]  /*69f30*/  STL [R1+0x30], R14 ;  /* 0x0000300e01007387 */ /* 0x0003e20000100800 */
[----:B0-----:R-:W-:Y:S02]  /*69f40*/  LOP3.LUT R6, R225, 0xffff, RZ, 0xc0, !PT ;  /* 0x0000ffffe1067812 */ /* 0x001fe400078ec0ff */
[----:B------:R-:W-:Y:S01]  /*69f50*/  PRMT R96, R15, 0x3340, R96 ;  /* 0x000033400f607816 */ /* 0x000fe20000000060 */
[----:B------:R-:W4:Y:S01]  /*69f60*/  LDL.LU R156, [R1+0xad8] ;  /* 0x000ad800019c7983 */ /* 0x000f220000300800 */
[----:B------:R-:W-:-:S03]  /*69f70*/  LOP3.LUT R10, R179, 0xffff, RZ, 0xc0, !PT ;  /* 0x0000ffffb30a7812 */ /* 0x000fc600078ec0ff */
[----:B------:R-:W4:Y:S01]  /*69f80*/  LDL.LU R153, [R1+0x6bc] ;  /* 0x0006bc0001997983 */ /* 0x000f220000300800 */
[----:B------:R-:W-:Y:S02]  /*69f90*/  LOP3.LUT R24, R173, 0xffff, RZ, 0xc0, !PT ;  /* 0x0000ffffad187812 */ /* 0x000fe400078ec0ff */
[----:B------:R-:W-:Y:S02]  /*69fa0*/  PRMT R90, R6, 0x3340, R90 ;  /* 0x00003340065a7816 */ /* 0x000fe4000000005a */
[----:B------:R-:W-:Y:S02]  /*69fb0*/  PRMT R63, R10, 0x3340, R63 ;  /* 0x000033400a3f7816 */ /* 0x000fe4000000003f */
[----:B------:R-:W-:Y:S02]  /*69fc0*/  PRMT R64, R24, 0x3340, R64 ;  /* 0x0000334018407816 */ /* 0x000fe40000000040 */
[----:B---3--:R-:W-:Y:S02]  /*69fd0*/  LOP3.LUT R8, R245, 0xffff, RZ, 0xc0, !PT ;  /* 0x0000fffff5087812 */ /* 0x008fe400078ec0ff */
[----:B------:R-:W3:Y:S01]  /*69fe0*/  LDL.LU R245, [R1+0x6b8] ;  /* 0x0006b80001f57983 */ /* 0x000ee20000300800 */
[----:B------:R-:W-:-:S03]  /*69ff0*/  LOP3.LUT R47, R121, 0xffff, RZ, 0xc0, !PT ;  /* 0x0000ffff792f7812 */ /* 0x000fc600078ec0ff */
[----:B------:R-:W3:Y:S01]  /*6a000*/  LDL.LU R121, [R1+0x6ac] ;  /* 0x0006ac0001797983 */ /* 0x000ee20000300800 */
[----:B------:R-:W-:Y:S02]  /*6a010*/  LOP3.LUT R51, R120, 0xffff, RZ, 0xc0, !PT ;  /* 0x0000ffff78337812 */ /* 0x000fe400078ec0ff */
[----:B------:R-:W-:Y:S02]  /*6a020*/  LOP3.LUT R18, R95, 0xffff, RZ, 0xc0, !PT ;  /* 0x0000ffff5f127812 */ /* 0x000fe400078ec0ff */
[----:B------:R-:W-:Y:S02]  /*6a030*/  LOP3.LUT R9, R89, 0xffff, RZ, 0xc0, !PT ;  /* 0x0000ffff59097812 */ /* 0x000fe400078ec0ff */
[----:B------:R-:W-:Y:S02]  /*6a040*/  PRMT R120, R14, 0x3340, R18 ;  /* 0x000033400e787816 */ /* 0x000fe40000000012 */
[----:B------:R-:W-:Y:S02]  /*6a050*/  LOP3.LUT R48, R88, 0xffff, RZ, 0xc0, !PT ;  /* 0x0000ffff58307812 */ /* 0x000fe400078ec0ff */
[----:B------:R-:W-:-:S02]  /*6a060*/  PRMT R95, R8, 0x3340, R9 ;  /* 0x00003340085f7816 */ /* 0x000fc40000000009 */
[----:B------:R-:W-:Y:S02]  /*6a070*/  LOP3.LUT R52, R17, 0xffff, RZ, 0xc0, !PT ;  /* 0x0000ffff11347812 */ /* 0x000fe400078ec0ff */
[----:B-1----:R-:W-:Y:S01]  /*6a080*/  PRMT R14, R120, 0x5410, R96 ;  /* 0x00005410780e7816 */ /* 0x002fe20000000060 */
[----:B------:R-:W3:Y:S01]  /*6a090*/  LDL.LU R17, [R1+0x6a4] ;  /* 0x0006a40001117983 */ /* 0x000ee20000300800 */
[----:B------:R-:W-:Y:S02]  /*6a0a0*/  PRMT R88, R47, 0x3340, R48 ;  /* 0x000033402f587816 */ /* 0x000fe40000000030 */
[----:B------:R-:W-:Y:S01]  /*6a0b0*/  PRMT R89, R51, 0x3340, R52 ;  /* 0x0000334033597816 */ /* 0x000fe20000000034 */
[----:B------:R0:W-:Y:S01]  /*6a0c0*/  STL [R1+0x2cc], R15 ;  /* 0x0002cc0f01007387 */ /* 0x0001e20000100800 */
[----:B------:R-:W-:-:S03]  /*6a0d0*/  PRMT R16, R95, 0x5410, R90 ;  /* 0x000054105f107816 */ /* 0x000fc6000000005a */
[----:B------:R1:W-:Y:S01]  /*6a0e0*/  STL [R1+0x14c], R14 ;  /* 0x00014c0e01007387 */ /* 0x0003e20000100800 */
[----:B0-----:R-:W-:-:S03]  /*6a0f0*/  PRMT R15, R88, 0x5410, R63 ;  /* 0x00005410580f7816 */ /* 0x001fc6000000003f */
[----:B------:R-:W-:Y:S01]  /*6a100*/  STL [R1+0x154], R16 ;  /* 0x0001541001007387 */ /* 0x000fe20000100800 */
[----:B-1----:R-:W-:-:S03]  /*6a110*/  PRMT R14, R89, 0x5410, R64 ;  /* 0x00005410590e7816 */ /* 0x002fc60000000040 */
[----:B------:R-:W-:Y:S04]  /*6a120*/  STL [R1+0x158], R15 ;  /* 0x0001580f01007387 */ /* 0x000fe80000100800 */
[----:B------:R0:W-:Y:S04]  /*6a130*/  STL [R1+0x304], R14 ;  /* 0x0003040e01007387 */ /* 0x0001e80000100800 */
[----:B------:R-:W3:Y:S04]  /*6a140*/  LDL.LU R221, [R1+0xae4] ;  /* 0x000ae40001dd7983 */ /* 0x000ee80000300800 */
[----:B------:R-:W3:Y:S04]  /*6a150*/  LDL.LU R223, [R1+0xadc] ;  /* 0x000adc0001df7983 */ /* 0x000ee80000300800 */
[----:B------:R-:W3:Y:S01]  /*6a160*/  LDL.LU R201, [R1+0xad0] ;  /* 0x000ad00001c97983 */ /* 0x000ee20000300800 */
[----:B--2---:R-:W-:-:S03]  /*6a170*/  LOP3.LUT R63, R200, 0xffff, RZ, 0xc0, !PT ;  /* 0x0000ffffc83f7812 */ /* 0x004fc600078ec0ff */
[----:B------:R-:W2:Y:S04]  /*6a180*/  LDL.LU R202, [R1+0xacc] ;  /* 0x000acc0001ca7983 */ /* 0x000ea80000300800 */
[----:B------:R-:W2:Y:S01]  /*6a190*/  LDL.LU R199, [R1+0x6b0] ;  /* 0x0006b00001c77983 */ /* 0x000ea20000300800 */
[----:B----4-:R-:W-:-:S03]  /*6a1a0*/  LOP3.LUT R88, R252, 0xffff, RZ, 0xc0, !PT ;  /* 0x0000fffffc587812 */ /* 0x010fc600078ec0ff */
[----:B------:R-:W4:Y:S01]  /*6a1b0*/  LDL.LU R200, [R1+0x6a8] ;  /* 0x0006a80001c87983 */ /* 0x000f220000300800 */
[----:B------:R-:W-:-:S03]  /*6a1c0*/  LOP3.LUT R95, R249, 0xffff, RZ, 0xc0, !PT ;  /* 0x0000fffff95f7812 */ /* 0x000fc600078ec0ff */
[----:B------:R-:W4:Y:S04]  /*6a1d0*/  LDL.LU R252, [R1+0x6a0] ;  /* 0x0006a00001fc7983 */ /* 0x000f280000300800 */
[----:B------:R-:W4:Y:S01]  /*6a1e0*/  LDL.LU R249, [R1+0x698] ;  /* 0x0006980001f97983 */ /* 0x000f220000300800 */
[----:B------:R-:W-:Y:S02]  /*6a1f0*/  LOP3.LUT R171, R171, 0xffff, RZ, 0xc0, !PT ;  /* 0x0000ffffabab7812 */ /* 0x000fe400078ec0ff */
[----:B------:R-:W-:Y:S02]  /*6a200*/  LOP3.LUT R90, R165, 0xffff, RZ, 0xc0, !PT ;  /* 0x0000ffffa55a7812 */ /* 0x000fe400078ec0ff */
[----:B------:R-:W-:Y:S02]  /*6a210*/  LOP3.LUT R64, R153, 0xffff, RZ, 0xc0, !PT ;  /* 0x0000ffff99407812 */ /* 0x000fe400078ec0ff */
[----:B------:R-:W-:-:S02]  /*6a220*/  PRMT R140, R171, 0x3340, R140 ;  /* 0x00003340ab8c7816 */ /* 0x000fc4000000008c */
[----:B------:R-:W-:Y:S02]  /*6a230*/  PRMT R159, R63, 0x3340, R64 ;  /* 0x000033403f9f7816 */ /* 0x000fe40000000040 */
[----:B0-----:R-:W-:Y:S02]  /*6a240*/  LOP3.LUT R14, R163, 0xffff, RZ, 0xc0, !PT ;  /* 0x0000ffffa30e7812 */ /* 0x001fe400078ec0ff */
[----:B------:R-:W-:Y:S02]  /*6a250*/  LOP3.LUT R120, R156, 0xffff, RZ, 0xc0, !PT ;  /* 0x0000ffff9c787812 */ /* 0x000fe400078ec0ff */
[----:B------:R-:W-:Y:S02]  /*6a260*/  LOP3.LUT R157, R157, 0xffff, RZ, 0xc0, !PT ;  /* 0x0000ffff9d9d7812 */ /* 0x000fe400078ec0ff */
[----:B------:R-:W-:Y:S02]  /*6a270*/  PRMT R141, R90, 0x3340, R141 ;  /* 0x000033405a8d7816 */ /* 0x000fe4000000008d */
[----:B------:R-:W-:-:S02]  /*6a280*/  PRMT R15, R159, 0x5410, R140 ;  /* 0x000054109f0f7816 */ /* 0x000fc4000000008c */
[--C-:B------:R-:W-:Y:S02]  /*6a290*/  PRMT R153, R14, 0x3340, R1.reuse ;  /* 0x000033400e997816 */ /* 0x100fe40000000001 */
[----:B------:R-:W-:Y:S02]  /*6a2a0*/  PRMT R156, R157, 0x3340, R1 ;  /* 0x000033409d9c7816 */ /* 0x000fe40000000001 */
[----:B------:R-:W-:Y:S02]  /*6a2b0*/  LOP3.LUT R21, R21, 0xffff, RZ, 0xc0, !PT ;  /* 0x0000ffff15157812 */ /* 0x000fe400078ec0ff */
[----:B------:R-:W-:-:S04]  /*6a2c0*/  LOP3.LUT R7, R7, 0xffff, RZ, 0xc0, !PT ;  /* 0x0000ffff07077812 */ /* 0x000fc800078ec0ff */
[----:B------:R-:W-:Y:S02]  /*6a2d0*/  PRMT R166, R7, 0x3340, R1 ;  /* 0x0000334007a67816 */ /* 0x000fe40000000001 */
[----:B---3--:R-:W-:Y:S02]  /*6a2e0*/  LOP3.LUT R89, R245, 0xffff, RZ, 0xc0, !PT ;  /* 0x0000fffff5597812 */ /* 0x008fe400078ec0ff */
[----:B------:R-:W3:Y:S01]  /*6a2f0*/  LDL.LU R245, [R1+0xad4] ;  /* 0x000ad40001f57983 */ /* 0x000ee20000300800 */
[----:B------:R-:W-:Y:S02]  /*6a300*/  LOP3.LUT R96, R121, 0xffff, RZ, 0xc0, !PT ;  /* 0x0000ffff79607812 */ /* 0x000fe400078ec0ff */
[----:B------:R-:W-:Y:S02]  /*6a310*/  PRMT R161, R88, 0x3340, R89 ;  /* 0x0000334058a17816 */ /* 0x000fe40000000059 */
[----:B------:R-:W-:Y:S02]  /*6a320*/  PRMT R163, R95, 0x3340, R96 ;  /* 0x000033405fa37816 */ /* 0x000fe40000000060 */
[----:B------:R-:W-:-:S02]  /*6a330*/  PRMT R140, R161, 0x5410, R141 ;  /* 0x00005410a18c7816 */ /* 0x000fc4000000008d */
[----:B------:R-:W-:Y:S02]  /*6a340*/  PRMT R16, R163, 0x5410, R153 ;  /* 0x00005410a3107816 */ /* 0x000fe40000000099 */
[----:B------:R-:W-:Y:S02]  /*6a350*/  LOP3.LUT R121, R17, 0xffff, RZ, 0xc0, !PT ;  /* 0x0000ffff11797812 */ /* 0x000fe400078ec0ff */
[----:B------:R-:W3:Y:S02]  /*6a360*/  LDL.LU R17, [R1+0x69c] ;  /* 0x00069c0001117983 */ /* 0x000ee40000300800 */
[----:B------:R-:W-:Y:S02]  /*6a370*/  PRMT R164, R120, 0x3340, R121 ;  /* 0x0000334078a47816 */ /* 0x000fe40000000079 */
[----:B------:R0:W-:Y:S04]  /*6a380*/  STL [R1+0x31c], R15 ;  /* 0x00031c0f01007387 */ /* 0x0001e80000100800 */
[----:B------:R1:W-:Y:S01]  /*6a390*/  STL [R1+0x374], R140 ;  /* 0x0003748c01007387 */ /* 0x0003e20000100800 */
[----:B0-----:R-:W-:-:S03]  /*6a3a0*/  PRMT R15, R164, 0x5410, R156 ;  /* 0x00005410a40f7816 */ /* 0x001fc6000000009c */
[----:B------:R0:W-:Y:S04]  /*6a3b0*/  STL [R1+0x384], R16 ;  /* 0x0003841001007387 */ /* 0x0001e80000100800 */
[----:B------:R0:W-:Y:S01]  /*6a3c0*/  STL [R1+0x3c8], R15 ;  /* 0x0003c80f01007387 */ /* 0x0001e20000100800 */
[----:B-1----:R-:W-:Y:S02]  /*6a3d0*/  LOP3.LUT R140, R221, 0xffff, RZ, 0xc0, !PT ;  /* 0x0000ffffdd8c7812 */ /* 0x002fe400078ec0ff */
[----:B0-----:R-:W-:Y:S02]  /*6a3e0*/  LOP3.LUT R16, R19, 0xffff, RZ, 0xc0, !PT ;  /* 0x0000ffff13107812 */ /* 0x001fe400078ec0ff */
[----:B------:R-:W-:Y:S02]  /*6a3f0*/  LOP3.LUT R15, R155, 0xffff, RZ, 0xc0, !PT ;  /* 0x0000ffff9b0f7812 */ /* 0x000fe400078ec0ff */
[----:B------:R-:W-:-:S02]  /*6a400*/  LOP3.LUT R153, R223, 0xffff, RZ, 0xc0, !PT ;  /* 0x0000ffffdf997812 */ /* 0x000fc400078ec0ff */
[----:B------:R-:W-:Y:S02]  /*6a410*/  LOP3.LUT R159, R201, 0xffff, RZ, 0xc0, !PT ;  /* 0x0000ffffc99f7812 */ /* 0x000fe400078ec0ff */
[----:B------:R-:W-:Y:S02]  /*6a420*/  PRMT R19, R15, 0x3340, R1 ;  /* 0x000033400f137816 */ /* 0x000fe40000000001 */
[----:B--2---:R-:W-:Y:S02]  /*6a430*/  LOP3.LUT R163, R202, 0xffff, RZ, 0xc0, !PT ;  /* 0x0000ffffcaa37812 */ /* 0x004fe400078ec0ff */
[----:B------:R-:W-:Y:S02]  /*6a440*/  LOP3.LUT R141, R199, 0xffff, RZ, 0xc0, !PT ;  /* 0x0000ffffc78d7812 */ /* 0x000fe400078ec0ff */
[----:B----4-:R-:W-:Y:S02]  /*6a450*/  LOP3.LUT R156, R200, 0xffff, RZ, 0xc0, !PT ;  /* 0x0000ffffc89c7812 */ /* 0x010fe400078ec0ff */
[----:B------:R-:W-:-:S02]  /*6a460*/  PRMT R167, R140, 0x3340, R141 ;  /* 0x000033408ca77816 */ /* 0x000fc4000000008d */
[----:B------:R-:W-:Y:S02]  /*6a470*/  LOP3.LUT R161, R252, 0xffff, RZ, 0xc0, !PT ;  /* 0x0000fffffca17812 */ /* 0x000fe400078ec0ff */
[--C-:B------:R-:W-:Y:S02]  /*6a480*/  PRMT R155, R21, 0x3340, R1.reuse ;  /* 0x00003340159b7816 */ /* 0x100fe40000000001 */
[----:B------:R-:W-:Y:S02]  /*6a490*/  LOP3.LUT R164, R249, 0xffff, RZ, 0xc0, !PT ;  /* 0x0000fffff9a47812 */ /* 0x000fe400078ec0ff */
[----:B------:R-:W-:Y:S02]  /*6a4a0*/  PRMT R168, R153, 0x3340, R156 ;  /* 0x0000334099a87816 */ /* 0x000fe4000000009c */
[----:B------:R-:W-:Y:S02]  /*6a4b0*/  PRMT R165, R16, 0x3340, R1 ;  /* 0x0000334010a57816 */ /* 0x000fe40000000001 */
[----:B------:R-:W-:-:S02]  /*6a4c0*/  PRMT R169, R159, 0x3340, R161 ;  /* 0x000033409fa97816 */ /* 0x000fc400000000a1 */
[----:B------:R-:W-:Y:S02]  /*6a4d0*/  PRMT R170, R163, 0x3340, R164 ;  /* 0x00003340a3aa7816 */ /* 0x000fe400000000a4 */
[----:B------:R-:W-:Y:S02]  /*6a4e0*/  PRMT R167, R167, 0x5410, R19 ;  /* 0x00005410a7a77816 */ /* 0x000fe40000000013 */
[----:B------:R-:W-:Y:S02]  /*6a4f0*/  PRMT R19, R168, 0x5410, R155 ;  /* 0x00005410a8137816 */ /* 0x000fe4000000009b */
[----:B------:R-:W-:Y:S02]  /*6a500*/  PRMT R155, R169, 0x5410, R165 ;  /* 0x00005410a99b7816 */ /* 0x000fe400000000a5 */
[----:B------:R-:W-:Y:S01]  /*6a510*/  PRMT R165, R170, 0x5410, R166 ;  /* 0x00005410aaa57816 */ /* 0x000fe200000000a6 */
[----:B------:R-:W-:Y:S04]  /*6a520*/  STL [R1+0x3cc], R167 ;  /* 0x0003cca701007387 */ /* 0x000fe80000100800 */
[----:B------:R3:W-:Y:S04]  /*6a530*/  STL [R1+0x410], R19 ;  /* 0x0004101301007387 */ /* 0x0007e80000100800 */
[----:B------:R0:W-:Y:S04]  /*6a540*/  STL [R1+0x418], R155 ;  /* 0x0004189b01007387 */ /* 0x0001e80000100800 */
[----:B------:R1:W-:Y:S04]  /*6a550*/  STL [R1+0x420], R165 ;  /* 0x000420a501007387 */ /* 0x0003e80000100800 */
[----:B------:R-:W2:Y:S01]  /*6a560*/  LDL.LU R200, [R1] ;  /* 0x0000000001c87983 */ /* 0x000ea20000300800 */
[----:B------:R-:W-:-:S02]  /*6a570*/  SHF.R.U32.HI R217, RZ, 0x8, R217 ;  /* 0x00000008ffd97819 */ /* 0x000fc400000116d9 */
[----:B------:R-:W-:Y:S02]  /*6a580*/  SHF.R.U32.HI R218, RZ, 0x8, R218 ;  /* 0x00000008ffda7819 */ /* 0x000fe400000116da */
[----:B------:R-:W-:Y:S02]  /*6a590*/  LOP3.LUT R217, R217, 0xffff, RZ, 0xc0, !PT ;  /* 0x0000ffffd9d97812 */ /* 0x000fe400078ec0ff */
[----:B------:R-:W-:Y:S02]  /*6a5a0*/  LOP3.LUT R218, R218, 0xffff, RZ, 0xc0, !PT ;  /* 0x0000ffffdada7812 */ /* 0x000fe400078ec0ff */
[----:B------:R-:W-:Y:S02]  /*6a5b0*/  SHF.R.U32.HI R150, RZ, 0x8, R150 ;  /* 0x00000008ff967819 */ /* 0x000fe40000011696 */
[----:B------:R-:W-:Y:S02]  /*6a5c0*/  SHF.R.U32.HI R151, RZ, 0x8, R151 ;  /* 0x00000008ff977819 */ /* 0x000fe40000011697 */
[----:B------:R-:W-:-:S02]  /*6a5d0*/  LOP3.LUT R150, R150, 0xffff, RZ, 0xc0, !PT ;  /* 0x0000ffff96967812 */ /* 0x000fc400078ec0ff */
[----:B------:R-:W-:-:S04]  /*6a5e0*/  LOP3.LUT R151, R151, 0xffff, RZ, 0xc0, !PT ;  /* 0x0000ffff97977812 */ /* 0x000fc800078ec0ff */
[----:B------:R-:W-:Y:S02]  /*6a5f0*/  PRMT R249, R150, 0x3340, R151 ;  /* 0x0000334096f97816 */ /* 0x000fe40000000097 */
[----:B------:R-:W-:-:S04]  /*6a600*/  SHF.R.U32.HI R150, RZ, 0x8, R208 ;  /* 0x00000008ff967819 */ /* 0x000fc800000116d0 */
[----:B------:R-:W-:Y:S02]  /*6a610*/  LOP3.LUT R150, R150, 0xffff, RZ, 0xc0, !PT ;  /* 0x0000ffff96967812 */ /* 0x000fe400078ec0ff */
[----:B---3--:R-:W-:Y:S02]  /*6a620*/  LOP3.LUT R19, R245, 0xffff, RZ, 0xc0, !PT ;  /* 0x0000fffff5137812 */ /* 0x008fe400078ec0ff */
[----:B0-----:R-:W-:Y:S02]  /*6a630*/  LOP3.LUT R155, R17, 0xffff, RZ, 0xc0, !PT ;  /* 0x0000ffff119b7812 */ /* 0x001fe400078ec0ff */
[----:B------:R-:W-:Y:S02]  /*6a640*/  LOP3.LUT R17, R5, 0xffff, RZ, 0xc0, !PT ;  /* 0x0000ffff05117812 */ /* 0x000fe400078ec0ff */
[----:B-1----:R-:W-:Y:S02]  /*6a650*/  PRMT R165, R19, 0x3340, R155 ;  /* 0x0000334013a57816 */ /* 0x002fe4000000009b */
[----:B------:R-:W-:-:S04]  /*6a660*/  PRMT R5, R17, 0x3340, R1 ;  /* 0x0000334011057816 */ /* 0x000fc80000000001 */
[----:B------:R-:W-:-:S05]  /*6a670*/  PRMT R5, R165, 0x5410, R5 ;  /* 0x00005410a5057816 */ /* 0x000fca0000000005 */
[----:B------:R0:W-:Y:S02]  /*6a680*/  STL [R1+0x424], R5 ;  /* 0x0004240501007387 */ /* 0x0001e40000100800 */
[----:B0-----:R-:W-:-:S05]  /*6a690*/  PRMT R5, R217, 0x3340, R218 ;  /* 0x00003340d9057816 */ /* 0x001fca00000000da */
[----:B------:R0:W-:Y:S02]  /*6a6a0*/  STL [R1+0xf4], R5 ;  /* 0x0000f40501007387 */ /* 0x0001e40000100800 */
[----:B0-----:R-:W-:-:S04]  /*6a6b0*/  SHF.R.U32.HI R5, RZ, 0x8, R206 ;  /* 0x00000008ff057819 */ /* 0x001fc800000116ce */
[----:B------:R-:W-:-:S04]  /*6a6c0*/  LOP3.LUT R5, R5, 0xffff, RZ, 0xc0, !PT ;  /* 0x0000ffff05057812 */ /* 0x000fc800078ec0ff */
[----:B------:R-:W-:Y:S02]  /*6a6d0*/  PRMT R5, R5, 0x3340, R150 ;  /* 0x0000334005057816 */ /* 0x000fe40000000096 */
[----:B--2---:R-:W-:Y:S02]  /*6a6e0*/  SHF.R.U32.HI R242, RZ, 0x8, R200 ;  /* 0x00000008fff27819 */ /* 0x004fe400000116c8 */
[----:B------:R-:W2:Y:S04]  /*6a6f0*/  LDL.LU R200, [R1+0x8] ;  /* 0x0000080001c87983 */ /* 0x000ea80000300800 */
[----:B------:R-:W3:Y:S04]  /*6a700*/  LDL.LU R201, [R1+0x4] ;  /* 0x0000040001c97983 */ /* 0x000ee80000300800 */
[----:B------:R2:W-:Y:S04]  /*6a710*/  STL [R1+0x58], R5 ;  /* 0x0000580501007387 */ /* 0x0005e80000100800 */
[----:B------:R-:W4:Y:S04]  /*6a720*/  LDL.LU R202, [R1+0x14] ;  /* 0x0000140001ca7983 */ /* 0x000f280000300800 */
[----:B------:R-:W3:Y:S01]  /*6a730*/  LDL.LU R199, [R1+0xc] ;  /* 0x00000c0001c77983 */ /* 0x000ee20000300800 */
[----:B------:R-:W-:-:S02]  /*6a740*/  SHF.R.U32.HI R19, RZ, 0x8, R19 ;  /* 0x00000008ff137819 */ /* 0x000fc40000011613 */
[----:B------:R-:W-:Y:S02]  /*6a750*/  SHF.R.U32.HI R155, RZ, 0x8, R155 ;  /* 0x00000008ff9b7819 */ /* 0x000fe4000001169b */
[----:B------:R-:W-:Y:S02]  /*6a760*/  LOP3.LUT R19, R19, 0xffff, RZ, 0xc0, !PT ;  /* 0x0000ffff13137812 */ /* 0x000fe400078ec0ff */
[----:B------:R-:W-:Y:S02]  /*6a770*/  LOP3.LUT R155, R155, 0xffff, RZ, 0xc0, !PT ;  /* 0x0000ffff9b9b7812 */ /* 0x000fe400078ec0ff */
[----:B--2---:R-:W-:Y:S02]  /*6a780*/  SHF.R.U32.HI R5, RZ, 0x8, R200 ;  /* 0x00000008ff057819 */ /* 0x004fe400000116c8 */
[----:B------:R-:W2:Y:S02]  /*6a790*/  LDL.LU R200, [R1+0x10] ;  /* 0x0000100001c87983 */ /* 0x000ea40000300800 */
[----:B------:R-:W-:-:S04]  /*6a7a0*/  LOP3.LUT R5, R5, 0xffff, RZ, 0xc0, !PT ;  /* 0x0000ffff05057812 */ /* 0x000fc800078ec0ff */
[----:B------:R-:W-:Y:S02]  /*6a7b0*/  PRMT R235, R5, 0x3340, R1 ;  /* 0x0000334005eb7816 */ /* 0x000fe40000000001 */
[----:B------:R-:W-:Y:S02]  /*6a7c0*/  PRMT R5, R19, 0x3340, R155 ;  /* 0x0000334013057816 */ /* 0x000fe4000000009b */
[----:B----4-:R-:W-:-:S03]  /*6a7d0*/  SHF.R.U32.HI R226, RZ, 0x8, R202 ;  /* 0x00000008ffe27819 */ /* 0x010fc600000116ca */
[----:B------:R0:W-:Y:S01]  /*6a7e0*/  STL [R1+0x50], R5 ;  /* 0x0000500501007387 */ /* 0x0001e20000100800 */
[----:B---3--:R-:W-:Y:S02]  /*6a7f0*/  SHF.R.U32.HI R227, RZ, 0x8, R199 ;  /* 0x00000008ffe37819 */ /* 0x008fe400000116c7 */
[----:B0-----:R-:W-:Y:S02]  /*6a800*/  SHF.R.U32.HI R5, RZ, 0x8, R201 ;  /* 0x00000008ff057819 */ /* 0x001fe400000116c9 */
[----:B------:R-:W3:Y:S04]  /*6a810*/  LDL.LU R201, [R1+0x24] ;  /* 0x0000240001c97983 */ /* 0x000ee80000300800 */
[----:B------:R-:W4:Y:S04]  /*6a820*/  LDL.LU R202, [R1+0x20] ;  /* 0x0000200001ca7983 */ /* 0x000f280000300800 */
[----:B------:R-:W3:Y:S01]  /*6a830*/  LDL.LU R199, [R1+0x1c] ;  /* 0x00001c0001c77983 */ /* 0x000ee20000300800 */
[----:B------:R-:W-:-:S02]  /*6a840*/  SHF.R.U32.HI R139, RZ, 0x8, R139 ;  /* 0x00000008ff8b7819 */ /* 0x000fc4000001168b */
[----:B------:R-:W-:Y:S02]  /*6a850*/  LOP3.LUT R5, R5, 0xffff, RZ, 0xc0, !PT ;  /* 0x0000ffff05057812 */ /* 0x000fe400078ec0ff */
[----:B------:R-:W-:-:S04]  /*6a860*/  LOP3.LUT R139, R139, 0xffff, RZ, 0xc0, !PT ;  /* 0x0000ffff8b8b7812 */ /* 0x000fc800078ec0ff */
[----:B------:R-:W-:Y:S02]  /*6a870*/  PRMT R230, R5, 0x3340, R139 ;  /* 0x0000334005e67816 */ /* 0x000fe4000000008b */
[----:B------:R-:W-:Y:S02]  /*6a880*/  SHF.R.U32.HI R228, RZ, 0x8, R7 ;  /* 0x00000008ffe47819 */ /* 0x000fe40000011607 */
[----:B--2---:R-:W-:Y:S02]  /*6a890*/  SHF.R.U32.HI R5, RZ, 0x8, R200 ;  /* 0x00000008ff057819 */ /* 0x004fe400000116c8 */
[----:B------:R-:W2:Y:S01]  /*6a8a0*/  LDL.LU R200, [R1+0x18] ;  /* 0x0000180001c87983 */ /* 0x000ea20000300800 */
[----:B----4-:R-:W-:-:S03]  /*6a8b0*/  SHF.R.U32.HI R19, RZ, 0x8, R202 ;  /* 0x00000008ff137819 */ /* 0x010fc600000116ca */
[----:B------:R-:W4:Y:S01]  /*6a8c0*/  LDL.LU R202, [R1+0x12c] ;  /* 0x00012c0001ca7983 */ /* 0x000f220000300800 */
[----:B---3--:R-:W-:-:S03]  /*6a8d0*/  SHF.R.U32.HI R7, RZ, 0x8, R199 ;  /* 0x00000008ff077819 */ /* 0x008fc600000116c7 */
[----:B------:R-:W3:Y:S01]  /*6a8e0*/  LDL.LU R199, [R1+0x128] ;  /* 0x0001280001c77983 */ /* 0x000ee20000300800 */
[----:B------:R-:W-:Y:S02]  /*6a8f0*/  SHF.R.U32.HI R132, RZ, 0x8, R132 ;  /* 0x00000008ff847819 */ /* 0x000fe40000011684 */
[----:B------:R-:W-:Y:S02]  /*6a900*/  SHF.R.U32.HI R134, RZ, 0x8, R134 ;  /* 0x00000008ff867819 */ /* 0x000fe40000011686 */
[----:B------:R-:W-:Y:S02]  /*6a910*/  LOP3.LUT R132, R132, 0xffff, RZ, 0xc0, !PT ;  /* 0x0000ffff84847812 */ /* 0x000fe400078ec0ff */
[----:B------:R-:W-:Y:S02]  /*6a920*/  LOP3.LUT R134, R134, 0xffff, RZ, 0xc0, !PT ;  /* 0x0000ffff86867812 */ /* 0x000fe400078ec0ff */
[----:B------:R-:W-:Y:S02]  /*6a930*/  LOP3.LUT R226, R226, 0xffff, RZ, 0xc0, !PT ;  /* 0x0000ffffe2e27812 */ /* 0x000fe400078ec0ff */
[----:B------:R-:W-:-:S02]  /*6a940*/  PRMT R224, R132, 0x3340, R134 ;  /* 0x0000334084e07816 */ /* 0x000fc40000000086 */
[----:B------:R-:W-:Y:S02]  /*6a950*/  LOP3.LUT R5, R5, 0xffff, RZ, 0xc0, !PT ;  /* 0x0000ffff05057812 */ /* 0x000fe400078ec0ff */
[----:B------:R-:W-:Y:S02]  /*6a960*/  SHF.R.U32.HI R220, RZ, 0x8, R201 ;  /* 0x00000008ffdc7819 */ /* 0x000fe400000116c9 */
[----:B------:R-:W-:Y:S02]  /*6a970*/  SHF.R.U32.HI R124, RZ, 0x8, R124 ;  /* 0x00000008ff7c7819 */ /* 0x000fe4000001167c */
[----:B------:R-:W-:Y:S02]  /*6a980*/  SHF.R.U32.HI R126, RZ, 0x8, R126 ;  /* 0x00000008ff7e7819 */ /* 0x000fe4000001167e */
[----:B------:R-:W-:Y:S02]  /*6a990*/  PRMT R226, R226, 0x3340, R5 ;  /* 0x00003340e2e27816 */ /* 0x000fe40000000005 */
[----:B------:R-:W-:-:S02]  /*6a9a0*/  LOP3.LUT R19, R19, 0xffff, RZ, 0xc0, !PT ;  /* 0x0000ffff13137812 */ /* 0x000fc400078ec0ff */
[----:B------:R-:W-:Y:S02]  /*6a9b0*/  LOP3.LUT R220, R220, 0xffff, RZ, 0xc0, !PT ;  /* 0x0000ffffdcdc7812 */ /* 0x000fe400078ec0ff */
[----:B------:R-:W-:Y:S02]  /*6a9c0*/  LOP3.LUT R7, R7, 0xffff, RZ, 0xc0, !PT ;  /* 0x0000ffff07077812 */ /* 0x000fe400078ec0ff */
[----:B------:R-:W-:Y:S02]  /*6a9d0*/  SHF.R.U32.HI R218, RZ, 0x8, R136 ;  /* 0x00000008ffda7819 */ /* 0x000fe40000011688 */
[----:B------:R-:W-:Y:S02]  /*6a9e0*/  SHF.R.U32.HI R5, RZ, 0x8, R137 ;  /* 0x00000008ff057819 */ /* 0x000fe40000011689 */
[----:B------:R-:W-:Y:S02]  /*6a9f0*/  LOP3.LUT R124, R124, 0xffff, RZ, 0xc0, !PT ;  /* 0x0000ffff7c7c7812 */ /* 0x000fe400078ec0ff */
[----:B------:R-:W-:-:S02]  /*6aa00*/  LOP3.LUT R126, R126, 0xffff, RZ, 0xc0, !PT ;  /* 0x0000ffff7e7e7812 */ /* 0x000fc400078ec0ff */
[----:B------:R-:W-:Y:S02]  /*6aa10*/  PRMT R220, R220, 0x3340, R7 ;  /* 0x00003340dcdc7816 */ /* 0x000fe40000000007 */
[----:B------:R-:W-:Y:S02]  /*6aa20*/  LOP3.LUT R218, R218, 0xffff, RZ, 0xc0, !PT ;  /* 0x0000ffffdada7812 */ /* 0x000fe400078ec0ff */
[----:B------:R-:W-:Y:S02]  /*6aa30*/  LOP3.LUT R5, R5, 0xffff, RZ, 0xc0, !PT ;  /* 0x0000ffff05057812 */ /* 0x000fe400078ec0ff */
[----:B------:R-:W-:Y:S02]  /*6aa40*/  PRMT R7, R124, 0x3340, R126 ;  /* 0x000033407c077816 */ /* 0x000fe4000000007e */
[----:B------:R-:W-:Y:S02]  /*6aa50*/  PRMT R218, R218, 0x3340, R5 ;  /* 0x00003340dada7816 */ /* 0x000fe40000000005 */
[----:B--2---:R-:W-:-:S02]  /*6aa60*/  SHF.R.U32.HI R132, RZ, 0x8, R200 ;  /* 0x00000008ff847819 */ /* 0x004fc400000116c8 */
[----:B------:R-:W2:Y:S02]  /*6aa70*/  LDL.LU R200, [R1+0x108] ;  /* 0x0001080001c87983 */ /* 0x000ea40000300800 */
[----:B------:R-:W-:Y:S02]  /*6aa80*/  LOP3.LUT R132, R132, 0xffff, RZ, 0xc0, !PT ;  /* 0x0000ffff84847812 */ /* 0x000fe400078ec0ff */
[----:B------:R-:W2:Y:S02]  /*6aa90*/  LDL.LU R201, [R1+0x124] ;  /* 0x0001240001c97983 */ /* 0x000ea40000300800 */
[----:B------:R-:W-:-:S05]  /*6aaa0*/  PRMT R19, R19, 0x3340, R132 ;  /* 0x0000334013137816 */ /* 0x000fca0000000084 */
[----:B------:R-:W-:Y:S04]  /*6aab0*/  STL [R1+0x4c], R19 ;  /* 0x00004c1301007387 */ /* 0x000fe80000100800 */
[----:B------:R3:W-:Y:S01]  /*6aac0*/  STL [R1+0x28], R7 ;  /* 0x0000280701007387 */ /* 0x0007e20000100800 */
[----:B----4-:R-:W-:-:S03]  /*6aad0*/  SHF.R.U32.HI R5, RZ, 0x8, R202 ;  /* 0x00000008ff057819 */ /* 0x010fc600000116ca */
[----:B------:R-:W4:Y:S01]  /*6aae0*/  LDL.LU R202, [R1+0x138] ;  /* 0x0001380001ca7983 */ /* 0x000f220000300800 */
[----:B---3--:R-:W-:-:S03]  /*6aaf0*/  SHF.R.U32.HI R7, RZ, 0x8, R199 ;  /* 0x00000008ff077819 */ /* 0x008fc600000116c7 */
[----:B------:R-:W3:Y:S01]  /*6ab00*/  LDL.LU R199, [R1+0x134] ;  /* 0x0001340001c77983 */ /* 0x000ee20000300800 */
[----:B------:R-:W-:Y:S02]  /*6ab10*/  LOP3.LUT R5, R5, 0xffff, RZ, 0xc0, !PT ;  /* 0x0000ffff05057812 */ /* 0x000fe400078ec0ff */
[----:B------:R-:W-:Y:S02]  /*6ab20*/  LOP3.LUT R7, R7, 0xffff, RZ, 0xc0, !PT ;  /* 0x0000ffff07077812 */ /* 0x000fe400078ec0ff */
[----:B------:R-:W-:Y:S02]  /*6ab30*/  SHF.R.U32.HI R248, RZ, 0x8, R214 ;  /* 0x00000008fff87819 */ /* 0x000fe400000116d6 */
[----:B------:R-:W-:Y:S02]  /*6ab40*/  PRMT R214, R5, 0x3340, R7 ;  /* 0x0000334005d67816 */ /* 0x000fe40000000007 */
[----:B------:R-:W-:Y:S02]  /*6ab50*/  SHF.R.U32.HI R159, RZ, 0x8, R159 ;  /* 0x00000008ff9f7819 */ /* 0x000fe4000001169f */
[----:B------:R-:W-:-:S02]  /*6ab60*/  SHF.R.U32.HI R7, RZ, 0x8, R161 ;  /* 0x00000008ff077819 */ /* 0x000fc400000116a1 */
[----:B------:R-:W-:Y:S02]  /*6ab70*/  LOP3.LUT R159, R159, 0xffff, RZ, 0xc0, !PT ;  /* 0x0000ffff9f9f7812 */ /* 0x000fe400078ec0ff */
[----:B------:R-:W-:-:S04]  /*6ab80*/  LOP3.LUT R7, R7, 0xffff, RZ, 0xc0, !PT ;  /* 0x0000ffff07077812 */ /* 0x000fc800078ec0ff */
[----:B------:R-:W-:Y:S02]  /*6ab90*/  PRMT R7, R159, 0x3340, R7 ;  /* 0x000033409f077816 */ /* 0x000fe40000000007 */
[----:B--2---:R-:W-:Y:S02]  /*6aba0*/  SHF.R.U32.HI R19, RZ, 0x8, R200 ;  /* 0x00000008ff137819 */ /* 0x004fe400000116c8 */
[----:B------:R-:W2:Y:S04]  /*6abb0*/  LDL.LU R200, [R1+0x130] ;  /* 0x0001300001c87983 */ /* 0x000ea80000300800 */
[----:B------:R3:W-:Y:S02]  /*6abc0*/  STL [R1+0x24], R7 ;  /* 0x0000240701007387 */ /* 0x0007e40000100800 */
[----:B---3--:R-:W-:-:S02]  /*6abd0*/  SHF.R.U32.HI R7, RZ, 0x8, R199 ;  /* 0x00000008ff077819 */ /* 0x008fc400000116c7 */
[----:B------:R-:W3:Y:S04]  /*6abe0*/  LDL.LU R199, [R1+0x164] ;  /* 0x0001640001c77983 */ /* 0x000ee80000300800 */
[----:B------:R-:W4:Y:S04]  /*6abf0*/  LDL.LU R172, [R1+0x15c] ;  /* 0x00015c0001ac7983 */ /* 0x000f280000300800 */
[----:B------:R-:W2:Y:S01]  /*6ac00*/  LDL.LU R178, [R1+0x178] ;  /* 0x0001780001b27983 */ /* 0x000ea20000300800 */
[----:B------:R-:W-:-:S03]  /*6ac10*/  SHF.R.U32.HI R213, RZ, 0x8, R213 ;  /* 0x00000008ffd57819 */ /* 0x000fc600000116d5 */
[----:B------:R-:W3:Y:S01]  /*6ac20*/  LDL.LU R175, [R1+0x174] ;  /* 0x0001740001af7983 */ /* 0x000ee20000300800 */
[----:B------:R-:W-:-:S03]  /*6ac30*/  LOP3.LUT R213, R213, 0xffff, RZ, 0xc0, !PT ;  /* 0x0000ffffd5d57812 */ /* 0x000fc600078ec0ff */
[----:B------:R-:W3:Y:S01]  /*6ac40*/  LDL.LU R176, [R1+0x170] ;  /* 0x0001700001b07983 */ /* 0x000ee20000300800 */
[----:B------:R-:W-:Y:S02]  /*6ac50*/  LOP3.LUT R19, R19, 0xffff, RZ, 0xc0, !PT ;  /* 0x0000ffff13137812 */ /* 0x000fe400078ec0ff */
[--C-:B------:R-:W-:Y:S01]  /*6ac60*/  PRMT R245, R213, 0x3340, R1.reuse ;  /* 0x00003340d5f57816 */ /* 0x100fe20000000001 */
[----:B------:R-:W3:Y:S01]  /*6ac70*/  LDL.LU R174, [R1+0x16c] ;  /* 0x00016c0001ae7983 */ /* 0x000ee20000300800 */
[----:B------:R-:W-:Y:S02]  /*6ac80*/  PRMT R213, R19, 0x3340, R1 ;  /* 0x0000334013d57816 */ /* 0x000fe40000000001 */
[----:B------:R-:W-:Y:S02]  /*6ac90*/  SHF.R.U32.HI R182, RZ, 0x8, R182 ;  /* 0x00000008ffb67819 */ /* 0x000fe400000116b6 */
[----:B------:R-:W-:Y:S02]  /*6aca0*/  SHF.R.U32.HI R204, RZ, 0x8, R204 ;  /* 0x00000008ffcc7819 */ /* 0x000fe400000116cc */
[----:B------:R-:W-:-:S02]  /*6acb0*/  SHF.R.U32.HI R5, RZ, 0x8, R201 ;  /* 0x00000008ff057819 */ /* 0x000fc400000116c9 */
[----:B------:R-:W-:Y:S02]  /*6acc0*/  SHF.R.U32.HI R194, RZ, 0x8, R194 ;  /* 0x00000008ffc27819 */ /* 0x000fe400000116c2 */
[----:B------:R-:W-:Y:S02]  /*6acd0*/  LOP3.LUT R182, R182, 0xffff, RZ, 0xc0, !PT ;  /* 0x0000ffffb6b67812 */ /* 0x000fe400078ec0ff */
[----:B------:R-:W-:Y:S02]  /*6ace0*/  LOP3.LUT R204, R204, 0xffff, RZ, 0xc0, !PT ;  /* 0x0000ffffcccc7812 */ /* 0x000fe400078ec0ff */
[----:B------:R-:W-:Y:S02]  /*6acf0*/  LOP3.LUT R5, R5, 0xffff, RZ, 0xc0, !PT ;  /* 0x0000ffff05057812 */ /* 0x000fe400078ec0ff */
[----:B------:R-:W-:Y:S02]  /*6ad00*/  LOP3.LUT R194, R194, 0xffff, RZ, 0xc0, !PT ;  /* 0x0000ffffc2c27812 */ /* 0x000fe400078ec0ff */
[----:B------:R-:W-:-:S02]  /*6ad10*/  PRMT R246, R182, 0x3340, R204 ;  /* 0x00003340b6f67816 */ /* 0x000fc400000000cc */
[----:B------:R-:W-:Y:S02]  /*6ad20*/  PRMT R208, R5, 0x3340, R194 ;  /* 0x0000334005d07816 */ /* 0x000fe400000000c2 */
[----:B------:R-:W-:Y:S02]  /*6ad30*/  SHF.R.U32.HI R204, RZ, 0x8, R118 ;  /* 0x00000008ffcc7819 */ /* 0x000fe40000011676 */
[----:B------:R-:W-:Y:S02]  /*6ad40*/  SHF.R.U32.HI R5, RZ, 0x8, R119 ;  /* 0x00000008ff057819 */ /* 0x000fe40000011677 */
[----:B----4-:R-:W-:Y:S02]  /*6ad50*/  SHF.R.U32.HI R19, RZ, 0x8, R172 ;  /* 0x00000008ff137819 */ /* 0x010fe400000116ac */
[----:B------:R-:W4:Y:S01]  /*6ad60*/  LDL.LU R172, [R1+0x168] ;  /* 0x0001680001ac7983 */ /* 0x000f220000300800 */
[----:B------:R-:W-:Y:S02]  /*6ad70*/  LOP3.LUT R204, R204, 0xffff, RZ, 0xc0, !PT ;  /* 0x0000ffffcccc7812 */ /* 0x000fe400078ec0ff */
[----:B------:R-:W-:-:S02]  /*6ad80*/  LOP3.LUT R5, R5, 0xffff, RZ, 0xc0, !PT ;  /* 0x0000ffff05057812 */ /* 0x000fc400078ec0ff */
[----:B------:R-:W-:Y:S02]  /*6ad90*/  SHF.R.U32.HI R197, RZ, 0x8, R197 ;  /* 0x00000008ffc57819 */ /* 0x000fe400000116c5 */
[----:B------:R-:W-:Y:S02]  /*6ada0*/  PRMT R204, R204, 0x3340, R5 ;  /* 0x00003340cccc7816 */ /* 0x000fe40000000005 */
[----:B------:R-:W-:Y:S02]  /*6adb0*/  SHF.R.U32.HI R5, RZ, 0x8, R196 ;  /* 0x00000008ff057819 */ /* 0x000fe400000116c4 */
[----:B------:R-:W-:Y:S02]  /*6adc0*/  LOP3.LUT R197, R197, 0xffff, RZ, 0xc0, !PT ;  /* 0x0000ffffc5c57812 */ /* 0x000fe400078ec0ff */
[----:B------:R-:W-:Y:S02]  /*6add0*/  LOP3.LUT R5, R5, 0xffff, RZ, 0xc0, !PT ;  /* 0x0000ffff05057812 */ /* 0x000fe400078ec0ff */
[----:B------:R-:W-:-:S02]  /*6ade0*/  SHF.R.U32.HI R184, RZ, 0x8, R184 ;  /* 0x00000008ffb87819 */ /* 0x000fc400000116b8 */
[----:B------:R-:W-:Y:S02]  /*6adf0*/  SHF.R.U32.HI R207, RZ, 0x8, R207 ;  /* 0x00000008ffcf7819 */ /* 0x000fe400000116cf */
[----:B------:R-:W-:Y:S02]  /*6ae00*/  PRMT R197, R197, 0x3340, R5 ;  /* 0x00003340c5c57816 */ /* 0x000fe40000000005 */
[----:B------:R-:W-:Y:S02]  /*6ae10*/  LOP3.LUT R184, R184, 0xffff, RZ, 0xc0, !PT ;  /* 0x0000ffffb8b87812 */ /* 0x000fe400078ec0ff */
[----:B------:R-:W-:Y:S02]  /*6ae20*/  LOP3.LUT R207, R207, 0xffff, RZ, 0xc0, !PT ;  /* 0x0000ffffcfcf7812 */ /* 0x000fe400078ec0ff */
[----:B--2---:R-:W-:Y:S02]  /*6ae30*/  SHF.R.U32.HI R5, RZ, 0x8, R178 ;  /* 0x00000008ff057819 */ /* 0x004fe400000116b2 */
[----:B------:R-:W-:-:S02]  /*6ae40*/  SHF.R.U32.HI R111, RZ, 0x8, R111 ;  /* 0x00000008ff6f7819 */ /* 0x000fc4000001166f */
[----:B------:R-:W-:Y:S02]  /*6ae50*/  SHF.R.U32.HI R113, RZ, 0x8, R113 ;  /* 0x00000008ff717819 */ /* 0x000fe40000011671 */
[----:B------:R-:W-:Y:S02]  /*6ae60*/  PRMT R240, R184, 0x3340, R207 ;  /* 0x00003340b8f07816 */ /* 0x000fe400000000cf */
[----:B------:R-:W-:Y:S02]  /*6ae70*/  LOP3.LUT R5, R5, 0xffff, RZ, 0xc0, !PT ;  /* 0x0000ffff05057812 */ /* 0x000fe400078ec0ff */
[----:B------:R-:W-:Y:S02]  /*6ae80*/  SHF.R.U32.HI R219, RZ, 0x8, R219 ;  /* 0x00000008ffdb7819 */ /* 0x000fe400000116db */
[----:B------:R-:W-:Y:S02]  /*6ae90*/  SHF.R.U32.HI R207, RZ, 0x8, R202 ;  /* 0x00000008ffcf7819 */ /* 0x000fe400000116ca */
[----:B------:R-:W-:-:S02]  /*6aea0*/  LOP3.LUT R111, R111, 0xffff, RZ, 0xc0, !PT ;  /* 0x0000ffff6f6f7812 */ /* 0x000fc400078ec0ff */
[----:B------:R-:W-:Y:S02]  /*6aeb0*/  LOP3.LUT R113, R113, 0xffff, RZ, 0xc0, !PT ;  /* 0x0000ffff71717812 */ /* 0x000fe400078ec0ff */
[----:B------:R-:W-:Y:S02]  /*6aec0*/  SHF.R.U32.HI R206, RZ, 0x8, R195 ;  /* 0x00000008ffce7819 */ /* 0x000fe400000116c3 */
[----:B------:R-:W-:Y:S02]  /*6aed0*/  PRMT R195, R5, 0x3340, R1 ;  /* 0x0000334005c37816 */ /* 0x000fe40000000001 */
[----:B------:R-:W-:Y:S02]  /*6aee0*/  LOP3.LUT R219, R219, 0xffff, RZ, 0xc0, !PT ;  /* 0x0000ffffdbdb7812 */ /* 0x000fe400078ec0ff */
[----:B------:R-:W-:Y:S02]  /*6aef0*/  LOP3.LUT R207, R207, 0xffff, RZ, 0xc0, !PT ;  /* 0x0000ffffcfcf7812 */ /* 0x000fe400078ec0ff */
[----:B------:R-:W-:-:S02]  /*6af00*/  LOP3.LUT R7, R7, 0xffff, RZ, 0xc0, !PT ;  /* 0x0000ffff07077812 */ /* 0x000fc400078ec0ff */
[----:B------:R-:W-:Y:S02]  /*6af10*/  PRMT R5, R111, 0x3340, R113 ;  /* 0x000033406f057816 */ /* 0x000fe40000000071 */
[----:B------:R-:W-:Y:S02]  /*6af20*/  PRMT R243, R219, 0x3340, R1 ;  /* 0x00003340dbf37816 */ /* 0x000fe40000000001 */
[----:B------:R-:W-:Y:S01]  /*6af30*/  PRMT R207, R207, 0x3340, R7 ;  /* 0x00003340cfcf7816 */ /* 0x000fe20000000007 */
[----:B------:R4:W-:Y:S01]  /*6af40*/  STL [R1+0x20], R5 ;  /* 0x0000200501007387 */ /* 0x0009e20000100800 */
[----:B------:R-:W-:Y:S02]  /*6af50*/  SHF.R.U32.HI R219, RZ, 0x8, R192 ;  /* 0x00000008ffdb7819 */ /* 0x000fe400000116c0 */
[----:B---3--:R-:W-:Y:S01]  /*6af60*/  SHF.R.U32.HI R7, RZ, 0x8, R199 ;  /* 0x00000008ff077819 */ /* 0x008fe200000116c7 */
[----:B------:R-:W2:Y:S01]  /*6af70*/  LDL.LU R178, [R1+0x18c] ;  /* 0x00018c0001b27983 */ /* 0x000ea20000300800 */
[----:B------:R-:W-:-:S02]  /*6af80*/  SHF.R.U32.HI R225, RZ, 0x8, R190 ;  /* 0x00000008ffe17819 */ /* 0x000fc400000116be */
[----:B------:R-:W-:Y:S02]  /*6af90*/  SHF.R.U32.HI R192, RZ, 0x8, R175 ;  /* 0x00000008ffc07819 */ /* 0x000fe400000116af */
[----:B------:R-:W-:Y:S01]  /*6afa0*/  SHF.R.U32.HI R190, RZ, 0x8, R176 ;  /* 0x00000008ffbe7819 */ /* 0x000fe200000116b0 */
[----:B------:R-:W3:Y:S01]  /*6afb0*/  LDL.LU R175, [R1+0x188] ;  /* 0x0001880001af7983 */ /* 0x000ee20000300800 */
[----:B------:R-:W-:Y:S02]  /*6afc0*/  SHF.R.U32.HI R199, RZ, 0x8, R198 ;  /* 0x00000008ffc77819 */ /* 0x000fe400000116c6 */
[----:B------:R-:W-:Y:S01]  /*6afd0*/  LOP3.LUT R198, R7, 0xffff, RZ, 0xc0, !PT ;  /* 0x0000ffff07c67812 */ /* 0x000fe200078ec0ff */
[----:B------:R-:W2:Y:S01]  /*6afe0*/  LDL.LU R176, [R1+0x180] ;  /* 0x0001800001b07983 */ /* 0x000ea20000300800 */
[----:B------:R-:W-:-:S04]  /*6aff0*/  LOP3.LUT R7, R19, 0xffff, RZ, 0xc0, !PT ;  /* 0x0000ffff13077812 */ /* 0x000fc800078ec0ff */
[----:B------:R-:W-:Y:S02]  /*6b000*/  PRMT R198, R198, 0x3340, R7 ;  /* 0x00003340c6c67816 */ /* 0x000fe40000000007 */
[----:B------:R-:W-:Y:S02]  /*6b010*/  SHF.R.U32.HI R7, RZ, 0x8, R174 ;  /* 0x00000008ff077819 */ /* 0x000fe400000116ae */
[----:B------:R-:W2:Y:S01]  /*6b020*/  LDL.LU R174, [R1+0x184] ;  /* 0x0001840001ae7983 */ /* 0x000ea20000300800 */
[----:B----4-:R-:W-:-:S03]  /*6b030*/  SHF.R.U32.HI R5, RZ, 0x8, R172 ;  /* 0x00000008ff057819 */ /* 0x010fc600000116ac */
[----:B------:R-:W4:Y:S01]  /*6b040*/  LDL.LU R172, [R1+0x17c] ;  /* 0x00017c0001ac7983 */ /* 0x000f220000300800 */
[----:B------:R-:W-:Y:S02]  /*6b050*/  LOP3.LUT R190, R190, 0xffff, RZ, 0xc0, !PT ;  /* 0x0000ffffbebe7812 */ /* 0x000fe400078ec0ff */
[----:B------:R-:W-:Y:S02]  /*6b060*/  LOP3.LUT R5, R5, 0xffff, RZ, 0xc0, !PT ;  /* 0x0000ffff05057812 */ /* 0x000fe400078ec0ff */
[----:B------:R-:W-:Y:S02]  /*6b070*/  SHF.R.U32.HI R104, RZ, 0x8, R104 ;  /* 0x00000008ff687819 */ /* 0x000fe40000011668 */
[----:B------:R-:W-:Y:S02]  /*6b080*/  PRMT R190, R190, 0x3340, R5 ;  /* 0x00003340bebe7816 */ /* 0x000fe40000000005 */
[----:B------:R-:W-:Y:S02]  /*6b090*/  SHF.R.U32.HI R5, RZ, 0x8, R107 ;  /* 0x00000008ff057819 */ /* 0x000fe4000001166b */
[----:B------:R-:W-:-:S02]  /*6b0a0*/  LOP3.LUT R104, R104, 0xffff, RZ, 0xc0, !PT ;  /* 0x0000ffff68687812 */ /* 0x000fc400078ec0ff */
[----:B------:R-:W-:Y:S02]  /*6b0b0*/  LOP3.LUT R5, R5, 0xffff, RZ, 0xc0, !PT ;  /* 0x0000ffff05057812 */ /* 0x000fe400078ec0ff */
[----:B------:R-:W-:Y:S02]  /*6b0c0*/  LOP3.LUT R192, R192, 0xffff, RZ, 0xc0, !PT ;  /* 0x0000ffffc0c07812 */ /* 0x000fe400078ec0ff */
[----:B------:R-:W-:Y:S02]  /*6b0d0*/  PRMT R5, R104, 0x3340, R5 ;  /* 0x0000334068057816 */ /* 0x000fe40000000005 */
[----:B------:R-:W-:-:S03]  /*6b0e0*/  LOP3.LUT R7, R7, 0xffff, RZ, 0xc0, !PT ;  /* 0x0000ffff07077812 */ /* 0x000fc600078ec0ff */
[----:B------:R0:W-:Y:S01]  /*6b0f0*/  STL [R1+0x18], R5 ;  /* 0x0000180501007387 */ /* 0x0001e20000100800 */
[----:B------:R-:W-:Y:S02]  /*6b100*/  PRMT R192, R192, 0x3340, R7 ;  /* 0x00003340c0c07816 */ /* 0x000fe40000000007 */
[----:B------:R-:W-:Y:S02]  /*6b110*/  SHF.R.U32.HI R7, RZ, 0x8, R141 ;  /* 0x00000008ff077819 */ /* 0x000fe4000001168d */
[----:B0-----:R-:W-:Y:S02]  /*6b120*/  SHF.R.U32.HI R5, RZ, 0x8, R140 ;  /* 0x00000008ff057819 */ /* 0x001fe4000001168c */
[----:B------:R-:W-:Y:S02]  /*6b130*/  LOP3.LUT R7, R7, 0xffff, RZ, 0xc0, !PT ;  /* 0x0000ffff07077812 */ /* 0x000fe400078ec0ff */
[----:B------:R-:W-:-:S04]  /*6b140*/  LOP3.LUT R5, R5, 0xffff, RZ, 0xc0, !PT ;  /* 0x0000ffff05057812 */ /* 0x000fc800078ec0ff */
[----:B------:R-:W-:Y:S02]  /*6b150*/  PRMT R7, R5, 0x3340, R7 ;  /* 0x0000334005077816 */ /* 0x000fe40000000007 */
[----:B------:R-:W-:Y:S02]  /*6b160*/  SHF.R.U32.HI R241, RZ, 0x8, R183 ;  /* 0x00000008fff17819 */ /* 0x000fe400000116b7 */
[----:B---3--:R-:W-:Y:S02]  /*6b170*/  SHF.R.U32.HI R19, RZ, 0x8, R175 ;  /* 0x00000008ff137819 */ /* 0x008fe400000116af */
[----:B------:R-:W3:Y:S01]  /*6b180*/  LDL.LU R175, [R1+0x194] ;  /* 0x0001940001af7983 */ /* 0x000ee20000300800 */
[----:B--2---:R-:W-:-:S03]  /*6b190*/  SHF.R.U32.HI R184, RZ, 0x8, R176 ;  /* 0x00000008ffb87819 */ /* 0x004fc600000116b0 */
[----:B------:R-:W2:Y:S04]  /*6b1a0*/  LDL.LU R176, [R1+0x190] ;  /* 0x0001900001b07983 */ /* 0x000ea80000300800 */
[----:B------:R-:W2:Y:S01]  /*6b1b0*/  LDL.LU R173, [R1+0x1b4] ;  /* 0x0001b40001ad7983 */ /* 0x000ea20000300800 */
[----:B------:R-:W-:-:S03]  /*6b1c0*/  SHF.R.U32.HI R183, RZ, 0x8, R174 ;  /* 0x00000008ffb77819 */ /* 0x000fc600000116ae */
[----:B------:R2:W-:Y:S04]  /*6b1d0*/  STL [R1+0x14], R7 ;  /* 0x0000140701007387 */ /* 0x0005e80000100800 */
[----:B------:R-:W2:Y:S01]  /*6b1e0*/  LDL.LU R174, [R1+0x1ac] ;  /* 0x0001ac0001ae7983 */ /* 0x000ea20000300800 */
[----:B------:R-:W-:Y:S02]  /*6b1f0*/  SHF.R.U32.HI R142, RZ, 0x8, R142 ;  /* 0x00000008ff8e7819 */ /* 0x000fe4000001168e */
[----:B------:R-:W-:Y:S02]  /*6b200*/  SHF.R.U32.HI R144, RZ, 0x8, R144 ;  /* 0x00000008ff907819 */ /* 0x000fe40000011690 */
[----:B------:R-:W-:Y:S02]  /*6b210*/  LOP3.LUT R142, R142, 0xffff, RZ, 0xc0, !PT ;  /* 0x0000ffff8e8e7812 */ /* 0x000fe400078ec0ff */
[----:B------:R-:W-:-:S04]  /*6b220*/  LOP3.LUT R144, R144, 0xffff, RZ, 0xc0, !PT ;  /* 0x0000ffff90907812 */ /* 0x000fc800078ec0ff */
[----:B------:R-:W-:Y:S02]  /*6b230*/  PRMT R238, R142, 0x3340, R144 ;  /* 0x000033408eee7816 */ /* 0x000fe40000000090 */
[----:B----4-:R-:W-:Y:S02]  /*6b240*/  SHF.R.U32.HI R5, RZ, 0x8, R172 ;  /* 0x00000008ff057819 */ /* 0x010fe400000116ac */
[----:B------:R-:W4:Y:S04]  /*6b250*/  LDL.LU R172, [R1+0x1a0] ;  /* 0x0001a00001ac7983 */ /* 0x000f280000300800 */
[----:B------:R-:W4:Y:S04]  /*6b260*/  LDL.LU R167, [R1+0x1a8] ;  /* 0x0001a80001a77983 */ /* 0x000f280000300800 */
[----:B------:R-:W4:Y:S04]  /*6b270*/  LDL.LU R168, [R1+0x19c] ;  /* 0x00019c0001a87983 */ /* 0x000f280000300800 */
[----:B------:R-:W4:Y:S04]  /*6b280*/  LDL.LU R165, [R1+0x1a4] ;  /* 0x0001a40001a57983 */ /* 0x000f280000300800 */
[----:B------:R-:W4:Y:S04]  /*6b290*/  LDL.LU R166, [R1+0x198] ;  /* 0x0001980001a67983 */ /* 0x000f280000300800 */
[----:B------:R-:W4:Y:S04]  /*6b2a0*/  LDL.LU R142, [R1+0x1c0] ;  /* 0x0001c000018e7983 */ /* 0x000f280000300800 */
[----:B------:R-:W4:Y:S01]  /*6b2b0*/  LDL.LU R144, [R1+0x1bc] ;  /* 0x0001bc0001907983 */ /* 0x000f220000300800 */
[----:B------:R-:W-:-:S02]  /*6b2c0*/  SHF.R.U32.HI R185, RZ, 0x8, R185 ;  /* 0x00000008ffb97819 */ /* 0x000fc400000116b9 */
[----:B------:R-:W-:Y:S01]  /*6b2d0*/  SHF.R.U32.HI R98, RZ, 0x8, R98 ;  /* 0x00000008ff627819 */ /* 0x000fe20000011662 */
[----:B------:R-:W4:Y:S01]  /*6b2e0*/  LDL.LU R150, [R1+0x1b0] ;  /* 0x0001b00001967983 */ /* 0x000f220000300800 */
[----:B------:R-:W-:Y:S02]  /*6b2f0*/  LOP3.LUT R185, R185, 0xffff, RZ, 0xc0, !PT ;  /* 0x0000ffffb9b97812 */ /* 0x000fe400078ec0ff */
[----:B------:R-:W-:Y:S02]  /*6b300*/  LOP3.LUT R5, R5, 0xffff, RZ, 0xc0, !PT ;  /* 0x0000ffff05057812 */ /* 0x000fe400078ec0ff */
[----:B------:R-:W-:Y:S02]  /*6b310*/  LOP3.LUT R98, R98, 0xffff, RZ, 0xc0, !PT ;  /* 0x0000ffff62627812 */ /* 0x000fe400078ec0ff */
[----:B------:R-:W-:Y:S02]  /*6b320*/  SHF.R.U32.HI R151, RZ, 0x8, R236 ;  /* 0x00000008ff977819 */ /* 0x000fe400000116ec */
[----:B------:R-:W-:-:S02]  /*6b330*/  PRMT R236, R185, 0x3340, R1 ;  /* 0x00003340b9ec7816 */ /* 0x000fc40000000001 */
[----:B------:R-:W-:Y:S02]  /*6b340*/  PRMT R182, R5, 0x3340, R98 ;  /* 0x0000334005b67816 */ /* 0x000fe40000000062 */
[----:B------:R-:W-:Y:S02]  /*6b350*/  SHF.R.U32.HI R185, RZ, 0x8, R178 ;  /* 0x00000008ffb97819 */ /* 0x000fe400000116b2 */
[----:B------:R-:W-:Y:S02]  /*6b360*/  LOP3.LUT R19, R19, 0xffff, RZ, 0xc0, !PT ;  /* 0x0000ffff13137812 */ /* 0x000fe400078ec0ff */
[----:B------:R-:W-:-:S04]  /*6b370*/  LOP3.LUT R185, R185, 0xffff, RZ, 0xc0, !PT ;  /* 0x0000ffffb9b97812 */ /* 0x000fc800078ec0ff */
[----:B------:R-:W-:Y:S02]  /*6b380*/  PRMT R185, R185, 0x3340, R19 ;  /* 0x00003340b9b97816 */ /* 0x000fe40000000013 */
[----:B---3--:R-:W-:Y:S02]  /*6b390*/  SHF.R.U32.HI R5, RZ, 0x8, R175 ;  /* 0x00000008ff057819 */ /* 0x008fe400000116af */
[----:B--2---:R-:W-:Y:S02]  /*6b3a0*/  SHF.R.U32.HI R7, RZ, 0x8, R176 ;  /* 0x00000008ff077819 */ /* 0x004fe400000116b0 */
[----:B------:R-:W-:Y:S02]  /*6b3b0*/  LOP3.LUT R5, R5, 0xffff, RZ, 0xc0, !PT ;  /* 0x0000ffff05057812 */ /* 0x000fe400078ec0ff */
[----:B------:R-:W-:-:S04]  /*6b3c0*/  LOP3.LUT R7, R7, 0xffff, RZ, 0xc0, !PT ;  /* 0x0000ffff07077812 */ /* 0x000fc800078ec0ff */
[----:B------:R-:W-:Y:S02]  /*6b3d0*/  PRMT R178, R5, 0x3340, R7 ;  /* 0x0000334005b27816 */ /* 0x000fe40000000007 */
[----:B------:R-:W-:Y:S02]  /*6b3e0*/  SHF.R.U32.HI R5, RZ, 0x8, R173 ;  /* 0x00000008ff057819 */ /* 0x000fe400000116ad */
[----:B------:R-:W-:Y:S02]  /*6b3f0*/  SHF.R.U32.HI R7, RZ, 0x8, R174 ;  /* 0x00000008ff077819 */ /* 0x000fe400000116ae */
[----:B------:R-:W-:Y:S02]  /*6b400*/  LOP3.LUT R5, R5, 0xffff, RZ, 0xc0, !PT ;  /* 0x0000ffff05057812 */ /* 0x000fe400078ec0ff */
[----:B------:R-:W-:Y:S02]  /*6b410*/  LOP3.LUT R7, R7, 0xffff, RZ, 0xc0, !PT ;  /* 0x0000ffff07077812 */ /* 0x000fe400078ec0ff */
[----:B------:R-:W-:-:S02]  /*6b420*/  LOP3.LUT R151, R151, 0xffff, RZ, 0xc0, !PT ;  /* 0x0000ffff97977812 */ /* 0x000fc400078ec0ff */
[----:B------:R-:W-:Y:S02]  /*6b430*/  PRMT R174, R5, 0x3340, R7 ;  /* 0x0000334005ae7816 */ /* 0x000fe40000000007 */
[----:B------:R-:W-:Y:S02]  /*6b440*/  LOP3.LUT R242, R242, 0xffff, RZ, 0xc0, !PT ;  /* 0x0000fffff2f27812 */ /* 0x000fe400078ec0ff */
[----:B------:R-:W-:Y:S02]  /*6b450*/  SHF.R.U32.HI R145, RZ, 0x8, R145 ;  /* 0x00000008ff917819 */ /* 0x000fe40000011691 */
[----:B------:R-:W-:Y:S02]  /*6b460*/  SHF.R.U32.HI R143, RZ, 0x8, R143 ;  /* 0x00000008ff8f7819 */ /* 0x000fe4000001168f */
[----:B------:R-:W-:Y:S02]  /*6b470*/  SHF.R.U32.HI R163, RZ, 0x8, R163 ;  /* 0x00000008ffa37819 */ /* 0x000fe400000116a3 */
[----:B------:R-:W-:-:S02]  /*6b480*/  SHF.R.U32.HI R164, RZ, 0x8, R164 ;  /* 0x00000008ffa47819 */ /* 0x000fc400000116a4 */
[----:B------:R-:W-:Y:S02]  /*6b490*/  PRMT R242, R242, 0x3340, R151 ;  /* 0x00003340f2f27816 */ /* 0x000fe40000000097 */
[----:B------:R-:W2:Y:S01]  /*6b4a0*/  LDL.LU R151, [R1+0x1b8] ;  /* 0x0001b80001977983 */ /* 0x000ea20000300800 */
[----:B------:R-:W-:Y:S02]  /*6b4b0*/  LOP3.LUT R145, R145, 0xffff, RZ, 0xc0, !PT ;  /* 0x0000ffff91917812 */ /* 0x000fe400078ec0ff */
[----:B------:R-:W-:Y:S02]  /*6b4c0*/  LOP3.LUT R143, R143, 0xffff, RZ, 0xc0, !PT ;  /* 0x0000ffff8f8f7812 */ /* 0x000fe400078ec0ff */
[----:B------:R-:W-:Y:S02]  /*6b4d0*/  LOP3.LUT R163, R163, 0xffff, RZ, 0xc0, !PT ;  /* 0x0000ffffa3a37812 */ /* 0x000fe400078ec0ff */
[----:B------:R-:W-:Y:S02]  /*6b4e0*/  LOP3.LUT R164, R164, 0xffff, RZ, 0xc0, !PT ;  /* 0x0000ffffa4a47812 */ /* 0x000fe400078ec0ff */
[----:B------:R-:W-:-:S02]  /*6b4f0*/  PRMT R237, R143, 0x3340, R145 ;  /* 0x000033408fed7816 */ /* 0x000fc40000000091 */
[----:B------:R-:W-:Y:S02]  /*6b500*/  PRMT R229, R163, 0x3340, R164 ;  /* 0x00003340a3e57816 */ /* 0x000fe400000000a4 */
[----:B----4-:R-:W-:-:S04]  /*6b510*/  SHF.R.U32.HI R19, RZ, 0x8, R172 ;  /* 0x00000008ff137819 */ /* 0x010fc800000116ac */
[----:B------:R-:W-:-:S04]  /*6b520*/  LOP3.LUT R19, R19, 0xffff, RZ, 0xc0, !PT ;  /* 0x0000ffff13137812 */ /* 0x000fc800078ec0ff */
[----:B------:R-:W-:Y:S02]  /*6b530*/  PRMT R173, R19, 0x3340, R1 ;  /* 0x0000334013ad7816 */ /* 0x000fe40000000001 */
[----:B------:R-:W-:Y:S02]  /*6b540*/  SHF.R.U32.HI R7, RZ, 0x8, R168 ;  /* 0x00000008ff077819 */ /* 0x000fe400000116a8 */
[----:B------:R-:W-:Y:S02]  /*6b550*/  SHF.R.U32.HI R19, RZ, 0x8, R166 ;  /* 0x00000008ff137819 */ /* 0x000fe400000116a6 */
[----:B------:R-:W-:Y:S02]  /*6b560*/  LOP3.LUT R7, R7, 0xffff, RZ, 0xc0, !PT ;  /* 0x0000ffff07077812 */ /* 0x000fe400078ec0ff */
[----:B------:R-:W-:-:S04]  /*6b570*/  LOP3.LUT R19, R19, 0xffff, RZ, 0xc0, !PT ;  /* 0x0000ffff13137812 */ /* 0x000fc800078ec0ff */
[----:B------:R-:W-:Y:S02]  /*6b580*/  PRMT R7, R7, 0x3340, R19 ;  /* 0x0000334007077816 */ /* 0x000fe40000000013 */
[----:B------:R-:W-:-:S03]  /*6b590*/  SHF.R.U32.HI R164, RZ, 0x8, R142 ;  /* 0x00000008ffa47819 */ /* 0x000fc6000001168e */
[----:B------:R0:W-:Y:S01]  /*6b5a0*/  STL [R1+0x10], R7 ;  /* 0x0000100701007387 */ /* 0x0001e20000100800 */
[----:B------:R-:W-:-:S03]  /*6b5b0*/  SHF.R.U32.HI R161, RZ, 0x8, R144 ;  /* 0x00000008ffa17819 */ /* 0x000fc60000011690 */
[----:B------:R-:W3:Y:S04]  /*6b5c0*/  LDL.LU R145, [R1+0x1d0] ;  /* 0x0001d00001917983 */ /* 0x000ee80000300800 */
[----:B------:R-:W4:Y:S04]  /*6b5d0*/  LDL.LU R142, [R1+0x1cc] ;  /* 0x0001cc00018e7983 */ /* 0x000f280000300800 */
[----:B------:R-:W4:Y:S01]  /*6b5e0*/  LDL.LU R144, [R1+0x1c4] ;  /* 0x0001c40001907983 */ /* 0x000f220000300800 */
[----:B------:R-:W-:Y:S02]  /*6b5f0*/  SHF.R.U32.HI R167, RZ, 0x8, R167 ;  /* 0x00000008ffa77819 */ /* 0x000fe400000116a7 */
[----:B------:R-:W-:-:S02]  /*6b600*/  SHF.R.U32.HI R5, RZ, 0x8, R165 ;  /* 0x00000008ff057819 */ /* 0x000fc400000116a5 */
[----:B------:R-:W-:Y:S02]  /*6b610*/  LOP3.LUT R167, R167, 0xffff, RZ, 0xc0, !PT ;  /* 0x0000ffffa7a77812 */ /* 0x000fe400078ec0ff */
[----:B------:R-:W-:Y:S02]  /*6b620*/  LOP3.LUT R5, R5, 0xffff, RZ, 0xc0, !PT ;  /* 0x0000ffff05057812 */ /* 0x000fe400078ec0ff */
[----:B------:R-:W-:Y:S02]  /*6b630*/  SHF.R.U32.HI R166, RZ, 0x8, R82 ;  /* 0x00000008ffa67819 */ /* 0x000fe40000011652 */
[----:B------:R-:W-:Y:S02]  /*6b640*/  PRMT R167, R167, 0x3340, R5 ;  /* 0x00003340a7a77816 */ /* 0x000fe40000000005 */
[----:B------:R-:W-:Y:S02]  /*6b650*/  SHF.R.U32.HI R163, RZ, 0x8, R83 ;  /* 0x00000008ffa37819 */ /* 0x000fe40000011653 */
[----:B0-----:R-:W-:-:S02]  /*6b660*/  SHF.R.U32.HI R7, RZ, 0x8, R84 ;  /* 0x00000008ff077819 */ /* 0x001fc40000011654 */
[----:B------:R-:W-:Y:S02]  /*6b670*/  SHF.R.U32.HI R5, RZ, 0x8, R85 ;  /* 0x00000008ff057819 */ /* 0x000fe40000011655 */
[----:B------:R-:W-:Y:S02]  /*6b680*/  LOP3.LUT R166, R166, 0xffff, RZ, 0xc0, !PT ;  /* 0x0000ffffa6a67812 */ /* 0x000fe400078ec0ff */
[----:B------:R-:W-:Y:S02]  /*6b690*/  LOP3.LUT R7, R7, 0xffff, RZ, 0xc0, !PT ;  /* 0x0000ffff07077812 */ /* 0x000fe400078ec0ff */
[----:B------:R-:W-:Y:S02]  /*6b6a0*/  LOP3.LUT R163, R163, 0xffff, RZ, 0xc0, !PT ;  /* 0x0000ffffa3a37812 */ /* 0x000fe400078ec0ff */
[----:B------:R-:W-:Y:S02]  /*6b6b0*/  LOP3.LUT R5, R5, 0xffff, RZ, 0xc0, !PT ;  /* 0x0000ffff05057812 */ /* 0x000fe400078ec0ff */
[----:B------:R-:W-:-:S02]  /*6b6c0*/  SHF.R.U32.HI R74, RZ, 0x8, R74 ;  /* 0x00000008ff4a7819 */ /* 0x000fc4000001164a */
[----:B------:R-:W-:Y:S02]  /*6b6d0*/  SHF.R.U32.HI R76, RZ, 0x8, R76 ;  /* 0x00000008ff4c7819 */ /* 0x000fe4000001164c */
[----:B------:R-:W-:Y:S02]  /*6b6e0*/  SHF.R.U32.HI R158, RZ, 0x8, R158 ;  /* 0x00000008ff9e7819 */ /* 0x000fe4000001169e */
[----:B------:R-:W-:Y:S02]  /*6b6f0*/  SHF.R.U32.HI R75, RZ, 0x8, R75 ;  /* 0x00000008ff4b7819 */ /* 0x000fe4000001164b */
[----:B------:R-:W-:Y:S02]  /*6b700*/  SHF.R.U32.HI R77, RZ, 0x8, R77 ;  /* 0x00000008ff4d7819 */ /* 0x000fe4000001164d */
[----:B------:R-:W-:Y:S02]  /*6b710*/  PRMT R166, R166, 0x3340, R7 ;  /* 0x00003340a6a67816 */ /* 0x000fe40000000007 */
[----:B------:R-:W-:-:S02]  /*6b720*/  PRMT R163, R163, 0x3340, R5 ;  /* 0x00003340a3a37816 */ /* 0x000fc40000000005 */
[----:B------:R-:W-:Y:S02]  /*6b730*/  LOP3.LUT R74, R74, 0xffff, RZ, 0xc0, !PT ;  /* 0x0000ffff4a4a7812 */ /* 0x000fe400078ec0ff */
[----:B------:R-:W-:Y:S02]  /*6b740*/  LOP3.LUT R76, R76, 0xffff, RZ, 0xc0, !PT ;  /* 0x0000ffff4c4c7812 */ /* 0x000fe400078ec0ff */
[----:B------:R-:W-:Y:S02]  /*6b750*/  SHF.R.U32.HI R7, RZ, 0x8, R150 ;  /* 0x00000008ff077819 */ /* 0x000fe40000011696 */
[----:B------:R-:W-:Y:S01]  /*6b760*/  SHF.R.U32.HI R5, RZ, 0x8, R80 ;  /* 0x00000008ff057819 */ /* 0x000fe20000011650 */
[----:B------:R-:W4:Y:S01]  /*6b770*/  LDL.LU R150, [R1+0x1c8] ;  /* 0x0001c80001967983 */ /* 0x000f220000300800 */
[----:B------:R-:W-:Y:S02]  /*6b780*/  LOP3.LUT R158, R158, 0xffff, RZ, 0xc0, !PT ;  /* 0x0000ffff9e9e7812 */ /* 0x000fe400078ec0ff */
[----:B------:R-:W-:-:S02]  /*6b790*/  LOP3.LUT R75, R75, 0xffff, RZ, 0xc0, !PT ;  /* 0x0000ffff4b4b7812 */ /* 0x000fc400078ec0ff */
[----:B------:R-:W-:Y:S02]  /*6b7a0*/  LOP3.LUT R77, R77, 0xffff, RZ, 0xc0, !PT ;  /* 0x0000ffff4d4d7812 */ /* 0x000fe400078ec0ff */
[----:B------:R-:W-:Y:S02]  /*6b7b0*/  PRMT R159, R74, 0x3340, R76 ;  /* 0x000033404a9f7816 */ /* 0x000fe4000000004c */
[----:B------:R-:W-:Y:S02]  /*6b7c0*/  LOP3.LUT R7, R7, 0xffff, RZ, 0xc0, !PT ;  /* 0x0000ffff07077812 */ /* 0x000fe400078ec0ff */
[----:B------:R-:W-:Y:S02]  /*6b7d0*/  LOP3.LUT R5, R5, 0xffff, RZ, 0xc0, !PT ;  /* 0x0000ffff05057812 */ /* 0x000fe400078ec0ff */
[----:B------:R-:W-:Y:S02]  /*6b7e0*/  SHF.R.U32.HI R74, RZ, 0x8, R95 ;  /* 0x00000008ff4a7819 */ /* 0x000fe4000001165f */
[----:B------:R-:W-:-:S02]  /*6b7f0*/  SHF.R.U32.HI R96, RZ, 0x8, R96 ;  /* 0x00000008ff607819 */ /* 0x000fc40000011660 */
[----:B------:R-:W-:Y:S02]  /*6b800*/  PRMT R175, R158, 0x3340, R1 ;  /* 0x000033409eaf7816 */ /* 0x000fe40000000001 */
[----:B--2---:R-:W-:Y:S02]  /*6b810*/  SHF.R.U32.HI R19, RZ, 0x8, R151 ;  /* 0x00000008ff137819 */ /* 0x004fe40000011697 */
[----:B------:R-:W-:Y:S01]  /*6b820*/  PRMT R158, R75, 0x3340, R77 ;  /* 0x000033404b9e7816 */ /* 0x000fe2000000004d */
[----:B------:R-:W2:Y:S01]  /*6b830*/  LDL.LU R151, [R1+0x1d8] ;  /* 0x0001d80001977983 */ /* 0x000ea20000300800 */
[----:B------:R-:W-:Y:S02]  /*6b840*/  SHF.R.U32.HI R75, RZ, 0x8, R73 ;  /* 0x00000008ff4b7819 */ /* 0x000fe40000011649 */
[----:B------:R-:W-:Y:S02]  /*6b850*/  PRMT R5, R7, 0x3340, R5 ;  /* 0x0000334007057816 */ /* 0x000fe40000000005 */
[----:B------:R-:W-:-:S02]  /*6b860*/  LOP3.LUT R74, R74, 0xffff, RZ, 0xc0, !PT ;  /* 0x0000ffff4a4a7812 */ /* 0x000fc400078ec0ff */
[----:B------:R-:W-:Y:S02]  /*6b870*/  LOP3.LUT R73, R96, 0xffff, RZ, 0xc0, !PT ;  /* 0x0000ffff60497812 */ /* 0x000fe400078ec0ff */
[----:B------:R-:W-:Y:S02]  /*6b880*/  SHF.R.U32.HI R147, RZ, 0x8, R147 ;  /* 0x00000008ff937819 */ /* 0x000fe40000011693 */
[----:B------:R-:W-:Y:S02]  /*6b890*/  LOP3.LUT R161, R161, 0xffff, RZ, 0xc0, !PT ;  /* 0x0000ffffa1a17812 */ /* 0x000fe400078ec0ff */
[----:B------:R-:W-:Y:S02]  /*6b8a0*/  LOP3.LUT R19, R19, 0xffff, RZ, 0xc0, !PT ;  /* 0x0000ffff13137812 */ /* 0x000fe400078ec0ff */
[----:B------:R-:W-:Y:S01]  /*6b8b0*/  SHF.R.U32.HI R149, RZ, 0x8, R149 ;  /* 0x00000008ff957819 */ /* 0x000fe20000011695 */
[----:B------:R3:W-:Y:S01]  /*6b8c0*/  STL [R1+0xc], R5 ;  /* 0x00000c0501007387 */ /* 0x0007e20000100800 */
[----:B------:R-:W-:-:S02]  /*6b8d0*/  PRMT R73, R74, 0x3340, R73 ;  /* 0x000033404a497816 */ /* 0x000fc40000000049 */
[----:B------:R-:W-:Y:S02]  /*6b8e0*/  LOP3.LUT R147, R147, 0xffff, RZ, 0xc0, !PT ;  /* 0x0000ffff93937812 */ /* 0x000fe400078ec0ff */
[----:B------:R-:W-:Y:S02]  /*6b8f0*/  PRMT R161, R161, 0x3340, R19 ;  /* 0x00003340a1a17816 */ /* 0x000fe40000000013 */
[----:B------:R-:W-:-:S04]  /*6b900*/  LOP3.LUT R149, R149, 0xffff, RZ, 0xc0, !PT ;  /* 0x0000ffff95957812 */ /* 0x000fc800078ec0ff */
[----:B------:R-:W-:Y:S02]  /*6b910*/  PRMT R233, R147, 0x3340, R149 ;  /* 0x0000334093e97816 */ /* 0x000fe40000000095 */
[----:B---3--:R-:W-:Y:S02]  /*6b920*/  SHF.R.U32.HI R5, RZ, 0x8, R145 ;  /* 0x00000008ff057819 */ /* 0x008fe40000011691 */
[----:B------:R-:W3:Y:S01]  /*6b930*/  LDL.LU R145, [R1+0x1dc] ;  /* 0x0001dc0001917983 */ /* 0x000ee20000300800 */
[----:B----4-:R-:W-:Y:S02]  /*6b940*/  SHF.R.U32.HI R7, RZ, 0x8, R142 ;  /* 0x00000008ff077819 */ /* 0x010fe4000001168e */
[----:B------:R-:W-:Y:S02]  /*6b950*/  SHF.R.U32.HI R19, RZ, 0x8, R144 ;  /* 0x00000008ff137819 */ /* 0x000fe40000011690 */
[----:B------:R-:W4:Y:S04]  /*6b960*/  LDL.LU R144, [R1+0x1d4] ;  /* 0x0001d40001907983 */ /* 0x000f280000300800 */
[----:B------:R-:W-:Y:S04]  /*6b970*/  STL [R1+0x8], R73 ;  /* 0x0000084901007387 */ /* 0x000fe80000100800 */
[----:B------:R-:W4:Y:S04]  /*6b980*/  LDL.LU R142, [R1+0x1ec] ;  /* 0x0001ec00018e7983 */ /* 0x000f280000300800 */
[----:B------:R-:W4:Y:S04]  /*6b990*/  LDL.LU R139, [R1+0x1e8] ;  /* 0x0001e800018b7983 */ /* 0x000f280000300800 */
[----:B------:R-:W4:Y:S04]  /*6b9a0*/  LDL.LU R147, [R1+0x1e0] ;  /* 0x0001e00001937983 */ /* 0x000f280000300800 */
[----:B------:R-:W2:Y:S01]  /*6b9b0*/  LDL.LU R155, [R1+0x1e4] ;  /* 0x0001e400019b7983 */ /* 0x000ea20000300800 */
[----:B------:R-:W-:-:S02]  /*6b9c0*/  SHF.R.U32.HI R133, RZ, 0x8, R133 ;  /* 0x00000008ff857819 */ /* 0x000fc40000011685 */
[----:B------:R-:W-:Y:S02]  /*6b9d0*/  SHF.R.U32.HI R135, RZ, 0x8, R135 ;  /* 0x00000008ff877819 */ /* 0x000fe40000011687 */
[----:B------:R-:W-:Y:S02]  /*6b9e0*/  LOP3.LUT R133, R133, 0xffff, RZ, 0xc0, !PT ;  /* 0x0000ffff85857812 */ /* 0x000fe400078ec0ff */
[----:B------:R-:W-:-:S04]  /*6b9f0*/  LOP3.LUT R135, R135, 0xffff, RZ, 0xc0, !PT ;  /* 0x0000ffff87877812 */ /* 0x000fc800078ec0ff */
[----:B------:R-:W-:Y:S02]  /*6ba00*/  PRMT R222, R133, 0x3340, R135 ;  /* 0x0000334085de7816 */ /* 0x000fe40000000087 */
[----:B------:R-:W4:Y:S04]  /*6ba10*/  LDL.LU R133, [R1+0x204] ;  /* 0x0002040001857983 */ /* 0x000f280000300800 */
[----:B------:R-:W4:Y:S01]  /*6ba20*/  LDL.LU R135, [R1+0x200] ;  /* 0x0002000001877983 */ /* 0x000f220000300800 */
[----:B------:R-:W-:Y:S02]  /*6ba30*/  SHF.R.U32.HI R189, RZ, 0x8, R189 ;  /* 0x00000008ffbd7819 */ /* 0x000fe400000116bd */
[----:B------:R-:W-:Y:S02]  /*6ba40*/  SHF.R.U32.HI R203, RZ, 0x8, R203 ;  /* 0x00000008ffcb7819 */ /* 0x000fe400000116cb */
[----:B------:R-:W-:-:S02]  /*6ba50*/  SHF.R.U32.HI R205, RZ, 0x8, R205 ;  /* 0x00000008ffcd7819 */ /* 0x000fc400000116cd */
[----:B------:R-:W-:Y:S02]  /*6ba60*/  LOP3.LUT R189, R189, 0xffff, RZ, 0xc0, !PT ;  /* 0x0000ffffbdbd7812 */ /* 0x000fe400078ec0ff */
        /* <DEDUP_REMOVED lines=8> */
[----:B------:R-:W-:Y:S02]  /*6baf0*/  SHF.R.U32.HI R203, RZ, 0x8, R156 ;  /* 0x00000008ffcb7819 */ /* 0x000fe4000001169c */
[----:B------:R-:W-:Y:S02]  /*6bb00*/  SHF.R.U32.HI R202, RZ, 0x8, R21 ;  /* 0x00000008ffca7819 */ /* 0x000fe40000011615 */
[----:B--2---:R-:W-:-:S02]  /*6bb10*/  SHF.R.U32.HI R140, RZ, 0x8, R155 ;  /* 0x00000008ff8c7819 */ /* 0x004fc4000001169b */
[----:B------:R-:W2:Y:S01]  /*6bb20*/  LDL.LU R155, [R1+0x1fc] ;  /* 0x0001fc00019b7983 */ /* 0x000ea20000300800 */
[----:B------:R-:W-:Y:S02]  /*6bb30*/  PRMT R154, R5, 0x3340, R19 ;  /* 0x00003340059a7816 */ /* 0x000fe40000000013 */
[----:B------:R-:W-:Y:S01]  /*6bb40*/  SHF.R.U32.HI R21, RZ, 0x8, R150 ;  /* 0x00000008ff157819 */ /* 0x000fe20000011696 */
[----:B------:R-:W2:Y:S01]  /*6bb50*/  LDL.LU R134, [R1+0x1f8] ;  /* 0x0001f80001867983 */ /* 0x000ea20000300800 */
[----:B------:R-:W-:Y:S02]  /*6bb60*/  SHF.R.U32.HI R5, RZ, 0x8, R151 ;  /* 0x00000008ff057819 */ /* 0x000fe40000011697 */
[----:B------:R-:W-:Y:S02]  /*6bb70*/  LOP3.LUT R153, R153, 0xffff, RZ, 0xc0, !PT ;  /* 0x0000ffff99997812 */ /* 0x000fe400078ec0ff */
[----:B------:R-:W-:Y:S02]  /*6bb80*/  LOP3.LUT R203, R203, 0xffff, RZ, 0xc0, !PT ;  /* 0x0000ffffcbcb7812 */ /* 0x000fe400078ec0ff */
[----:B------:R-:W-:-:S02]  /*6bb90*/  LOP3.LUT R7, R7, 0xffff, RZ, 0xc0, !PT ;  /* 0x0000ffff07077812 */ /* 0x000fc400078ec0ff */
[----:B------:R-:W-:Y:S02]  /*6bba0*/  LOP3.LUT R21, R21, 0xffff, RZ, 0xc0, !PT ;  /* 0x0000ffff15157812 */ /* 0x000fe400078ec0ff */
[----:B------:R-:W-:Y:S02]  /*6bbb0*/  LOP3.LUT R5, R5, 0xffff, RZ, 0xc0, !PT ;  /* 0x0000ffff05057812 */ /* 0x000fe400078ec0ff */
[----:B------:R-:W-:Y:S02]  /*6bbc0*/  PRMT R203, R153, 0x3340, R203 ;  /* 0x0000334099cb7816 */ /* 0x000fe400000000cb */
[----:B------:R-:W-:Y:S02]  /*6bbd0*/  PRMT R153, R7, 0x3340, R21 ;  /* 0x0000334007997816 */ /* 0x000fe40000000015 */
[----:B------:R-:W-:Y:S02]  /*6bbe0*/  PRMT R151, R5, 0x3340, R1 ;  /* 0x0000334005977816 */ /* 0x000fe40000000001 */
[----:B---3--:R-:W-:-:S02]  /*6bbf0*/  SHF.R.U32.HI R5, RZ, 0x8, R145 ;  /* 0x00000008ff057819 */ /* 0x008fc40000011691 */
[----:B----4-:R-:W-:Y:S02]  /*6bc00*/  SHF.R.U32.HI R7, RZ, 0x8, R144 ;  /* 0x00000008ff077819 */ /* 0x010fe40000011690 */
[----:B------:R-:W-:Y:S02]  /*6bc10*/  SHF.R.U32.HI R67, RZ, 0x8, R67 ;  /* 0x00000008ff437819 */ /* 0x000fe40000011643 */
[----:B------:R-:W-:Y:S02]  /*6bc20*/  SHF.R.U32.HI R68, RZ, 0x8, R68 ;  /* 0x00000008ff447819 */ /* 0x000fe40000011644 */
[----:B------:R-:W-:Y:S02]  /*6bc30*/  LOP3.LUT R5, R5, 0xffff, RZ, 0xc0, !PT ;  /* 0x0000ffff05057812 */ /* 0x000fe400078ec0ff */
[----:B------:R-:W-:Y:S02]  /*6bc40*/  LOP3.LUT R67, R67, 0xffff, RZ, 0xc0, !PT ;  /* 0x0000ffff43437812 */ /* 0x000fe400078ec0ff */
[----:B------:R-:W-:-:S02]  /*6bc50*/  LOP3.LUT R7, R7, 0xffff, RZ, 0xc0, !PT ;  /* 0x0000ffff07077812 */ /* 0x000fc400078ec0ff */
[----:B------:R-:W-:Y:S02]  /*6bc60*/  LOP3.LUT R68, R68, 0xffff, RZ, 0xc0, !PT ;  /* 0x0000ffff44447812 */ /* 0x000fe400078ec0ff */
[----:B------:R-:W-:Y:S02]  /*6bc70*/  PRMT R145, R5, 0x3340, R67 ;  /* 0x0000334005917816 */ /* 0x000fe40000000043 */
[----:B------:R-:W-:Y:S02]  /*6bc80*/  PRMT R143, R7, 0x3340, R68 ;  /* 0x00003340078f7816 */ /* 0x000fe40000000044 */
[----:B------:R-:W-:Y:S02]  /*6bc90*/  SHF.R.U32.HI R5, RZ, 0x8, R65 ;  /* 0x00000008ff057819 */ /* 0x000fe40000011641 */
[----:B------:R-:W-:Y:S02]  /*6bca0*/  SHF.R.U32.HI R7, RZ, 0x8, R66 ;  /* 0x00000008ff077819 */ /* 0x000fe40000011642 */
[----:B------:R-:W-:-:S02]  /*6bcb0*/  LOP3.LUT R5, R5, 0xffff, RZ, 0xc0, !PT ;  /* 0x0000ffff05057812 */ /* 0x000fc400078ec0ff */
[----:B------:R-:W-:-:S04]  /*6bcc0*/  LOP3.LUT R7, R7, 0xffff, RZ, 0xc0, !PT ;  /* 0x0000ffff07077812 */ /* 0x000fc800078ec0ff */
[----:B------:R-:W-:Y:S02]  /*6bcd0*/  PRMT R5, R5, 0x3340, R7 ;  /* 0x0000334005057816 */ /* 0x000fe40000000007 */
[----:B------:R-:W-:Y:S02]  /*6bce0*/  SHF.R.U32.HI R19, RZ, 0x8, R139 ;  /* 0x00000008ff137819 */ /* 0x000fe4000001168b */
[----:B------:R-:W3:Y:S01]  /*6bcf0*/  LDL.LU R139, [R1+0x1f4] ;  /* 0x0001f400018b7983 */ /* 0x000ee20000300800 */
[----:B------:R-:W-:-:S03]  /*6bd00*/  SHF.R.U32.HI R141, RZ, 0x8, R147 ;  /* 0x00000008ff8d7819 */ /* 0x000fc60000011693 */
[----:B------:R0:W-:Y:S04]  /*6bd10*/  STL [R1+0x4], R5 ;  /* 0x0000040501007387 */ /* 0x0001e80000100800 */
[----:B------:R-:W4:Y:S01]  /*6bd20*/  LDL.LU R147, [R1+0x1f0] ;  /* 0x0001f00001937983 */ /* 0x000f220000300800 */
[----:B------:R-:W-:Y:S02]  /*6bd30*/  SHF.R.U32.HI R21, RZ, 0x8, R135 ;  /* 0x00000008ff157819 */ /* 0x000fe40000011687 */
[----:B--2---:R-:W-:Y:S02]  /*6bd40*/  SHF.R.U32.HI R135, RZ, 0x8, R155 ;  /* 0x00000008ff877819 */ /* 0x004fe4000001169b */
[----:B------:R-:W2:Y:S01]  /*6bd50*/  LDL.LU R155, [R1+0x210] ;  /* 0x00021000019b7983 */ /* 0x000ea20000300800 */
[----:B------:R-:W-:-:S02]  /*6bd60*/  SHF.R.U32.HI R142, RZ, 0x8, R142 ;  /* 0x00000008ff8e7819 */ /* 0x000fc4000001168e */
[----:B------:R-:W-:Y:S02]  /*6bd70*/  LOP3.LUT R19, R19, 0xffff, RZ, 0xc0, !PT ;  /* 0x0000ffff13137812 */ /* 0x000fe400078ec0ff */
[----:B------:R-:W-:Y:S02]  /*6bd80*/  LOP3.LUT R142, R142, 0xffff, RZ, 0xc0, !PT ;  /* 0x0000ffff8e8e7812 */ /* 0x000fe400078ec0ff */
[----:B------:R-:W-:Y:S02]  /*6bd90*/  SHF.R.U32.HI R7, RZ, 0x8, R54 ;  /* 0x00000008ff077819 */ /* 0x000fe40000011636 */
[----:B------:R-:W-:Y:S02]  /*6bda0*/  PRMT R142, R142, 0x3340, R19 ;  /* 0x000033408e8e7816 */ /* 0x000fe40000000013 */
[----:B------:R-:W-:Y:S02]  /*6bdb0*/  SHF.R.U32.HI R19, RZ, 0x8, R56 ;  /* 0x00000008ff137819 */ /* 0x000fe40000011638 */
[----:B------:R-:W-:-:S02]  /*6bdc0*/  SHF.R.U32.HI R123, RZ, 0x8, R123 ;  /* 0x00000008ff7b7819 */ /* 0x000fc4000001167b */
[----:B------:R-:W-:Y:S02]  /*6bdd0*/  LOP3.LUT R7, R7, 0xffff, RZ, 0xc0, !PT ;  /* 0x0000ffff07077812 */ /* 0x000fe400078ec0ff */
[----:B------:R-:W-:Y:S02]  /*6bde0*/  LOP3.LUT R19, R19, 0xffff, RZ, 0xc0, !PT ;  /* 0x0000ffff13137812 */ /* 0x000fe400078ec0ff */
[----:B------:R-:W-:Y:S02]  /*6bdf0*/  SHF.R.U32.HI R125, RZ, 0x8, R125 ;  /* 0x00000008ff7d7819 */ /* 0x000fe4000001167d */
[----:B------:R-:W-:Y:S02]  /*6be00*/  LOP3.LUT R123, R123, 0xffff, RZ, 0xc0, !PT ;  /* 0x0000ffff7b7b7812 */ /* 0x000fe400078ec0ff */
[----:B------:R-:W-:Y:S02]  /*6be10*/  PRMT R7, R7, 0x3340, R19 ;  /* 0x0000334007077816 */ /* 0x000fe40000000013 */
[----:B------:R-:W-:-:S02]  /*6be20*/  LOP3.LUT R125, R125, 0xffff, RZ, 0xc0, !PT ;  /* 0x0000ffff7d7d7812 */ /* 0x000fc400078ec0ff */
[----:B------:R-:W-:Y:S01]  /*6be30*/  SHF.R.U32.HI R186, RZ, 0x8, R186 ;  /* 0x00000008ffba7819 */ /* 0x000fe200000116ba */
[----:B------:R4:W-:Y:S01]  /*6be40*/  STL [R1], R7 ;  /* 0x0000000701007387 */ /* 0x0009e20000100800 */
[----:B------:R-:W-:Y:S02]  /*6be50*/  PRMT R217, R123, 0x3340, R125 ;  /* 0x000033407bd97816 */ /* 0x000fe4000000007d */
[----:B------:R-:W-:Y:S01]  /*6be60*/  SHF.R.U32.HI R103, RZ, 0x8, R103 ;  /* 0x00000008ff677819 */ /* 0x000fe20000011667 */
[----:B------:R-:W2:Y:S01]  /*6be70*/  LDL.LU R123, [R1+0x20c] ;  /* 0x00020c00017b7983 */ /* 0x000ea20000300800 */
[----:B------:R-:W-:Y:S02]  /*6be80*/  SHF.R.U32.HI R106, RZ, 0x8, R106 ;  /* 0x00000008ff6a7819 */ /* 0x000fe4000001166a */
[----:B------:R-:W-:Y:S01]  /*6be90*/  LOP3.LUT R186, R186, 0xffff, RZ, 0xc0, !PT ;  /* 0x0000ffffbaba7812 */ /* 0x000fe200078ec0ff */
[----:B------:R-:W2:Y:S01]  /*6bea0*/  LDL.LU R125, [R1+0x208] ;  /* 0x00020800017d7983 */ /* 0x000ea20000300800 */
[----:B------:R-:W-:-:S02]  /*6beb0*/  LOP3.LUT R103, R103, 0xffff, RZ, 0xc0, !PT ;  /* 0x0000ffff67677812 */ /* 0x000fc400078ec0ff */
[----:B------:R-:W-:Y:S02]  /*6bec0*/  LOP3.LUT R106, R106, 0xffff, RZ, 0xc0, !PT ;  /* 0x0000ffff6a6a7812 */ /* 0x000fe400078ec0ff */
[----:B------:R-:W-:Y:S02]  /*6bed0*/  SHF.R.U32.HI R104, RZ, 0x8, R53 ;  /* 0x00000008ff687819 */ /* 0x000fe40000011635 */
[----:B0-----:R-:W-:Y:S02]  /*6bee0*/  SHF.R.U32.HI R5, RZ, 0x8, R55 ;  /* 0x00000008ff057819 */ /* 0x001fe40000011637 */
[----:B------:R-:W-:Y:S02]  /*6bef0*/  SHF.R.U32.HI R251, RZ, 0x8, R216 ;  /* 0x00000008fffb7819 */ /* 0x000fe400000116d8 */
[----:B------:R-:W-:Y:S02]  /*6bf00*/  PRMT R239, R186, 0x3340, R1 ;  /* 0x00003340baef7816 */ /* 0x000fe40000000001 */
[----:B------:R-:W-:-:S02]  /*6bf10*/  SHF.R.U32.HI R216, RZ, 0x8, R131 ;  /* 0x00000008ffd87819 */ /* 0x000fc40000011683 */
[----:B------:R-:W-:Y:S01]  /*6bf20*/  PRMT R186, R103, 0x3340, R106 ;  /* 0x0000334067ba7816 */ /* 0x000fe2000000006a */
[----:B------:R-:W2:Y:S01]  /*6bf30*/  LDL.LU R131, [R1+0x220] ;  /* 0x0002200001837983 */ /* 0x000ea20000300800 */
[----:B------:R-:W-:Y:S02]  /*6bf40*/  LOP3.LUT R104, R104, 0xffff, RZ, 0xc0, !PT ;  /* 0x0000ffff68687812 */ /* 0x000fe400078ec0ff */
[----:B------:R-:W-:Y:S02]  /*6bf50*/  LOP3.LUT R5, R5, 0xffff, RZ, 0xc0, !PT ;  /* 0x0000ffff05057812 */ /* 0x000fe400078ec0ff */
[----:B---3--:R-:W-:Y:S02]  /*6bf60*/  SHF.R.U32.HI R106, RZ, 0x8, R139 ;  /* 0x00000008ff6a7819 */ /* 0x008fe4000001168b */
[----:B------:R-:W3:Y:S01]  /*6bf70*/  LDL.LU R139, [R1+0x218] ;  /* 0x00021800018b7983 */ /* 0x000ee20000300800 */
[----:B------:R-:W-:Y:S02]  /*6bf80*/  SHF.R.U32.HI R188, RZ, 0x8, R188 ;  /* 0x00000008ffbc7819 */ /* 0x000fe400000116bc */
[----:B----4-:R-:W-:-:S02]  /*6bf90*/  SHF.R.U32.HI R7, RZ, 0x8, R147 ;  /* 0x00000008ff077819 */ /* 0x010fc40000011693 */
[----:B------:R-:W4:Y:S01]  /*6bfa0*/  LDL.LU R147, [R1+0x21c] ;  /* 0x00021c0001937983 */ /* 0x000f220000300800 */
[----:B------:R-:W-:Y:S02]  /*6bfb0*/  SHF.R.U32.HI R102, RZ, 0x8, R102 ;  /* 0x00000008ff667819 */ /* 0x000fe40000011666 */
[----:B------:R-:W-:Y:S02]  /*6bfc0*/  SHF.R.U32.HI R105, RZ, 0x8, R105 ;  /* 0x00000008ff697819 */ /* 0x000fe40000011669 */
[----:B------:R-:W-:Y:S02]  /*6bfd0*/  PRMT R104, R104, 0x3340, R5 ;  /* 0x0000334068687816 */ /* 0x000fe40000000005 */
[----:B------:R-:W-:Y:S02]  /*6bfe0*/  SHF.R.U32.HI R5, RZ, 0x8, R134 ;  /* 0x00000008ff057819 */ /* 0x000fe40000011686 */
[----:B------:R-:W-:Y:S02]  /*6bff0*/  LOP3.LUT R188, R188, 0xffff, RZ, 0xc0, !PT ;  /* 0x0000ffffbcbc7812 */ /* 0x000fe400078ec0ff */
[----:B------:R-:W-:-:S02]  /*6c000*/  LOP3.LUT R102, R102, 0xffff, RZ, 0xc0, !PT ;  /* 0x0000ffff66667812 */ /* 0x000fc400078ec0ff */
[----:B------:R-:W-:Y:S02]  /*6c010*/  LOP3.LUT R105, R105, 0xffff, RZ, 0xc0, !PT ;  /* 0x0000ffff69697812 */ /* 0x000fe400078ec0ff */
[----:B------:R-:W-:Y:S02]  /*6c020*/  LOP3.LUT R5, R5, 0xffff, RZ, 0xc0, !PT ;  /* 0x0000ffff05057812 */ /* 0x000fe400078ec0ff */
[----:B------:R-:W-:Y:S02]  /*6c030*/  LOP3.LUT R7, R7, 0xffff, RZ, 0xc0, !PT ;  /* 0x0000ffff07077812 */ /* 0x000fe400078ec0ff */
[----:B------:R-:W-:Y:S02]  /*6c040*/  PRMT R231, R188, 0x3340, R1 ;  /* 0x00003340bce77816 */ /* 0x000fe40000000001 */
[----:B------:R-:W-:Y:S02]  /*6c050*/  PRMT R188, R102, 0x3340, R105 ;  /* 0x0000334066bc7816 */ /* 0x000fe40000000069 */
[----:B------:R-:W-:-:S02]  /*6c060*/  PRMT R105, R5, 0x3340, R7 ;  /* 0x0000334005697816 */ /* 0x000fc40000000007 */
[----:B--2---:R-:W-:Y:S02]  /*6c070*/  SHF.R.U32.HI R5, RZ, 0x8, R155 ;  /* 0x00000008ff057819 */ /* 0x004fe4000001169b */
[----:B------:R-:W2:Y:S01]  /*6c080*/  LDL.LU R155, [R1+0x214] ;  /* 0x00021400019b7983 */ /* 0x000ea20000300800 */
[----:B------:R-:W-:Y:S02]  /*6c090*/  SHF.R.U32.HI R63, RZ, 0x8, R63 ;  /* 0x00000008ff3f7819 */ /* 0x000fe4000001163f */
[----:B------:R-:W-:Y:S02]  /*6c0a0*/  SHF.R.U32.HI R64, RZ, 0x8, R64 ;  /* 0x00000008ff407819 */ /* 0x000fe40000011640 */
[----:B------:R-:W-:Y:S02]  /*6c0b0*/  LOP3.LUT R5, R5, 0xffff, RZ, 0xc0, !PT ;  /* 0x0000ffff05057812 */ /* 0x000fe400078ec0ff */
[----:B------:R-:W-:Y:S02]  /*6c0c0*/  SHF.R.U32.HI R114, RZ, 0x8, R114 ;  /* 0x00000008ff727819 */ /* 0x000fe40000011672 */
[----:B------:R-:W-:-:S02]  /*6c0d0*/  LOP3.LUT R63, R63, 0xffff, RZ, 0xc0, !PT ;  /* 0x0000ffff3f3f7812 */ /* 0x000fc400078ec0ff */
[----:B------:R-:W-:Y:S02]  /*6c0e0*/  LOP3.LUT R64, R64, 0xffff, RZ, 0xc0, !PT ;  /* 0x0000ffff40407812 */ /* 0x000fe400078ec0ff */
[----:B------:R-:W-:Y:S02]  /*6c0f0*/  PRMT R132, R5, 0x3340, R1 ;  /* 0x0000334005847816 */ /* 0x000fe40000000001 */
[----:B------:R-:W-:Y:S02]  /*6c100*/  LOP3.LUT R114, R114, 0xffff, RZ, 0xc0, !PT ;  /* 0x0000ffff72727812 */ /* 0x000fe400078ec0ff */
[----:B------:R-:W-:Y:S02]  /*6c110*/  PRMT R5, R63, 0x3340, R64 ;  /* 0x000033403f057816 */ /* 0x000fe40000000040 */
[----:B------:R-:W-:Y:S02]  /*6c120*/  SHF.R.U32.HI R247, RZ, 0x8, R209 ;  /* 0x00000008fff77819 */ /* 0x000fe400000116d1 */
[----:B------:R-:W-:Y:S01]  /*6c130*/  SHF.R.U32.HI R209, RZ, 0x8, R193 ;  /* 0x00000008ffd17819 */ /* 0x000fe200000116c1 */
[----:B------:R0:W-:Y:S01]  /*6c140*/  STL [R1+0x1c], R5 ;  /* 0x00001c0501007387 */ /* 0x0001e20000100800 */
[----:B------:R-:W-:-:S02]  /*6c150*/  PRMT R193, R114, 0x3340, R1 ;  /* 0x0000334072c17816 */ /* 0x000fc40000000001 */
[----:B------:R-:W-:Y:S02]  /*6c160*/  SHF.R.U32.HI R11, RZ, 0x8, R11 ;  /* 0x00000008ff0b7819 */ /* 0x000fe4000001160b */
[----:B------:R-:W-:Y:S02]  /*6c170*/  SHF.R.U32.HI R12, RZ, 0x8, R12 ;  /* 0x00000008ff0c7819 */ /* 0x000fe4000001160c */
[----:B------:R-:W-:Y:S02]  /*6c180*/  SHF.R.U32.HI R114, RZ, 0x8, R133 ;  /* 0x00000008ff727819 */ /* 0x000fe40000011685 */
[----:B------:R-:W-:Y:S02]  /*6c190*/  SHF.R.U32.HI R25, RZ, 0x8, R25 ;  /* 0x00000008ff197819 */ /* 0x000fe40000011619 */
[----:B------:R-:W-:Y:S02]  /*6c1a0*/  SHF.R.U32.HI R23, RZ, 0x8, R23 ;  /* 0x00000008ff177819 */ /* 0x000fe40000011617 */
[----:B0-----:R-:W-:-:S02]  /*6c1b0*/  SHF.R.U32.HI R5, RZ, 0x8, R123 ;  /* 0x00000008ff057819 */ /* 0x001fc4000001167b */
[----:B------:R-:W-:Y:S02]  /*6c1c0*/  SHF.R.U32.HI R22, RZ, 0x8, R22 ;  /* 0x00000008ff167819 */ /* 0x000fe40000011616 */
[----:B------:R-:W-:Y:S02]  /*6c1d0*/  LOP3.LUT R11, R11, 0xffff, RZ, 0xc0, !PT ;  /* 0x0000ffff0b0b7812 */ /* 0x000fe400078ec0ff */
[----:B------:R-:W-:Y:S02]  /*6c1e0*/  LOP3.LUT R12, R12, 0xffff, RZ, 0xc0, !PT ;  /* 0x0000ffff0c0c7812 */ /* 0x000fe400078ec0ff */
[----:B------:R-:W-:Y:S02]  /*6c1f0*/  LOP3.LUT R114, R114, 0xffff, RZ, 0xc0, !PT ;  /* 0x0000ffff72727812 */ /* 0x000fe400078ec0ff */
[----:B------:R-:W-:Y:S02]  /*6c200*/  LOP3.LUT R21, R21, 0xffff, RZ, 0xc0, !PT ;  /* 0x0000ffff15157812 */ /* 0x000fe400078ec0ff */
[----:B------:R-:W-:-:S02]  /*6c210*/  LOP3.LUT R106, R106, 0xffff, RZ, 0xc0, !PT ;  /* 0x0000ffff6a6a7812 */ /* 0x000fc400078ec0ff */
[----:B------:R-:W-:Y:S02]  /*6c220*/  LOP3.LUT R25, R25, 0xffff, RZ, 0xc0, !PT ;  /* 0x0000ffff19197812 */ /* 0x000fe400078ec0ff */
[----:B------:R-:W-:Y:S02]  /*6c230*/  LOP3.LUT R23, R23, 0xffff, RZ, 0xc0, !PT ;  /* 0x0000ffff17177812 */ /* 0x000fe400078ec0ff */
[----:B------:R-:W-:Y:S02]  /*6c240*/  SHF.R.U32.HI R20, RZ, 0x8, R20 ;  /* 0x00000008ff147819 */ /* 0x000fe40000011614 */
[----:B------:R-:W-:Y:S02]  /*6c250*/  LOP3.LUT R19, R5, 0xffff, RZ, 0xc0, !PT ;  /* 0x0000ffff05137812 */ /* 0x000fe400078ec0ff */
[----:B------:R-:W-:Y:S02]  /*6c260*/  LOP3.LUT R5, R22, 0xffff, RZ, 0xc0, !PT ;  /* 0x0000ffff16057812 */ /* 0x000fe400078ec0ff */
[----:B------:R-:W-:-:S02]  /*6c270*/  PRMT R11, R11, 0x3340, R12 ;  /* 0x000033400b0b7816 */ /* 0x000fc4000000000c */
[----:B------:R-:W-:Y:S02]  /*6c280*/  PRMT R114, R114, 0x3340, R21 ;  /* 0x0000334072727816 */ /* 0x000fe40000000015 */
[----:B------:R-:W-:Y:S02]  /*6c290*/  PRMT R106, R106, 0x3340, R25 ;  /* 0x000033406a6a7816 */ /* 0x000fe40000000019 */
[----:B------:R-:W-:Y:S02]  /*6c2a0*/  PRMT R12, R23, 0x3340, R1 ;  /* 0x00003340170c7816 */ /* 0x000fe40000000001 */
[----:B------:R-:W-:Y:S02]  /*6c2b0*/  SHF.R.U32.HI R7, RZ, 0x8, R125 ;  /* 0x00000008ff077819 */ /* 0x000fe4000001167d */
[----:B------:R-:W-:Y:S01]  /*6c2c0*/  LOP3.LUT R21, R20, 0xffff, RZ, 0xc0, !PT ;  /* 0x0000ffff14157812 */ /* 0x000fe200078ec0ff */
[----:B------:R-:W2:Y:S01]  /*6c2d0*/  LDL.LU R125, [R1+0x234] ;  /* 0x00023400017d7983 */ /* 0x000ea20000300800 */
[----:B------:R-:W-:-:S02]  /*6c2e0*/  SHF.R.U32.HI R25, RZ, 0x8, R131 ;  /* 0x00000008ff197819 */ /* 0x000fc40000011683 */
[----:B------:R-:W-:Y:S01]  /*6c2f0*/  SHF.R.U32.HI R23, RZ, 0x8, R24 ;  /* 0x00000008ff177819 */ /* 0x000fe20000011618 */
[----:B------:R-:W2:Y:S01]  /*6c300*/  LDL.LU R131, [R1+0x230] ;  /* 0x0002300001837983 */ /* 0x000ea20000300800 */
[----:B------:R-:W-:Y:S02]  /*6c310*/  PRMT R20, R5, 0x3340, R1 ;  /* 0x0000334005147816 */ /* 0x000fe40000000001 */
[----:B---3--:R-:W-:Y:S02]  /*6c320*/  SHF.R.U32.HI R24, RZ, 0x8, R139 ;  /* 0x00000008ff187819 */ /* 0x008fe4000001168b */
[----:B----4-:R-:W-:Y:S01]  /*6c330*/  SHF.R.U32.HI R5, RZ, 0x8, R147 ;  /* 0x00000008ff057819 */ /* 0x010fe20000011693 */
[----:B------:R-:W3:Y:S04]  /*6c340*/  LDL.LU R139, [R1+0x22c] ;  /* 0x00022c00018b7983 */ /* 0x000ee80000300800 */
[----:B------:R-:W4:Y:S01]  /*6c350*/  LDL.LU R147, [R1+0x228] ;  /* 0x0002280001937983 */ /* 0x000f220000300800 */
[----:B------:R-:W-:-:S02]  /*6c360*/  SHF.R.U32.HI R134, RZ, 0x8, R26 ;  /* 0x00000008ff867819 */ /* 0x000fc4000001161a */
[----:B--2---:R-:W-:Y:S02]  /*6c370*/  SHF.R.U32.HI R26, RZ, 0x8, R155 ;  /* 0x00000008ff1a7819 */ /* 0x004fe4000001169b */
[----:B------:R-:W2:Y:S01]  /*6c380*/  LDL.LU R155, [R1+0x224] ;  /* 0x00022400019b7983 */ /* 0x000ea20000300800 */
[----:B------:R-:W-:Y:S02]  /*6c390*/  SHF.R.U32.HI R27, RZ, 0x8, R27 ;  /* 0x00000008ff1b7819 */ /* 0x000fe4000001161b */
[----:B------:R-:W-:Y:S02]  /*6c3a0*/  SHF.R.U32.HI R28, RZ, 0x8, R28 ;  /* 0x00000008ff1c7819 */ /* 0x000fe4000001161c */
[----:B------:R-:W-:Y:S02]  /*6c3b0*/  SHF.R.U32.HI R30, RZ, 0x8, R30 ;  /* 0x00000008ff1e7819 */ /* 0x000fe4000001161e */
[----:B------:R-:W-:Y:S02]  /*6c3c0*/  SHF.R.U32.HI R34, RZ, 0x8, R34 ;  /* 0x00000008ff227819 */ /* 0x000fe40000011622 */
[----:B------:R-:W-:-:S02]  /*6c3d0*/  SHF.R.U32.HI R29, RZ, 0x8, R29 ;  /* 0x00000008ff1d7819 */ /* 0x000fc4000001161d */
[----:B------:R-:W-:Y:S02]  /*6c3e0*/  SHF.R.U32.HI R33, RZ, 0x8, R33 ;  /* 0x00000008ff217819 */ /* 0x000fe40000011621 */
[----:B------:R-:W-:Y:S02]  /*6c3f0*/  LOP3.LUT R27, R27, 0xffff, RZ, 0xc0, !PT ;  /* 0x0000ffff1b1b7812 */ /* 0x000fe400078ec0ff */
[----:B------:R-:W-:Y:S02]  /*6c400*/  LOP3.LUT R28, R28, 0xffff, RZ, 0xc0, !PT ;  /* 0x0000ffff1c1c7812 */ /* 0x000fe400078ec0ff */
[----:B------:R-:W-:Y:S02]  /*6c410*/  SHF.R.U32.HI R13, RZ, 0x8, R13 ;  /* 0x00000008ff0d7819 */ /* 0x000fe4000001160d */
[----:B------:R-:W-:Y:S02]  /*6c420*/  LOP3.LUT R30, R30, 0xffff, RZ, 0xc0, !PT ;  /* 0x0000ffff1e1e7812 */ /* 0x000fe400078ec0ff */
[----:B------:R-:W-:-:S02]  /*6c430*/  LOP3.LUT R34, R34, 0xffff, RZ, 0xc0, !PT ;  /* 0x0000ffff22227812 */ /* 0x000fc400078ec0ff */
[----:B------:R-:W-:Y:S02]  /*6c440*/  LOP3.LUT R29, R29, 0xffff, RZ, 0xc0, !PT ;  /* 0x0000ffff1d1d7812 */ /* 0x000fe400078ec0ff */
[----:B------:R-:W-:Y:S02]  /*6c450*/  LOP3.LUT R33, R33, 0xffff, RZ, 0xc0, !PT ;  /* 0x0000ffff21217812 */ /* 0x000fe400078ec0ff */
[----:B------:R-:W-:Y:S02]  /*6c460*/  PRMT R27, R27, 0x3340, R28 ;  /* 0x000033401b1b7816 */ /* 0x000fe4000000001c */
[----:B------:R-:W-:Y:S02]  /*6c470*/  LOP3.LUT R13, R13, 0xffff, RZ, 0xc0, !PT ;  /* 0x0000ffff0d0d7812 */ /* 0x000fe400078ec0ff */
[--C-:B------:R-:W-:Y:S02]  /*6c480*/  PRMT R28, R30, 0x3340, R1.reuse ;  /* 0x000033401e1c7816 */ /* 0x100fe40000000001 */
[----:B------:R-:W-:-:S02]  /*6c490*/  PRMT R30, R34, 0x3340, R1 ;  /* 0x00003340221e7816 */ /* 0x000fc40000000001 */
[----:B------:R-:W-:Y:S02]  /*6c4a0*/  SHF.R.U32.HI R34, RZ, 0x8, R31 ;  /* 0x00000008ff227819 */ /* 0x000fe4000001161f */
[----:B------:R-:W-:Y:S02]  /*6c4b0*/  PRMT R29, R29, 0x3340, R33 ;  /* 0x000033401d1d7816 */ /* 0x000fe40000000021 */
[----:B------:R-:W-:Y:S02]  /*6c4c0*/  PRMT R13, R19, 0x3340, R13 ;  /* 0x00003340130d7816 */ /* 0x000fe4000000000d */
[----:B------:R-:W-:-:S04]  /*6c4d0*/  SHF.R.U32.HI R50, RZ, 0x8, R50 ;  /* 0x00000008ff327819 */ /* 0x000fc80000011632 */
[----:B------:R-:W-:-:S04]  /*6c4e0*/  LOP3.LUT R50, R50, 0xffff, RZ, 0xc0, !PT ;  /* 0x0000ffff32327812 */ /* 0x000fc800078ec0ff */
[----:B------:R-:W-:Y:S02]  /*6c4f0*/  PRMT R133, R50, 0x3340, R1 ;  /* 0x0000334032857816 */ /* 0x000fe40000000001 */
[----:B------:R-:W-:Y:S02]  /*6c500*/  SHF.R.U32.HI R31, RZ, 0x8, R131 ;  /* 0x00000008ff1f7819 */ /* 0x000fe40000011683 */
[----:B------:R-:W2:Y:S01]  /*6c510*/  LDL.LU R131, [R1+0x244] ;  /* 0x0002440001837983 */ /* 0x000ea20000300800 */
[----:B---3--:R-:W-:-:S03]  /*6c520*/  SHF.R.U32.HI R33, RZ, 0x8, R139 ;  /* 0x00000008ff217819 */ /* 0x008fc6000001168b */
[----:B------:R-:W3:Y:S01]  /*6c530*/  LDL.LU R139, [R1+0x240] ;  /* 0x00024000018b7983 */ /* 0x000ee20000300800 */
[----:B----4-:R-:W-:-:S03]  /*6c540*/  SHF.R.U32.HI R19, RZ, 0x8, R147 ;  /* 0x00000008ff137819 */ /* 0x010fc60000011693 */
[----:B------:R-:W4:Y:S01]  /*6c550*/  LDL.LU R147, [R1+0x23c] ;  /* 0x00023c0001937983 */ /* 0x000f220000300800 */
[----:B--2---:R-:W-:-:S03]  /*6c560*/  SHF.R.U32.HI R50, RZ, 0x8, R155 ;  /* 0x00000008ff327819 */ /* 0x004fc6000001169b */
[----:B------:R-:W2:Y:S01]  /*6c570*/  LDL.LU R155, [R1+0x238] ;  /* 0x00023800019b7983 */ /* 0x000ea20000300800 */
[----:B------:R-:W-:Y:S02]  /*6c580*/  LOP3.LUT R7, R7, 0xffff, RZ, 0xc0, !PT ;  /* 0x0000ffff07077812 */ /* 0x000fe400078ec0ff */
[----:B------:R-:W-:Y:S02]  /*6c590*/  LOP3.LUT R25, R25, 0xffff, RZ, 0xc0, !PT ;  /* 0x0000ffff19197812 */ /* 0x000fe400078ec0ff */
[----:B------:R-:W-:Y:S02]  /*6c5a0*/  LOP3.LUT R5, R5, 0xffff, RZ, 0xc0, !PT ;  /* 0x0000ffff05057812 */ /* 0x000fe400078ec0ff */
[----:B------:R-:W-:Y:S02]  /*6c5b0*/  PRMT R21, R7, 0x3340, R21 ;  /* 0x0000334007157816 */ /* 0x000fe40000000015 */
[----:B------:R-:W-:Y:S02]  /*6c5c0*/  SHF.R.U32.HI R7, RZ, 0x8, R125 ;  /* 0x00000008ff077819 */ /* 0x000fe4000001167d */
[----:B------:R-:W-:Y:S01]  /*6c5d0*/  PRMT R25, R25, 0x3340, R5 ;  /* 0x0000334019197816 */ /* 0x000fe20000000005 */
[----:B------:R-:W2:Y:S01]  /*6c5e0*/  LDL.LU R125, [R1+0x258] ;  /* 0x00025800017d7983 */ /* 0x000ea20000300800 */
[----:B------:R-:W-:-:S02]  /*6c5f0*/  SHF.R.U32.HI R5, RZ, 0x8, R32 ;  /* 0x00000008ff057819 */ /* 0x000fc40000011620 */
[----:B------:R-:W-:Y:S02]  /*6c600*/  LOP3.LUT R32, R7, 0xffff, RZ, 0xc0, !PT ;  /* 0x0000ffff07207812 */ /* 0x000fe400078ec0ff */
[----:B------:R-:W-:Y:S02]  /*6c610*/  LOP3.LUT R7, R33, 0xffff, RZ, 0xc0, !PT ;  /* 0x0000ffff21077812 */ /* 0x000fe400078ec0ff */
[----:B------:R-:W-:Y:S02]  /*6c620*/  LOP3.LUT R34, R34, 0xffff, RZ, 0xc0, !PT ;  /* 0x0000ffff22227812 */ /* 0x000fe400078ec0ff */
[----:B------:R-:W-:Y:S02]  /*6c630*/  LOP3.LUT R5, R5, 0xffff, RZ, 0xc0, !PT ;  /* 0x0000ffff05057812 */ /* 0x000fe400078ec0ff */
[----:B------:R-:W-:Y:S02]  /*6c640*/  PRMT R32, R32, 0x3340, R7 ;  /* 0x0000334020207816 */ /* 0x000fe40000000007 */
[----:B------:R-:W-:-:S02]  /*6c650*/  SHF.R.U32.HI R36, RZ, 0x8, R36 ;  /* 0x00000008ff247819 */ /* 0x000fc40000011624 */
[----:B------:R-:W-:Y:S02]  /*6c660*/  SHF.R.U32.HI R38, RZ, 0x8, R38 ;  /* 0x00000008ff267819 */ /* 0x000fe40000011626 */
[----:B------:R-:W-:Y:S02]  /*6c670*/  LOP3.LUT R31, R31, 0xffff, RZ, 0xc0, !PT ;  /* 0x0000ffff1f1f7812 */ /* 0x000fe400078ec0ff */
[----:B------:R-:W-:Y:S02]  /*6c680*/  LOP3.LUT R19, R19, 0xffff, RZ, 0xc0, !PT ;  /* 0x0000ffff13137812 */ /* 0x000fe400078ec0ff */
[----:B------:R-:W-:Y:S02]  /*6c690*/  SHF.R.U32.HI R7, RZ, 0x8, R49 ;  /* 0x00000008ff077819 */ /* 0x000fe40000011631 */
[----:B------:R-:W-:Y:S02]  /*6c6a0*/  SHF.R.U32.HI R35, RZ, 0x8, R35 ;  /* 0x00000008ff237819 */ /* 0x000fe40000011623 */
[----:B------:R-:W-:-:S02]  /*6c6b0*/  SHF.R.U32.HI R37, RZ, 0x8, R37 ;  /* 0x00000008ff257819 */ /* 0x000fc40000011625 */
[----:B------:R-:W-:Y:S02]  /*6c6c0*/  PRMT R34, R34, 0x3340, R5 ;  /* 0x0000334022227816 */ /* 0x000fe40000000005 */
[----:B------:R-:W-:Y:S02]  /*6c6d0*/  LOP3.LUT R5, R36, 0xffff, RZ, 0xc0, !PT ;  /* 0x0000ffff24057812 */ /* 0x000fe400078ec0ff */
[----:B------:R-:W-:Y:S02]  /*6c6e0*/  LOP3.LUT R38, R38, 0xffff, RZ, 0xc0, !PT ;  /* 0x0000ffff26267812 */ /* 0x000fe400078ec0ff */
[----:B------:R-:W-:Y:S02]  /*6c6f0*/  PRMT R31, R31, 0x3340, R19 ;  /* 0x000033401f1f7816 */ /* 0x000fe40000000013 */
[----:B------:R-:W-:Y:S02]  /*6c700*/  LOP3.LUT R7, R7, 0xffff, RZ, 0xc0, !PT ;  /* 0x0000ffff07077812 */ /* 0x000fe400078ec0ff */
[----:B------:R-:W-:-:S02]  /*6c710*/  LOP3.LUT R35, R35, 0xffff, RZ, 0xc0, !PT ;  /* 0x0000ffff23237812 */ /* 0x000fc400078ec0ff */
[----:B------:R-:W-:Y:S02]  /*6c720*/  LOP3.LUT R19, R37, 0xffff, RZ, 0xc0, !PT ;  /* 0x0000ffff25137812 */ /* 0x000fe400078ec0ff */
[----:B------:R-:W-:Y:S02]  /*6c730*/  PRMT R38, R5, 0x3340, R38 ;  /* 0x0000334005267816 */ /* 0x000fe40000000026 */
[----:B------:R-:W-:Y:S02]  /*6c740*/  PRMT R36, R7, 0x3340, R1 ;  /* 0x0000334007247816 */ /* 0x000fe40000000001 */
[----:B------:R-:W-:Y:S02]  /*6c750*/  PRMT R35, R35, 0x3340, R19 ;  /* 0x0000334023237816 */ /* 0x000fe40000000013 */
[----:B------:R-:W-:Y:S02]  /*6c760*/  SHF.R.U32.HI R42, RZ, 0x8, R42 ;  /* 0x00000008ff2a7819 */ /* 0x000fe4000001162a */
[----:B------:R-:W-:-:S02]  /*6c770*/  SHF.R.U32.HI R39, RZ, 0x8, R39 ;  /* 0x00000008ff277819 */ /* 0x000fc40000011627 */
[----:B------:R-:W-:Y:S02]  /*6c780*/  LOP3.LUT R37, R42, 0xffff, RZ, 0xc0, !PT ;  /* 0x0000ffff2a257812 */ /* 0x000fe400078ec0ff */
[----:B------:R-:W-:Y:S02]  /*6c790*/  SHF.R.U32.HI R5, RZ, 0x8, R131 ;  /* 0x00000008ff057819 */ /* 0x000fe40000011683 */
[----:B------:R-:W2:Y:S01]  /*6c7a0*/  LDL.LU R131, [R1+0x254] ;  /* 0x0002540001837983 */ /* 0x000ea20000300800 */
[----:B---3--:R-:W-:-:S03]  /*6c7b0*/  SHF.R.U32.HI R7, RZ, 0x8, R139 ;  /* 0x00000008ff077819 */ /* 0x008fc6000001168b */
[----:B------:R-:W3:Y:S01]  /*6c7c0*/  LDL.LU R139, [R1+0x250] ;  /* 0x00025000018b7983 */ /* 0x000ee20000300800 */
[----:B----4-:R-:W-:-:S03]  /*6c7d0*/  SHF.R.U32.HI R19, RZ, 0x8, R147 ;  /* 0x00000008ff137819 */ /* 0x010fc60000011693 */
[----:B------:R-:W4:Y:S01]  /*6c7e0*/  LDL.LU R147, [R1+0x24c] ;  /* 0x00024c0001937983 */ /* 0x000f220000300800 */
[----:B------:R-:W-:Y:S02]  /*6c7f0*/  LOP3.LUT R5, R5, 0xffff, RZ, 0xc0, !PT ;  /* 0x0000ffff05057812 */ /* 0x000fe400078ec0ff */
[----:B------:R-:W-:Y:S02]  /*6c800*/  LOP3.LUT R42, R7, 0xffff, RZ, 0xc0, !PT ;  /* 0x0000ffff072a7812 */ /* 0x000fe400078ec0ff */
[----:B------:R-:W-:Y:S02]  /*6c810*/  LOP3.LUT R7, R39, 0xffff, RZ, 0xc0, !PT ;  /* 0x0000ffff27077812 */ /* 0x000fe400078ec0ff */
[----:B------:R-:W-:Y:S02]  /*6c820*/  PRMT R39, R5, 0x3340, R42 ;  /* 0x0000334005277816 */ /* 0x000fe4000000002a */
[----:B--2---:R-:W-:Y:S02]  /*6c830*/  SHF.R.U32.HI R5, RZ, 0x8, R155 ;  /* 0x00000008ff057819 */ /* 0x004fe4000001169b */
[----:B------:R-:W2:Y:S01]  /*6c840*/  LDL.LU R155, [R1+0x248] ;  /* 0x00024800019b7983 */ /* 0x000ea20000300800 */
[----:B------:R-:W-:-:S02]  /*6c850*/  SHF.R.U32.HI R215, RZ, 0x8, R215 ;  /* 0x00000008ffd77819 */ /* 0x000fc400000116d7 */
[----:B------:R-:W-:Y:S02]  /*6c860*/  SHF.R.U32.HI R211, RZ, 0x8, R211 ;  /* 0x00000008ffd37819 */ /* 0x000fe400000116d3 */
[----:B------:R-:W-:Y:S02]  /*6c870*/  SHF.R.U32.HI R128, RZ, 0x8, R128 ;  /* 0x00000008ff807819 */ /* 0x000fe40000011680 */
[----:B------:R-:W-:Y:S02]  /*6c880*/  SHF.R.U32.HI R212, RZ, 0x8, R212 ;  /* 0x00000008ffd47819 */ /* 0x000fe400000116d4 */
[----:B------:R-:W-:Y:S02]  /*6c890*/  SHF.R.U32.HI R210, RZ, 0x8, R210 ;  /* 0x00000008ffd27819 */ /* 0x000fe400000116d2 */
[----:B------:R-:W-:Y:S02]  /*6c8a0*/  SHF.R.U32.HI R127, RZ, 0x8, R127 ;  /* 0x00000008ff7f7819 */ /* 0x000fe4000001167f */
[----:B------:R-:W-:-:S02]  /*6c8b0*/  SHF.R.U32.HI R130, RZ, 0x8, R130 ;  /* 0x00000008ff827819 */ /* 0x000fc40000011682 */
[----:B------:R-:W-:Y:S02]  /*6c8c0*/  SHF.R.U32.HI R40, RZ, 0x8, R40 ;  /* 0x00000008ff287819 */ /* 0x000fe40000011628 */
[----:B------:R-:W-:Y:S02]  /*6c8d0*/  SHF.R.U32.HI R129, RZ, 0x8, R129 ;  /* 0x00000008ff817819 */ /* 0x000fe40000011681 */
[----:B------:R-:W-:Y:S02]  /*6c8e0*/  LOP3.LUT R215, R215, 0xffff, RZ, 0xc0, !PT ;  /* 0x0000ffffd7d77812 */ /* 0x000fe400078ec0ff */
[----:B------:R-:W-:Y:S02]  /*6c8f0*/  LOP3.LUT R211, R211, 0xffff, RZ, 0xc0, !PT ;  /* 0x0000ffffd3d37812 */ /* 0x000fe400078ec0ff */
[----:B------:R-:W-:Y:S02]  /*6c900*/  LOP3.LUT R128, R128, 0xffff, RZ, 0xc0, !PT ;  /* 0x0000ffff80807812 */ /* 0x000fe400078ec0ff */
[----:B------:R-:W-:-:S02]  /*6c910*/  SHF.R.U32.HI R41, RZ, 0x8, R41 ;  /* 0x00000008ff297819 */ /* 0x000fc40000011629 */
        /* <DEDUP_REMOVED lines=9> */
[----:B------:R-:W-:Y:S02]  /*6c9b0*/  PRMT R250, R215, 0x3340, R211 ;  /* 0x00003340d7fa7816 */ /* 0x000fe400000000d3 */
[----:B------:R-:W-:Y:S02]  /*6c9c0*/  LOP3.LUT R50, R41, 0xffff, RZ, 0xc0, !PT ;  /* 0x0000ffff29327812 */ /* 0x000fe400078ec0ff */
[----:B------:R-:W-:-:S02]  /*6c9d0*/  SHF.R.U32.HI R43, RZ, 0x8, R43 ;  /* 0x00000008ff2b7819 */ /* 0x000fc4000001162b */
[----:B------:R-:W-:Y:S02]  /*6c9e0*/  SHF.R.U32.HI R47, RZ, 0x8, R47 ;  /* 0x00000008ff2f7819 */ /* 0x000fe4000001162f */
[----:B------:R-:W-:Y:S02]  /*6c9f0*/  PRMT R252, R212, 0x3340, R210 ;  /* 0x00003340d4fc7816 */ /* 0x000fe400000000d2 */
[----:B------:R-:W-:Y:S02]  /*6ca00*/  PRMT R211, R128, 0x3340, R130 ;  /* 0x0000334080d37816 */ /* 0x000fe40000000082 */
[----:B------:R-:W-:Y:S01]  /*6ca10*/  PRMT R41, R7, 0x3340, R49 ;  /* 0x0000334007297816 */ /* 0x000fe20000000031 */
[----:B------:R-:W2:Y:S01]  /*6ca20*/  LDL.LU R128, [R1+0x264] ;  /* 0x0002640001807983 */ /* 0x000ea20000300800 */
[----:B------:R-:W-:Y:S02]  /*6ca30*/  SHF.R.U32.HI R44, RZ, 0x8, R44 ;  /* 0x00000008ff2c7819 */ /* 0x000fe4000001162c */
[----:B------:R-:W-:-:S02]  /*6ca40*/  PRMT R212, R127, 0x3340, R129 ;  /* 0x000033407fd47816 */ /* 0x000fc40000000081 */
[----:B------:R-:W-:Y:S01]  /*6ca50*/  SHF.R.U32.HI R7, RZ, 0x8, R46 ;  /* 0x00000008ff077819 */ /* 0x000fe2000001162e */
[----:B------:R-:W2:Y:S01]  /*6ca60*/  LDL.LU R127, [R1+0x260] ;  /* 0x00026000017f7983 */ /* 0x000ea20000300800 */
[----:B------:R-:W-:Y:S02]  /*6ca70*/  PRMT R40, R19, 0x3340, R1 ;  /* 0x0000334013287816 */ /* 0x000fe40000000001 */
[----:B------:R-:W-:Y:S01]  /*6ca80*/  LOP3.LUT R46, R45, 0xffff, RZ, 0xc0, !PT ;  /* 0x0000ffff2d2e7812 */ /* 0x000fe200078ec0ff */
[----:B------:R-:W2:Y:S01]  /*6ca90*/  LDL.LU R129, [R1+0x74] ;  /* 0x0000740001817983 */ /* 0x000ea20000300800 */
[----:B------:R-:W-:Y:S02]  /*6caa0*/  SHF.R.U32.HI R19, RZ, 0x8, R48 ;  /* 0x00000008ff137819 */ /* 0x000fe40000011630 */
[----:B------:R-:W-:Y:S01]  /*6cab0*/  LOP3.LUT R43, R43, 0xffff, RZ, 0xc0, !PT ;  /* 0x0000ffff2b2b7812 */ /* 0x000fe200078ec0ff */
[----:B------:R-:W2:Y:S01]  /*6cac0*/  LDL.LU R124, [R1+0x25c] ;  /* 0x00025c00017c7983 */ /* 0x000ea20000300800 */
[----:B------:R-:W-:-:S02]  /*6cad0*/  LOP3.LUT R45, R47, 0xffff, RZ, 0xc0, !PT ;  /* 0x0000ffff2f2d7812 */ /* 0x000fc400078ec0ff */
[----:B------:R-:W-:Y:S02]  /*6cae0*/  LOP3.LUT R5, R5, 0xffff, RZ, 0xc0, !PT ;  /* 0x0000ffff05057812 */ /* 0x000fe400078ec0ff */
[----:B------:R-:W-:Y:S02]  /*6caf0*/  LOP3.LUT R47, R44, 0xffff, RZ, 0xc0, !PT ;  /* 0x0000ffff2c2f7812 */ /* 0x000fe400078ec0ff */
[----:B---3--:R-:W-:Y:S02]  /*6cb00*/  SHF.R.U32.HI R48, RZ, 0x8, R139 ;  /* 0x00000008ff307819 */ /* 0x008fe4000001168b */
[----:B------:R-:W3:Y:S01]  /*6cb10*/  LDL.LU R139, [R1+0x80] ;  /* 0x00008000018b7983 */ /* 0x000ee20000300800 */
[----:B----4-:R-:W-:Y:S02]  /*6cb20*/  SHF.R.U32.HI R49, RZ, 0x8, R147 ;  /* 0x00000008ff317819 */ /* 0x010fe40000011693 */
[----:B------:R-:W-:Y:S01]  /*6cb30*/  PRMT R43, R43, 0x3340, R46 ;  /* 0x000033402b2b7816 */ /* 0x000fe2000000002e */
[----:B------:R-:W4:Y:S01]  /*6cb40*/  LDL.LU R147, [R1+0x60] ;  /* 0x0000600001937983 */ /* 0x000f220000300800 */
[----:B------:R-:W-:-:S02]  /*6cb50*/  PRMT R42, R50, 0x3340, R1 ;  /* 0x00003340322a7816 */ /* 0x000fc40000000001 */
[----:B------:R-:W-:Y:S01]  /*6cb60*/  PRMT R46, R5, 0x3340, R47 ;  /* 0x00003340052e7816 */ /* 0x000fe2000000002f */
[----:B------:R-:W4:Y:S01]  /*6cb70*/  LDL.LU R130, [R1+0x70] ;  /* 0x0000700001827983 */ /* 0x000f220000300800 */
[----:B------:R-:W-:Y:S02]  /*6cb80*/  SHF.R.U32.HI R50, RZ, 0x8, R8 ;  /* 0x00000008ff327819 */ /* 0x000fe40000011608 */
[----:B------:R-:W-:Y:S01]  /*6cb90*/  SHF.R.U32.HI R5, RZ, 0x8, R9 ;  /* 0x00000008ff057819 */ /* 0x000fe20000011609 */
[----:B------:R-:W4:Y:S01]  /*6cba0*/  LDL.LU R126, [R1+0x6c] ;  /* 0x00006c00017e7983 */ /* 0x000f220000300800 */
[----:B------:R-:W-:Y:S02]  /*6cbb0*/  LOP3.LUT R7, R7, 0xffff, RZ, 0xc0, !PT ;  /* 0x0000ffff07077812 */ /* 0x000fe400078ec0ff */
[----:B------:R-:W-:Y:S01]  /*6cbc0*/  LOP3.LUT R50, R50, 0xffff, RZ, 0xc0, !PT ;  /* 0x0000ffff32327812 */ /* 0x000fe200078ec0ff */
[----:B------:R-:W4:Y:S01]  /*6cbd0*/  LDL.LU R123, [R1+0x27c] ;  /* 0x00027c00017b7983 */ /* 0x000f220000300800 */
[----:B------:R-:W-:-:S02]  /*6cbe0*/  LOP3.LUT R5, R5, 0xffff, RZ, 0xc0, !PT ;  /* 0x0000ffff05057812 */ /* 0x000fc400078ec0ff */
[----:B------:R-:W-:Y:S02]  /*6cbf0*/  PRMT R44, R7, 0x3340, R1 ;  /* 0x00003340072c7816 */ /* 0x000fe40000000001 */
[----:B------:R-:W-:Y:S02]  /*6cc00*/  SHF.R.U32.HI R47, RZ, 0x8, R125 ;  /* 0x00000008ff2f7819 */ /* 0x000fe4000001167d */
[----:B------:R-:W-:Y:S01]  /*6cc10*/  SHF.R.U32.HI R7, RZ, 0x8, R131 ;  /* 0x00000008ff077819 */ /* 0x000fe20000011683 */
[----:B------:R-:W4:Y:S01]  /*6cc20*/  LDL.LU R125, [R1+0x68] ;  /* 0x00006800017d7983 */ /* 0x000f220000300800 */
[----:B------:R-:W-:-:S03]  /*6cc30*/  PRMT R50, R50, 0x3340, R5 ;  /* 0x0000334032327816 */ /* 0x000fc60000000005 */
[----:B------:R-:W4:Y:S01]  /*6cc40*/  LDL.LU R131, [R1+0x64] ;  /* 0x0000640001837983 */ /* 0x000f220000300800 */
[----:B--2---:R-:W-:-:S03]  /*6cc50*/  SHF.R.U32.HI R5, RZ, 0x8, R155 ;  /* 0x00000008ff057819 */ /* 0x004fc6000001169b */
[----:B------:R-:W2:Y:S01]  /*6cc60*/  LDL.LU R155, [R1+0x5c] ;  /* 0x00005c00019b7983 */ /* 0x000ea20000300800 */
[----:B------:R-:W-:Y:S02]  /*6cc70*/  SHF.R.U32.HI R51, RZ, 0x8, R51 ;  /* 0x00000008ff337819 */ /* 0x000fe40000011633 */
[----:B------:R-:W-:Y:S02]  /*6cc80*/  SHF.R.U32.HI R52, RZ, 0x8, R52 ;  /* 0x00000008ff347819 */ /* 0x000fe40000011634 */
[----:B------:R-:W-:Y:S02]  /*6cc90*/  LOP3.LUT R22, R51, 0xffff, RZ, 0xc0, !PT ;  /* 0x0000ffff33167812 */ /* 0x000fe400078ec0ff */
[----:B------:R-:W-:Y:S02]  /*6cca0*/  LOP3.LUT R52, R52, 0xffff, RZ, 0xc0, !PT ;  /* 0x0000ffff34347812 */ /* 0x000fe400078ec0ff */
[----:B------:R-:W-:Y:S02]  /*6ccb0*/  SHF.R.U32.HI R0, RZ, 0x8, R0 ;  /* 0x00000008ff007819 */ /* 0x000fe40000011600 */
[----:B------:R-:W-:-:S02]  /*6ccc0*/  PRMT R22, R22, 0x3340, R52 ;  /* 0x0000334016167816 */ /* 0x000fc40000000034 */
[----:B------:R-:W-:Y:S02]  /*6ccd0*/  SHF.R.U32.HI R52, RZ, 0x8, R3 ;  /* 0x00000008ff347819 */ /* 0x000fe40000011603 */
        /* <DEDUP_REMOVED lines=14> */
[----:B------:R-:W-:Y:S01]  /*6cdc0*/  LOP3.LUT R57, R57, 0xffff, RZ, 0xc0, !PT ;  /* 0x0000ffff39397812 */ /* 0x000fe200078ec0ff */
[----:B------:R-:W2:Y:S01]  /*6cdd0*/  LDL.LU R122, [R1+0x274] ;  /* 0x00027400017a7983 */ /* 0x000ea20000300800 */
[----:B------:R-:W-:Y:S02]  /*6cde0*/  LOP3.LUT R59, R59, 0xffff, RZ, 0xc0, !PT ;  /* 0x0000ffff3b3b7812 */ /* 0x000fe400078ec0ff */
[----:B------:R-:W-:-:S02]  /*6cdf0*/  PRMT R52, R0, 0x3340, R52 ;  /* 0x0000334000347816 */ /* 0x000fc40000000034 */
[----:B------:R-:W-:Y:S02]  /*6ce00*/  PRMT R221, R138, 0x3340, R1 ;  /* 0x000033408add7816 */ /* 0x000fe40000000001 */
[----:B------:R-:W-:Y:S02]  /*6ce10*/  PRMT R137, R58, 0x3340, R60 ;  /* 0x000033403a897816 */ /* 0x000fe4000000003c */
[----:B------:R-:W-:Y:S02]  /*6ce20*/  PRMT R54, R5, 0x3340, R2 ;  /* 0x0000334005367816 */ /* 0x000fe40000000002 */
[----:B------:R-:W-:Y:S02]  /*6ce30*/  PRMT R138, R57, 0x3340, R59 ;  /* 0x00003340398a7816 */ /* 0x000fe4000000003b */
[----:B------:R-:W-:Y:S02]  /*6ce40*/  SHF.R.U32.HI R58, RZ, 0x8, R128 ;  /* 0x00000008ff3a7819 */ /* 0x000fe40000011680 */
[----:B------:R-:W-:-:S02]  /*6ce50*/  SHF.R.U32.HI R56, RZ, 0x8, R127 ;  /* 0x00000008ff387819 */ /* 0x000fc4000001167f */
[----:B------:R-:W2:Y:S01]  /*6ce60*/  LDL.LU R127, [R1+0x270] ;  /* 0x00027000017f7983 */ /* 0x000ea20000300800 */
[----:B------:R-:W-:-:S03]  /*6ce70*/  SHF.R.U32.HI R55, RZ, 0x8, R129 ;  /* 0x00000008ff377819 */ /* 0x000fc60000011681 */
[----:B------:R-:W2:Y:S01]  /*6ce80*/  LDL.LU R129, [R1+0x26c] ;  /* 0x00026c0001817983 */ /* 0x000ea20000300800 */
[----:B------:R-:W-:-:S03]  /*6ce90*/  SHF.R.U32.HI R0, RZ, 0x8, R124 ;  /* 0x00000008ff007819 */ /* 0x000fc6000001167c */
[----:B------:R-:W2:Y:S01]  /*6cea0*/  LDL.LU R124, [R1+0x268] ;  /* 0x00026800017c7983 */ /* 0x000ea20000300800 */
[----:B------:R-:W-:Y:S02]  /*6ceb0*/  LOP3.LUT R58, R58, 0xffff, RZ, 0xc0, !PT ;  /* 0x0000ffff3a3a7812 */ /* 0x000fe400078ec0ff */
[----:B------:R-:W-:Y:S02]  /*6cec0*/  LOP3.LUT R0, R0, 0xffff, RZ, 0xc0, !PT ;  /* 0x0000ffff00007812 */ /* 0x000fe400078ec0ff */
[----:B---3--:R-:W-:Y:S02]  /*6ced0*/  SHF.R.U32.HI R2, RZ, 0x8, R139 ;  /* 0x00000008ff027819 */ /* 0x008fe4000001168b */
[----:B------:R-:W3:Y:S01]  /*6cee0*/  LDL.LU R139, [R1+0x9c] ;  /* 0x00009c00018b7983 */ /* 0x000ee20000300800 */
[----:B----4-:R-:W-:-:S03]  /*6cef0*/  SHF.R.U32.HI R57, RZ, 0x8, R147 ;  /* 0x00000008ff397819 */ /* 0x010fc60000011693 */
[----:B------:R-:W4:Y:S01]  /*6cf00*/  LDL.LU R147, [R1+0x7c] ;  /* 0x00007c0001937983 */ /* 0x000f220000300800 */
[----:B------:R-:W-:Y:S02]  /*6cf10*/  LOP3.LUT R56, R56, 0xffff, RZ, 0xc0, !PT ;  /* 0x0000ffff38387812 */ /* 0x000fe400078ec0ff */
[----:B------:R-:W-:Y:S01]  /*6cf20*/  LOP3.LUT R2, R2, 0xffff, RZ, 0xc0, !PT ;  /* 0x0000ffff02027812 */ /* 0x000fe200078ec0ff */
[----:B------:R-:W4:Y:S01]  /*6cf30*/  LDL.LU R128, [R1+0x98] ;  /* 0x0000980001807983 */ /* 0x000f220000300800 */
[----:B------:R-:W-:Y:S02]  /*6cf40*/  PRMT R58, R58, 0x3340, R0 ;  /* 0x000033403a3a7816 */ /* 0x000fe40000000000 */
[----:B------:R-:W-:Y:S02]  /*6cf50*/  PRMT R56, R56, 0x3340, R2 ;  /* 0x0000334038387816 */ /* 0x000fe40000000002 */
[----:B------:R-:W-:Y:S02]  /*6cf60*/  SHF.R.U32.HI R0, RZ, 0x8, R130 ;  /* 0x00000008ff007819 */ /* 0x000fe40000011682 */
[----:B------:R-:W-:Y:S01]  /*6cf70*/  SHF.R.U32.HI R2, RZ, 0x8, R126 ;  /* 0x00000008ff027819 */ /* 0x000fe2000001167e */
[----:B------:R-:W4:Y:S01]  /*6cf80*/  LDL.LU R130, [R1+0x94] ;  /* 0x0000940001827983 */ /* 0x000f220000300800 */
[----:B------:R-:W-:-:S02]  /*6cf90*/  SHF.R.U32.HI R53, RZ, 0x8, R4 ;  /* 0x00000008ff357819 */ /* 0x000fc40000011604 */
[----:B------:R-:W-:Y:S01]  /*6cfa0*/  SHF.R.U32.HI R3, RZ, 0x8, R123 ;  /* 0x00000008ff037819 */ /* 0x000fe2000001167b */
[----:B------:R-:W4:Y:S01]  /*6cfb0*/  LDL.LU R126, [R1+0x90] ;  /* 0x00009000017e7983 */ /* 0x000f220000300800 */
[----:B------:R-:W-:Y:S02]  /*6cfc0*/  SHF.R.U32.HI R51, RZ, 0x8, R6 ;  /* 0x00000008ff337819 */ /* 0x000fe40000011606 */
[----:B------:R-:W-:Y:S01]  /*6cfd0*/  SHF.R.U32.HI R4, RZ, 0x8, R125 ;  /* 0x00000008ff047819 */ /* 0x000fe2000001167d */
[----:B------:R-:W4:Y:S01]  /*6cfe0*/  LDL.LU R123, [R1+0x8c] ;  /* 0x00008c00017b7983 */ /* 0x000f220000300800 */
[----:B------:R-:W-:-:S03]  /*6cff0*/  SHF.R.U32.HI R5, RZ, 0x8, R131 ;  /* 0x00000008ff057819 */ /* 0x000fc60000011683 */
[----:B------:R-:W4:Y:S04]  /*6d000*/  LDL.LU R125, [R1+0x84] ;  /* 0x00008400017d7983 */ /* 0x000f280000300800 */
[----:B------:R-:W4:Y:S01]  /*6d010*/  LDL.LU R131, [R1+0x88] ;  /* 0x0000880001837983 */ /* 0x000f220000300800 */
[----:B--2---:R-:W-:-:S03]  /*6d020*/  SHF.R.U32.HI R6, RZ, 0x8, R155 ;  /* 0x00000008ff067819 */ /* 0x004fc6000001169b */
[----:B------:R-:W2:Y:S01]  /*6d030*/  LDL.LU R155, [R1+0x78] ;  /* 0x00007800019b7983 */ /* 0x000ea20000300800 */
[----:B------:R-:W-:Y:S02]  /*6d040*/  SHF.R.U32.HI R146, RZ, 0x8, R146 ;  /* 0x00000008ff927819 */ /* 0x000fe40000011692 */
[----:B------:R-:W-:Y:S02]  /*6d050*/  SHF.R.U32.HI R148, RZ, 0x8, R148 ;  /* 0x00000008ff947819 */ /* 0x000fe40000011694 */
[----:B------:R-:W-:Y:S02]  /*6d060*/  LOP3.LUT R2, R2, 0xffff, RZ, 0xc0, !PT ;  /* 0x0000ffff02027812 */ /* 0x000fe400078ec0ff */
        /* <DEDUP_REMOVED lines=8> */
[----:B------:R-:W-:-:S02]  /*6d0f0*/  SHF.R.U32.HI R144, RZ, 0x8, R70 ;  /* 0x00000008ff907819 */ /* 0x000fc40000011646 */
[----:B------:R-:W-:Y:S02]  /*6d100*/  SHF.R.U32.HI R146, RZ, 0x8, R69 ;  /* 0x00000008ff927819 */ /* 0x000fe40000011645 */
[----:B------:R-:W-:Y:S02]  /*6d110*/  SHF.R.U32.HI R71, RZ, 0x8, R71 ;  /* 0x00000008ff477819 */ /* 0x000fe40000011647 */
[----:B------:R-:W-:Y:S02]  /*6d120*/  SHF.R.U32.HI R72, RZ, 0x8, R72 ;  /* 0x00000008ff487819 */ /* 0x000fe40000011648 */
[----:B------:R-:W-:Y:S02]  /*6d130*/  LOP3.LUT R3, R3, 0xffff, RZ, 0xc0, !PT ;  /* 0x0000ffff03037812 */ /* 0x000fe400078ec0ff */
[----:B------:R-:W-:Y:S02]  /*6d140*/  LOP3.LUT R71, R71, 0xffff, RZ, 0xc0, !PT ;  /* 0x0000ffff47477812 */ /* 0x000fe400078ec0ff */
[----:B------:R-:W-:-:S02]  /*6d150*/  LOP3.LUT R72, R72, 0xffff, RZ, 0xc0, !PT ;  /* 0x0000ffff48487812 */ /* 0x000fc400078ec0ff */
[----:B------:R-:W-:Y:S02]  /*6d160*/  LOP3.LUT R6, R6, 0xffff, RZ, 0xc0, !PT ;  /* 0x0000ffff06067812 */ /* 0x000fe400078ec0ff */
[--C-:B------:R-:W-:Y:S02]  /*6d170*/  PRMT R59, R3, 0x3340, R1.reuse ;  /* 0x00003340033b7816 */ /* 0x100fe40000000001 */
[----:B------:R-:W-:Y:S02]  /*6d180*/  PRMT R150, R71, 0x3340, R72 ;  /* 0x0000334047967816 */ /* 0x000fe40000000048 */
[----:B------:R-:W-:Y:S02]  /*6d190*/  PRMT R66, R6, 0x3340, R1 ;  /* 0x0000334006427816 */ /* 0x000fe40000000001 */
[----:B------:R-:W-:Y:S02]  /*6d1a0*/  SHF.R.U32.HI R68, RZ, 0x8, R127 ;  /* 0x00000008ff447819 */ /* 0x000fe4000001167f */
        /* <DEDUP_REMOVED lines=11> */
[----:B------:R-:W-:Y:S02]  /*6d260*/  PRMT R68, R68, 0x3340, R0 ;  /* 0x0000334044447816 */ /* 0x000fe40000000000 */
[----:B------:R-:W-:Y:S02]  /*6d270*/  SHF.R.U32.HI R0, RZ, 0x8, R128 ;  /* 0x00000008ff007819 */ /* 0x000fe40000011680 */
[----:B------:R-:W4:Y:S01]  /*6d280*/  LDL.LU R128, [R1+0x278] ;  /* 0x0002780001807983 */ /* 0x000f220000300800 */
[----:B------:R-:W-:-:S03]  /*6d290*/  SHF.R.U32.HI R3, RZ, 0x8, R126 ;  /* 0x00000008ff037819 */ /* 0x000fc6000001167e */
[----:B------:R-:W4:Y:S01]  /*6d2a0*/  LDL.LU R126, [R1+0xb0] ;  /* 0x0000b000017e7983 */ /* 0x000f220000300800 */
[----:B------:R-:W-:-:S03]  /*6d2b0*/  SHF.R.U32.HI R4, RZ, 0x8, R123 ;  /* 0x00000008ff047819 */ /* 0x000fc6000001167b */
[----:B------:R-:W4:Y:S01]  /*6d2c0*/  LDL.LU R123, [R1+0xac] ;  /* 0x0000ac00017b7983 */ /* 0x000f220000300800 */
[----:B------:R-:W-:-:S03]  /*6d2d0*/  SHF.R.U32.HI R71, RZ, 0x8, R125 ;  /* 0x00000008ff477819 */ /* 0x000fc6000001167d */
[----:B------:R-:W4:Y:S01]  /*6d2e0*/  LDL.LU R125, [R1+0xa8] ;  /* 0x0000a800017d7983 */ /* 0x000f220000300800 */
[----:B------:R-:W-:-:S03]  /*6d2f0*/  SHF.R.U32.HI R5, RZ, 0x8, R131 ;  /* 0x00000008ff057819 */ /* 0x000fc60000011683 */
[----:B------:R-:W4:Y:S01]  /*6d300*/  LDL.LU R131, [R1+0xa4] ;  /* 0x0000a40001837983 */ /* 0x000f220000300800 */
[----:B--2---:R-:W-:-:S03]  /*6d310*/  SHF.R.U32.HI R6, RZ, 0x8, R155 ;  /* 0x00000008ff067819 */ /* 0x004fc6000001169b */
[----:B------:R-:W2:Y:S01]  /*6d320*/  LDL.LU R155, [R1+0xa0] ;  /* 0x0000a000019b7983 */ /* 0x000ea20000300800 */
[----:B------:R-:W-:Y:S02]  /*6d330*/  SHF.R.U32.HI R67, RZ, 0x8, R122 ;  /* 0x00000008ff437819 */ /* 0x000fe4000001167a */
[----:B------:R-:W-:Y:S02]  /*6d340*/  LOP3.LUT R2, R2, 0xffff, RZ, 0xc0, !PT ;  /* 0x0000ffff02027812 */ /* 0x000fe400078ec0ff */
[----:B------:R-:W-:Y:S02]  /*6d350*/  LOP3.LUT R67, R67, 0xffff, RZ, 0xc0, !PT ;  /* 0x0000ffff43437812 */ /* 0x000fe400078ec0ff */
[----:B------:R-:W-:Y:S02]  /*6d360*/  SHF.R.U32.HI R78, RZ, 0x8, R78 ;  /* 0x00000008ff4e7819 */ /* 0x000fe4000001164e */
[----:B------:R-:W-:Y:S02]  /*6d370*/  PRMT R67, R67, 0x3340, R2 ;  /* 0x0000334043437816 */ /* 0x000fe40000000002 */
[----:B------:R-:W-:-:S02]  /*6d380*/  LOP3.LUT R0, R0, 0xffff, RZ, 0xc0, !PT ;  /* 0x0000ffff00007812 */ /* 0x000fc400078ec0ff */
[----:B------:R-:W-:Y:S02]  /*6d390*/  LOP3.LUT R4, R4, 0xffff, RZ, 0xc0, !PT ;  /* 0x0000ffff04047812 */ /* 0x000fe400078ec0ff */
[----:B------:R-:W-:Y:S02]  /*6d3a0*/  SHF.R.U32.HI R2, RZ, 0x8, R130 ;  /* 0x00000008ff027819 */ /* 0x000fe40000011682 */
[----:B------:R-:W-:Y:S02]  /*6d3b0*/  LOP3.LUT R78, R78, 0xffff, RZ, 0xc0, !PT ;  /* 0x0000ffff4e4e7812 */ /* 0x000fe400078ec0ff */
[----:B------:R-:W-:Y:S02]  /*6d3c0*/  LOP3.LUT R75, R75, 0xffff, RZ, 0xc0, !PT ;  /* 0x0000ffff4b4b7812 */ /* 0x000fe400078ec0ff */
[----:B------:R-:W-:Y:S02]  /*6d3d0*/  PRMT R74, R0, 0x3340, R4 ;  /* 0x00003340004a7816 */ /* 0x000fe40000000004 */
[----:B------:R-:W-:-:S02]  /*6d3e0*/  LOP3.LUT R2, R2, 0xffff, RZ, 0xc0, !PT ;  /* 0x0000ffff02027812 */ /* 0x000fc400078ec0ff */
[----:B------:R-:W-:Y:S02]  /*6d3f0*/  LOP3.LUT R5, R5, 0xffff, RZ, 0xc0, !PT ;  /* 0x0000ffff05057812 */ /* 0x000fe400078ec0ff */
[----:B------:R-:W-:Y:S02]  /*6d400*/  SHF.R.U32.HI R0, RZ, 0x8, R18 ;  /* 0x00000008ff007819 */ /* 0x000fe40000011612 */
[----:B------:R-:W2:Y:S01]  /*6d410*/  LDL.LU R18, [R1+0x2d50] ;  /* 0x002d500001127983 */ /* 0x000ea20000300800 */
[----:B------:R-:W-:Y:S02]  /*6d420*/  SHF.R.U32.HI R196, RZ, 0x8, R152 ;  /* 0x00000008ffc47819 */ /* 0x000fe40000011698 */
[--C-:B------:R-:W-:Y:S01]  /*6d430*/  PRMT R156, R78, 0x3340, R1.reuse ;  /* 0x000033404e9c7816 */ /* 0x100fe20000000001 */
[----:B------:R-:W2:Y:S01]  /*6d440*/  LDL.LU R130, [R1+0x294] ;  /* 0x0002940001827983 */ /* 0x000ea20000300800 */
[----:B------:R-:W-:Y:S02]  /*6d450*/  PRMT R152, R75, 0x3340, R1 ;  /* 0x000033404b987816 */ /* 0x000fe40000000001 */
[----:B------:R-:W-:-:S02]  /*6d460*/  PRMT R72, R2, 0x3340, R5 ;  /* 0x0000334002487816 */ /* 0x000fc40000000005 */
[----:B------:R-:W-:Y:S02]  /*6d470*/  LOP3.LUT R0, R0, 0xffff, RZ, 0xc0, !PT ;  /* 0x0000ffff00007812 */ /* 0x000fe400078ec0ff */
[----:B------:R-:W-:Y:S02]  /*6d480*/  LOP3.LUT R3, R3, 0xffff, RZ, 0xc0, !PT ;  /* 0x0000ffff03037812 */ /* 0x000fe400078ec0ff */
[----:B------:R-:W-:Y:S02]  /*6d490*/  LOP3.LUT R71, R71, 0xffff, RZ, 0xc0, !PT ;  /* 0x0000ffff47477812 */ /* 0x000fe400078ec0ff */
[----:B------:R-:W-:Y:S02]  /*6d4a0*/  LOP3.LUT R6, R6, 0xffff, RZ, 0xc0, !PT ;  /* 0x0000ffff06067812 */ /* 0x000fe400078ec0ff */
[----:B------:R-:W-:Y:S02]  /*6d4b0*/  PRMT R71, R3, 0x3340, R71 ;  /* 0x0000334003477816 */ /* 0x000fe40000000047 */
[----:B------:R-:W-:-:S02]  /*6d4c0*/  SHF.R.U32.HI R76, RZ, 0x8, R127 ;  /* 0x00000008ff4c7819 */ /* 0x000fc4000001167f */
[----:B------:R-:W2:Y:S01]  /*6d4d0*/  LDL.LU R127, [R1+0x54] ;  /* 0x00005400017f7983 */ /* 0x000ea20000300800 */
[----:B------:R-:W-:-:S03]  /*6d4e0*/  SHF.R.U32.HI R78, RZ, 0x8, R129 ;  /* 0x00000008ff4e7819 */ /* 0x000fc60000011681 */
[----:B------:R-:W2:Y:S01]  /*6d4f0*/  LDL.LU R129, [R1+0x290] ;  /* 0x0002900001817983 */ /* 0x000ea20000300800 */
[----:B------:R-:W-:-:S03]  /*6d500*/  SHF.R.U32.HI R75, RZ, 0x8, R124 ;  /* 0x00000008ff4b7819 */ /* 0x000fc6000001167c */
[----:B------:R-:W2:Y:S01]  /*6d510*/  LDL.LU R124, [R1+0x38] ;  /* 0x00003800017c7983 */ /* 0x000ea20000300800 */
        /* <DEDUP_REMOVED lines=11> */
[----:B------:R-:W4:Y:S01]  /*6d5d0*/  LDL.LU R128, [R1+0xc4] ;  /* 0x0000c40001807983 */ /* 0x000f220000300800 */
[----:B------:R-:W-:-:S03]  /*6d5e0*/  SHF.R.U32.HI R2, RZ, 0x8, R126 ;  /* 0x00000008ff027819 */ /* 0x000fc6000001167e */
[----:B------:R-:W4:Y:S01]  /*6d5f0*/  LDL.LU R126, [R1+0xc0] ;  /* 0x0000c000017e7983 */ /* 0x000f220000300800 */
[----:B------:R-:W-:-:S03]  /*6d600*/  SHF.R.U32.HI R3, RZ, 0x8, R123 ;  /* 0x00000008ff037819 */ /* 0x000fc6000001167b */
[----:B------:R-:W4:Y:S01]  /*6d610*/  LDL.LU R123, [R1+0x2d4] ;  /* 0x0002d400017b7983 */ /* 0x000f220000300800 */
[----:B------:R-:W-:Y:S02]  /*6d620*/  PRMT R73, R6, 0x3340, R1 ;  /* 0x0000334006497816 */ /* 0x000fe40000000001 */
[----:B------:R-:W-:Y:S02]  /*6d630*/  SHF.R.U32.HI R4, RZ, 0x8, R125 ;  /* 0x00000008ff047819 */ /* 0x000fe4000001167d */
[----:B------:R-:W4:Y:S01]  /*6d640*/  LDL.LU R125, [R1+0xbc] ;  /* 0x0000bc00017d7983 */ /* 0x000f220000300800 */
[----:B------:R-:W-:-:S03]  /*6d650*/  SHF.R.U32.HI R5, RZ, 0x8, R131 ;  /* 0x00000008ff057819 */ /* 0x000fc60000011683 */
        /* <DEDUP_REMOVED lines=11> */
[--C-:B------:R-:W-:Y:S02]  /*6d710*/  PRMT R176, R157, 0x3340, R1.reuse ;  /* 0x000033409db07816 */ /* 0x100fe40000000001 */
[----:B------:R-:W-:Y:S02]  /*6d720*/  SHF.R.U32.HI R169, RZ, 0x8, R160 ;  /* 0x00000008ffa97819 */ /* 0x000fe400000116a0 */
[----:B------:R-:W-:Y:S02]  /*6d730*/  PRMT R157, R79, 0x3340, R1 ;  /* 0x000033404f9d7816 */ /* 0x000fe40000000001 */
[----:B------:R-:W-:-:S02]  /*6d740*/  SHF.R.U32.HI R160, RZ, 0x8, R81 ;  /* 0x00000008ffa07819 */ /* 0x000fc40000011651 */
[----:B------:R-:W-:Y:S02]  /*6d750*/  LOP3.LUT R5, R5, 0xffff, RZ, 0xc0, !PT ;  /* 0x0000ffff05057812 */ /* 0x000fe400078ec0ff */
[----:B------:R-:W-:Y:S02]  /*6d760*/  PRMT R79, R0, 0x3340, R3 ;  /* 0x00003340004f7816 */ /* 0x000fe40000000003 */
[----:B------:R-:W-:Y:S02]  /*6d770*/  LOP3.LUT R6, R6, 0xffff, RZ, 0xc0, !PT ;  /* 0x0000ffff06067812 */ /* 0x000fe400078ec0ff */
[----:B------:R-:W-:Y:S02]  /*6d780*/  PRMT R81, R2, 0x3340, R4 ;  /* 0x0000334002517816 */ /* 0x000fe40000000004 */
[----:B------:R-:W-:Y:S02]  /*6d790*/  SHF.R.U32.HI R0, RZ, 0x8, R130 ;  /* 0x00000008ff007819 */ /* 0x000fe40000011682 */
[----:B------:R-:W2:Y:S01]  /*6d7a0*/  LDL.LU R130, [R1+0x2b8] ;  /* 0x0002b80001827983 */ /* 0x000ea20000300800 */
[----:B------:R-:W-:-:S02]  /*6d7b0*/  PRMT R80, R5, 0x3340, R1 ;  /* 0x0000334005507816 */ /* 0x000fc40000000001 */
[----:B------:R-:W-:Y:S02]  /*6d7c0*/  PRMT R82, R6, 0x3340, R1 ;  /* 0x0000334006527816 */ /* 0x000fe40000000001 */
[----:B------:R-:W-:Y:S02]  /*6d7d0*/  LOP3.LUT R0, R0, 0xffff, RZ, 0xc0, !PT ;  /* 0x0000ffff00007812 */ /* 0x000fe400078ec0ff */
[----:B------:R-:W-:Y:S02]  /*6d7e0*/  LOP3.LUT R47, R47, 0xffff, RZ, 0xc0, !PT ;  /* 0x0000ffff2f2f7812 */ /* 0x000fe400078ec0ff */
[----:B------:R-:W-:Y:S02]  /*6d7f0*/  LOP3.LUT R7, R7, 0xffff, RZ, 0xc0, !PT ;  /* 0x0000ffff07077812 */ /* 0x000fe400078ec0ff */
        /* <DEDUP_REMOVED lines=14> */
[----:B------:R-:W-:Y:S02]  /*6d8e0*/  LOP3.LUT R5, R5, 0xffff, RZ, 0xc0, !PT ;  /* 0x0000ffff05057812 */ /* 0x000fe400078ec0ff */
[----:B------:R-:W-:Y:S02]  /*6d8f0*/  LOP3.LUT R6, R6, 0xffff, RZ, 0xc0, !PT ;  /* 0x0000ffff06067812 */ /* 0x000fe400078ec0ff */
[----:B------:R-:W-:Y:S02]  /*6d900*/  PRMT R85, R2, 0x3340, R4 ;  /* 0x0000334002557816 */ /* 0x000fe40000000004 */
[----:B------:R-:W-:Y:S02]  /*6d910*/  PRMT R83, R0, 0x3340, R3 ;  /* 0x0000334000537816 */ /* 0x000fe40000000003 */
[----:B------:R-:W-:-:S02]  /*6d920*/  SHF.R.U32.HI R2, RZ, 0x8, R128 ;  /* 0x00000008ff027819 */ /* 0x000fc40000011680 */
[----:B------:R-:W4:Y:S01]  /*6d930*/  LDL.LU R128, [R1+0xd8] ;  /* 0x0000d80001807983 */ /* 0x000f220000300800 */
[----:B------:R-:W-:Y:S02]  /*6d940*/  SHF.R.U32.HI R3, RZ, 0x8, R126 ;  /* 0x00000008ff037819 */ /* 0x000fe4000001167e */
[----:B------:R-:W-:Y:S01]  /*6d950*/  PRMT R84, R5, 0x3340, R1 ;  /* 0x0000334005547816 */ /* 0x000fe20000000001 */
[----:B------:R-:W4:Y:S01]  /*6d960*/  LDL.LU R126, [R1+0xd4] ;  /* 0x0000d400017e7983 */ /* 0x000f220000300800 */
[----:B------:R-:W-:Y:S02]  /*6d970*/  SHF.R.U32.HI R4, RZ, 0x8, R123 ;  /* 0x00000008ff047819 */ /* 0x000fe4000001167b */
[----:B------:R-:W-:Y:S01]  /*6d980*/  PRMT R86, R6, 0x3340, R1 ;  /* 0x0000334006567816 */ /* 0x000fe20000000001 */
[----:B------:R-:W4:Y:S01]  /*6d990*/  LDL.LU R123, [R1+0x2f0] ;  /* 0x0002f000017b7983 */ /* 0x000f220000300800 */
[----:B------:R-:W-:Y:S02]  /*6d9a0*/  PRMT R47, R47, 0x3340, R7 ;  /* 0x000033402f2f7816 */ /* 0x000fe40000000007 */
[----:B------:R-:W-:-:S02]  /*6d9b0*/  SHF.R.U32.HI R5, RZ, 0x8, R125 ;  /* 0x00000008ff057819 */ /* 0x000fc4000001167d */
[----:B------:R-:W4:Y:S01]  /*6d9c0*/  LDL.LU R125, [R1+0xd0] ;  /* 0x0000d000017d7983 */ /* 0x000f220000300800 */
[----:B------:R-:W-:-:S03]  /*6d9d0*/  SHF.R.U32.HI R6, RZ, 0x8, R131 ;  /* 0x00000008ff067819 */ /* 0x000fc60000011683 */
[----:B------:R-:W4:Y:S01]  /*6d9e0*/  LDL.LU R131, [R1+0xcc] ;  /* 0x0000cc0001837983 */ /* 0x000f220000300800 */
[----:B--2---:R-:W-:-:S03]  /*6d9f0*/  SHF.R.U32.HI R7, RZ, 0x8, R155 ;  /* 0x00000008ff077819 */ /* 0x004fc6000001169b */
[----:B------:R-:W2:Y:S01]  /*6da00*/  LDL.LU R155, [R1+0xc8] ;  /* 0x0000c800019b7983 */ /* 0x000ea20000300800 */
[----:B------:R-:W-:Y:S02]  /*6da10*/  SHF.R.U32.HI R92, RZ, 0x8, R92 ;  /* 0x00000008ff5c7819 */ /* 0x000fe4000001165c */
[----:B------:R-:W-:Y:S02]  /*6da20*/  SHF.R.U32.HI R94, RZ, 0x8, R94 ;  /* 0x00000008ff5e7819 */ /* 0x000fe4000001165e */
[----:B------:R-:W-:Y:S02]  /*6da30*/  SHF.R.U32.HI R91, RZ, 0x8, R91 ;  /* 0x00000008ff5b7819 */ /* 0x000fe4000001165b */
[----:B------:R-:W-:Y:S02]  /*6da40*/  SHF.R.U32.HI R93, RZ, 0x8, R93 ;  /* 0x00000008ff5d7819 */ /* 0x000fe4000001165d */
[----:B------:R-:W-:Y:S02]  /*6da50*/  SHF.R.U32.HI R88, RZ, 0x8, R88 ;  /* 0x00000008ff587819 */ /* 0x000fe40000011658 */
[----:B------:R-:W-:-:S02]  /*6da60*/  SHF.R.U32.HI R89, RZ, 0x8, R89 ;  /* 0x00000008ff597819 */ /* 0x000fc40000011659 */
[----:B------:R-:W-:Y:S02]  /*6da70*/  LOP3.LUT R92, R92, 0xffff, RZ, 0xc0, !PT ;  /* 0x0000ffff5c5c7812 */ /* 0x000fe400078ec0ff */
[----:B------:R-:W-:Y:S02]  /*6da80*/  LOP3.LUT R94, R94, 0xffff, RZ, 0xc0, !PT ;  /* 0x0000ffff5e5e7812 */ /* 0x000fe400078ec0ff */
[----:B------:R-:W-:Y:S02]  /*6da90*/  SHF.R.U32.HI R0, RZ, 0x8, R122 ;  /* 0x00000008ff007819 */ /* 0x000fe4000001167a */
[----:B------:R-:W-:Y:S02]  /*6daa0*/  LOP3.LUT R91, R91, 0xffff, RZ, 0xc0, !PT ;  /* 0x0000ffff5b5b7812 */ /* 0x000fe400078ec0ff */
[----:B------:R-:W-:Y:S02]  /*6dab0*/  LOP3.LUT R93, R93, 0xffff, RZ, 0xc0, !PT ;  /* 0x0000ffff5d5d7812 */ /* 0x000fe400078ec0ff */
[----:B------:R-:W-:-:S02]  /*6dac0*/  LOP3.LUT R88, R88, 0xffff, RZ, 0xc0, !PT ;  /* 0x0000ffff58587812 */ /* 0x000fc400078ec0ff */
[----:B------:R-:W-:Y:S02]  /*6dad0*/  LOP3.LUT R89, R89, 0xffff, RZ, 0xc0, !PT ;  /* 0x0000ffff59597812 */ /* 0x000fe400078ec0ff */
[----:B------:R-:W-:Y:S02]  /*6dae0*/  LOP3.LUT R2, R2, 0xffff, RZ, 0xc0, !PT ;  /* 0x0000ffff02027812 */ /* 0x000fe400078ec0ff */
[----:B------:R-:W-:Y:S02]  /*6daf0*/  LOP3.LUT R5, R5, 0xffff, RZ, 0xc0, !PT ;  /* 0x0000ffff05057812 */ /* 0x000fe400078ec0ff */
[----:B------:R-:W-:Y:S02]  /*6db00*/  PRMT R170, R92, 0x3340, R94 ;  /* 0x000033405caa7816 */ /* 0x000fe4000000005e */
[----:B------:R-:W-:Y:S02]  /*6db10*/  LOP3.LUT R0, R0, 0xffff, RZ, 0xc0, !PT ;  /* 0x0000ffff00007812 */ /* 0x000fe400078ec0ff */
[----:B------:R-:W-:-:S02]  /*6db20*/  LOP3.LUT R4, R4, 0xffff, RZ, 0xc0, !PT ;  /* 0x0000ffff04047812 */ /* 0x000fc400078ec0ff */
[----:B------:R-:W-:Y:S02]  /*6db30*/  PRMT R172, R91, 0x3340, R93 ;  /* 0x000033405bac7816 */ /* 0x000fe4000000005d */
[----:B------:R-:W-:Y:S02]  /*6db40*/  PRMT R149, R88, 0x3340, R89 ;  /* 0x0000334058957816 */ /* 0x000fe40000000059 */
[----:B------:R-:W-:Y:S02]  /*6db50*/  SHF.R.U32.HI R94, RZ, 0x8, R130 ;  /* 0x00000008ff5e7819 */ /* 0x000fe40000011682 */
[----:B------:R-:W-:Y:S01]  /*6db60*/  PRMT R89, R2, 0x3340, R5 ;  /* 0x0000334002597816 */ /* 0x000fe20000000005 */
[----:B------:R-:W2:Y:S01]  /*6db70*/  LDL.LU R130, [R1+0x2f8] ;  /* 0x0002f80001827983 */ /* 0x000ea20000300800 */
[----:B------:R-:W-:Y:S02]  /*6db80*/  SHF.R.U32.HI R168, RZ, 0x8, R87 ;  /* 0x00000008ffa87819 */ /* 0x000fe40000011657 */
[----:B------:R-:W-:-:S02]  /*6db90*/  SHF.R.U32.HI R90, RZ, 0x8, R90 ;  /* 0x00000008ff5a7819 */ /* 0x000fc4000001165a */
[----:B------:R-:W-:Y:S02]  /*6dba0*/  PRMT R87, R0, 0x3340, R4 ;  /* 0x0000334000577816 */ /* 0x000fe40000000004 */
[----:B------:R-:W-:Y:S02]  /*6dbb0*/  SHF.R.U32.HI R97, RZ, 0x8, R97 ;  /* 0x00000008ff617819 */ /* 0x000fe40000011661 */
[----:B------:R-:W-:Y:S02]  /*6dbc0*/  SHF.R.U32.HI R99, RZ, 0x8, R99 ;  /* 0x00000008ff637819 */ /* 0x000fe40000011663 */
[----:B------:R-:W-:Y:S02]  /*6dbd0*/  LOP3.LUT R90, R90, 0xffff, RZ, 0xc0, !PT ;  /* 0x0000ffff5a5a7812 */ /* 0x000fe400078ec0ff */
        /* <DEDUP_REMOVED lines=10> */
[----:B----4-:R-:W-:Y:S02]  /*6dc80*/  SHF.R.U32.HI R2, RZ, 0x8, R147 ;  /* 0x00000008ff027819 */ /* 0x010fe40000011693 */
[----:B------:R-:W-:Y:S01]  /*6dc90*/  LOP3.LUT R7, R7, 0xffff, RZ, 0xc0, !PT ;  /* 0x0000ffff07077812 */ /* 0x000fe200078ec0ff */
[----:B------:R-:W4:Y:S01]  /*6dca0*/  LDL.LU R147, [R1+0x2c4] ;  /* 0x0002c40001937983 */ /* 0x000f220000300800 */
[----:B------:R-:W-:-:S02]  /*6dcb0*/  LOP3.LUT R2, R2, 0xffff, RZ, 0xc0, !PT ;  /* 0x0000ffff02027812 */ /* 0x000fc400078ec0ff */
[----:B------:R-:W-:Y:S01]  /*6dcc0*/  LOP3.LUT R97, R97, 0xffff, RZ, 0xc0, !PT ;  /* 0x0000ffff61617812 */ /* 0x000fe200078ec0ff */
[----:B------:R-:W4:Y:S01]  /*6dcd0*/  LDL.LU R122, [R1+0x2ac] ;  /* 0x0002ac00017a7983 */ /* 0x000f220000300800 */
[----:B------:R-:W-:Y:S02]  /*6dce0*/  LOP3.LUT R99, R99, 0xffff, RZ, 0xc0, !PT ;  /* 0x0000ffff63637812 */ /* 0x000fe400078ec0ff */
[----:B------:R-:W-:Y:S02]  /*6dcf0*/  PRMT R93, R93, 0x3340, R2 ;  /* 0x000033405d5d7816 */ /* 0x000fe40000000002 */
[----:B------:R-:W-:Y:S02]  /*6dd00*/  PRMT R148, R90, 0x3340, R1 ;  /* 0x000033405a947816 */ /* 0x000fe40000000001 */
[----:B------:R-:W-:Y:S02]  /*6dd10*/  PRMT R90, R3, 0x3340, R7 ;  /* 0x00003340035a7816 */ /* 0x000fe40000000007 */
[----:B------:R-:W-:-:S02]  /*6dd20*/  SHF.R.U32.HI R2, RZ, 0x8, R126 ;  /* 0x00000008ff027819 */ /* 0x000fc4000001167e */
        /* <DEDUP_REMOVED lines=10> */
[----:B------:R-:W-:Y:S02]  /*6ddd0*/  LOP3.LUT R94, R94, 0xffff, RZ, 0xc0, !PT ;  /* 0x0000ffff5e5e7812 */ /* 0x000fe400078ec0ff */
[----:B------:R-:W-:Y:S02]  /*6dde0*/  LOP3.LUT R0, R0, 0xffff, RZ, 0xc0, !PT ;  /* 0x0000ffff00007812 */ /* 0x000fe400078ec0ff */
[----:B------:R-:W-:Y:S02]  /*6ddf0*/  SHF.R.U32.HI R100, RZ, 0x8, R100 ;  /* 0x00000008ff647819 */ /* 0x000fe40000011664 */
[----:B------:R-:W-:Y:S02]  /*6de00*/  PRMT R94, R94, 0x3340, R0 ;  /* 0x000033405e5e7816 */ /* 0x000fe40000000000 */
[----:B------:R-:W-:Y:S02]  /*6de10*/  SHF.R.U32.HI R101, RZ, 0x8, R101 ;  /* 0x00000008ff657819 */ /* 0x000fe40000011665 */
[----:B------:R-:W-:-:S02]  /*6de20*/  SHF.R.U32.HI R0, RZ, 0x8, R128 ;  /* 0x00000008ff007819 */ /* 0x000fc40000011680 */
[----:B------:R-:W-:Y:S01]  /*6de30*/  LOP3.LUT R100, R100, 0xffff, RZ, 0xc0, !PT ;  /* 0x0000ffff64647812 */ /* 0x000fe200078ec0ff */
[----:B------:R-:W2:Y:S01]  /*6de40*/  LDL.LU R128, [R1+0x328] ;  /* 0x0003280001807983 */ /* 0x000ea20000300800 */
[----:B------:R-:W-:Y:S02]  /*6de50*/  LOP3.LUT R2, R2, 0xffff, RZ, 0xc0, !PT ;  /* 0x0000ffff02027812 */ /* 0x000fe400078ec0ff */
[----:B------:R-:W-:Y:S02]  /*6de60*/  LOP3.LUT R4, R4, 0xffff, RZ, 0xc0, !PT ;  /* 0x0000ffff04047812 */ /* 0x000fe400078ec0ff */
[----:B------:R-:W-:Y:S02]  /*6de70*/  LOP3.LUT R101, R101, 0xffff, RZ, 0xc0, !PT ;  /* 0x0000ffff65657812 */ /* 0x000fe400078ec0ff */
[----:B------:R-:W-:Y:S02]  /*6de80*/  LOP3.LUT R0, R0, 0xffff, RZ, 0xc0, !PT ;  /* 0x0000ffff00007812 */ /* 0x000fe400078ec0ff */
[----:B------:R-:W-:-:S02]  /*6de90*/  LOP3.LUT R3, R3, 0xffff, RZ, 0xc0, !PT ;  /* 0x0000ffff03037812 */ /* 0x000fc400078ec0ff */
[--C-:B------:R-:W-:Y:S02]  /*6dea0*/  PRMT R179, R100, 0x3340, R1.reuse ;  /* 0x0000334064b37816 */ /* 0x100fe40000000001 */
[----:B------:R-:W-:Y:S02]  /*6deb0*/  PRMT R98, R2, 0x3340, R4 ;  /* 0x0000334002627816 */ /* 0x000fe40000000004 */
[----:B------:R-:W-:Y:S02]  /*6dec0*/  PRMT R180, R101, 0x3340, R1 ;  /* 0x0000334065b47816 */ /* 0x000fe40000000001 */
[----:B------:R-:W-:Y:S02]  /*6ded0*/  PRMT R96, R0, 0x3340, R3 ;  /* 0x0000334000607816 */ /* 0x000fe40000000003 */
[----:B------:R-:W-:Y:S02]  /*6dee0*/  SHF.R.U32.HI R215, RZ, 0x8, R191 ;  /* 0x00000008ffd77819 */ /* 0x000fe400000116bf */
[----:B------:R-:W-:-:S02]  /*6def0*/  SHF.R.U32.HI R101, RZ, 0x8, R130 ;  /* 0x00000008ff657819 */ /* 0x000fc40000011682 */
[----:B------:R-:W2:Y:S02]  /*6df00*/  LDL.LU R130, [R1+0x324] ;  /* 0x0003240001827983 */ /* 0x000ea40000300800 */
[----:B------:R-:W-:Y:S02]  /*6df10*/  LOP3.LUT R101, R101, 0xffff, RZ, 0xc0, !PT ;  /* 0x0000ffff65657812 */ /* 0x000fe400078ec0ff */
[----:B------:R-:W-:Y:S02]  /*6df20*/  SHF.R.U32.HI R191, RZ, 0x8, R109 ;  /* 0x00000008ffbf7819 */ /* 0x000fe4000001166d */
[----:B------:R-:W-:Y:S02]  /*6df30*/  SHF.R.U32.HI R100, RZ, 0x8, R127 ;  /* 0x00000008ff647819 */ /* 0x000fe4000001167f */
[----:B------:R-:W2:Y:S02]  /*6df40*/  LDL.LU R127, [R1+0xe8] ;  /* 0x0000e800017f7983 */ /* 0x000ea40000300800 */
[----:B------:R-:W-:-:S02]  /*6df50*/  LOP3.LUT R100, R100, 0xffff, RZ, 0xc0, !PT ;  /* 0x0000ffff64647812 */ /* 0x000fc400078ec0ff */
[----:B------:R-:W-:Y:S02]  /*6df60*/  SHF.R.U32.HI R0, RZ, 0x8, R124 ;  /* 0x00000008ff007819 */ /* 0x000fe4000001167c */
[----:B------:R-:W-:Y:S02]  /*6df70*/  SHF.R.U32.HI R99, RZ, 0x8, R129 ;  /* 0x00000008ff637819 */ /* 0x000fe40000011681 */
[----:B------:R-:W-:Y:S01]  /*6df80*/  LOP3.LUT R0, R0, 0xffff, RZ, 0xc0, !PT ;  /* 0x0000ffff00007812 */ /* 0x000fe200078ec0ff */
[----:B------:R-:W2:Y:S01]  /*6df90*/  LDL.LU R129, [R1+0x318] ;  /* 0x0003180001817983 */ /* 0x000ea20000300800 */
[----:B---3--:R-:W-:-:S03]  /*6dfa0*/  SHF.R.U32.HI R2, RZ, 0x8, R139 ;  /* 0x00000008ff027819 */ /* 0x008fc6000001168b */
[----:B------:R-:W3:Y:S01]  /*6dfb0*/  LDL.LU R124, [R1+0xe4] ;  /* 0x0000e400017c7983 */ /* 0x000ee20000300800 */
[----:B------:R-:W-:-:S03]  /*6dfc0*/  LOP3.LUT R2, R2, 0xffff, RZ, 0xc0, !PT ;  /* 0x0000ffff02027812 */ /* 0x000fc600078ec0ff */
[----:B------:R-:W3:Y:S01]  /*6dfd0*/  LDL.LU R139, [R1+0x320] ;  /* 0x00032000018b7983 */ /* 0x000ee20000300800 */
[----:B----4-:R-:W-:Y:S02]  /*6dfe0*/  SHF.R.U32.HI R102, RZ, 0x8, R147 ;  /* 0x00000008ff667819 */ /* 0x010fe40000011693 */
[----:B------:R-:W-:Y:S01]  /*6dff0*/  PRMT R100, R100, 0x3340, R2 ;  /* 0x0000334064647816 */ /* 0x000fe20000000002 */
        /* <DEDUP_REMOVED lines=11> */
[----:B------:R-:W-:Y:S02]  /*6e0b0*/  SHF.R.U32.HI R103, RZ, 0x8, R122 ;  /* 0x00000008ff677819 */ /* 0x000fe4000001167a */
[----:B------:R-:W-:Y:S02]  /*6e0c0*/  LOP3.LUT R108, R108, 0xffff, RZ, 0xc0, !PT ;  /* 0x0000ffff6c6c7812 */ /* 0x000fe400078ec0ff */
[----:B------:R-:W-:-:S02]  /*6e0d0*/  PRMT R232, R187, 0x3340, R1 ;  /* 0x00003340bbe87816 */ /* 0x000fc40000000001 */
[----:B------:R-:W-:Y:S02]  /*6e0e0*/  SHF.R.U32.HI R115, RZ, 0x8, R115 ;  /* 0x00000008ff737819 */ /* 0x000fe40000011673 */
[----:B------:R-:W-:Y:S02]  /*6e0f0*/  SHF.R.U32.HI R116, RZ, 0x8, R116 ;  /* 0x00000008ff747819 */ /* 0x000fe40000011674 */
[----:B------:R-:W-:Y:S02]  /*6e100*/  LOP3.LUT R103, R103, 0xffff, RZ, 0xc0, !PT ;  /* 0x0000ffff67677812 */ /* 0x000fe400078ec0ff */
[----:B------:R-:W-:Y:S02]  /*6e110*/  LOP3.LUT R2, R2, 0xffff, RZ, 0xc0, !PT ;  /* 0x0000ffff02027812 */ /* 0x000fe400078ec0ff */
[----:B------:R-:W-:Y:S02]  /*6e120*/  PRMT R187, R108, 0x3340, R1 ;  /* 0x000033406cbb7816 */ /* 0x000fe40000000001 */
[----:B------:R-:W-:-:S02]  /*6e130*/  SHF.R.U32.HI R108, RZ, 0x8, R126 ;  /* 0x00000008ff6c7819 */ /* 0x000fc4000001167e */
[----:B------:R-:W-:Y:S01]  /*6e140*/  SHF.R.U32.HI R107, RZ, 0x8, R131 ;  /* 0x00000008ff6b7819 */ /* 0x000fe20000011683 */
[----:B------:R-:W2:Y:S01]  /*6e150*/  LDL.LU R126, [R1+0x300] ;  /* 0x00030000017e7983 */ /* 0x000ea20000300800 */
[----:B------:R-:W-:Y:S02]  /*6e160*/  LOP3.LUT R115, R115, 0xffff, RZ, 0xc0, !PT ;  /* 0x0000ffff73737812 */ /* 0x000fe400078ec0ff */
[----:B------:R-:W-:Y:S01]  /*6e170*/  LOP3.LUT R116, R116, 0xffff, RZ, 0xc0, !PT ;  /* 0x0000ffff74747812 */ /* 0x000fe200078ec0ff */
[----:B------:R-:W2:Y:S01]  /*6e180*/  LDL.LU R131, [R1+0x2fc] ;  /* 0x0002fc0001837983 */ /* 0x000ea20000300800 */
[----:B------:R-:W-:Y:S02]  /*6e190*/  PRMT R103, R103, 0x3340, R2 ;  /* 0x0000334067677816 */ /* 0x000fe40000000002 */
[----:B------:R-:W-:Y:S02]  /*6e1a0*/  SHF.R.U32.HI R201, RZ, 0x8, R117 ;  /* 0x00000008ffc97819 */ /* 0x000fe40000011675 */
[----:B------:R-:W-:-:S02]  /*6e1b0*/  SHF.R.U32.HI R205, RZ, 0x8, R200 ;  /* 0x00000008ffcd7819 */ /* 0x000fc400000116c8 */
[----:B------:R-:W-:Y:S02]  /*6e1c0*/  PRMT R200, R115, 0x3340, R116 ;  /* 0x0000334073c87816 */ /* 0x000fe40000000074 */
[----:B------:R-:W-:Y:S02]  /*6e1d0*/  SHF.R.U32.HI R118, RZ, 0x8, R18 ;  /* 0x00000008ff767819 */ /* 0x000fe40000011612 */
[----:B---3--:R-:W-:Y:S02]  /*6e1e0*/  SHF.R.U32.HI R3, RZ, 0x8, R124 ;  /* 0x00000008ff037819 */ /* 0x008fe4000001167c */
[----:B------:R-:W3:Y:S01]  /*6e1f0*/  LDL.LU R124, [R1+0x330] ;  /* 0x00033000017c7983 */ /* 0x000ee20000300800 */
[----:B------:R-:W-:-:S03]  /*6e200*/  SHF.R.U32.HI R2, RZ, 0x8, R139 ;  /* 0x00000008ff027819 */ /* 0x000fc6000001168b */
[----:B------:R-:W3:Y:S01]  /*6e210*/  LDL.LU R139, [R1+0x32c] ;  /* 0x00032c00018b7983 */ /* 0x000ee20000300800 */
[----:B----4-:R-:W-:-:S03]  /*6e220*/  SHF.R.U32.HI R113, RZ, 0x8, R147 ;  /* 0x00000008ff717819 */ /* 0x010fc60000011693 */
[----:B------:R-:W4:Y:S01]  /*6e230*/  LDL.LU R147, [R1+0x514] ;  /* 0x0005140001937983 */ /* 0x000f220000300800 */
[----:B------:R-:W-:-:S03]  /*6e240*/  SHF.R.U32.HI R117, RZ, 0x8, R123 ;  /* 0x00000008ff757819 */ /* 0x000fc6000001167b */
[----:B------:R-:W4:Y:S01]  /*6e250*/  LDL.LU R123, [R1+0x370] ;  /* 0x00037000017b7983 */ /* 0x000f220000300800 */
[----:B------:R-:W-:-:S03]  /*6e260*/  SHF.R.U32.HI R119, RZ, 0x8, R125 ;  /* 0x00000008ff777819 */ /* 0x000fc6000001167d */
[----:B------:R-:W4:Y:S01]  /*6e270*/  LDL.LU R125, [R1+0x2cc] ;  /* 0x0002cc00017d7983 */ /* 0x000f220000300800 */
[----:B--2---:R-:W-:-:S03]  /*6e280*/  SHF.R.U32.HI R116, RZ, 0x8, R155 ;  /* 0x00000008ff747819 */ /* 0x004fc6000001169b */
[----:B------:R-:W2:Y:S04]  /*6e290*/  LDL.LU R155, [R1+0x3b8] ;  /* 0x0003b800019b7983 */ /* 0x000ea80000300800 */
[----:B------:R-:W3:Y:S01]  /*6e2a0*/  LDL.LU R18, [R1+0x2d4c] ;  /* 0x002d4c0001127983 */ /* 0x000ee20000300800 */
[----:B------:R-:W-:Y:S02]  /*6e2b0*/  LOP3.LUT R108, R108, 0xffff, RZ, 0xc0, !PT ;  /* 0x0000ffff6c6c7812 */ /* 0x000fe400078ec0ff */
[----:B------:R-:W-:Y:S02]  /*6e2c0*/  LOP3.LUT R0, R0, 0xffff, RZ, 0xc0, !PT ;  /* 0x0000ffff00007812 */ /* 0x000fe400078ec0ff */
[----:B------:R-:W-:Y:S02]  /*6e2d0*/  SHF.R.U32.HI R115, RZ, 0x8, R128 ;  /* 0x00000008ff737819 */ /* 0x000fe40000011680 */
[----:B------:R-:W-:-:S02]  /*6e2e0*/  PRMT R108, R108, 0x3340, R0 ;  /* 0x000033406c6c7816 */ /* 0x000fc40000000000 */
[----:B------:R-:W-:Y:S02]  /*6e2f0*/  SHF.R.U32.HI R0, RZ, 0x8, R129 ;  /* 0x00000008ff007819 */ /* 0x000fe40000011681 */
[----:B------:R-:W-:Y:S02]  /*6e300*/  LOP3.LUT R115, R115, 0xffff, RZ, 0xc0, !PT ;  /* 0x0000ffff73737812 */ /* 0x000fe400078ec0ff */
[----:B------:R-:W-:-:S04]  /*6e310*/  LOP3.LUT R0, R0, 0xffff, RZ, 0xc0, !PT ;  /* 0x0000ffff00007812 */ /* 0x000fc800078ec0ff */
[----:B------:R-:W-:Y:S02]  /*6e320*/  PRMT R115, R115, 0x3340, R0 ;  /* 0x0000334073737816 */ /* 0x000fe40000000000 */
[----:B------:R-:W-:Y:S02]  /*6e330*/  SHF.R.U32.HI R0, RZ, 0x8, R131 ;  /* 0x00000008ff007819 */ /* 0x000fe40000011683 */
[----:B------:R-:W2:Y:S01]  /*6e340*/  LDL.LU R131, [R1+0x41c] ;  /* 0x00041c0001837983 */ /* 0x000ea20000300800 */
[----:B------:R-:W-:Y:S02]  /*6e350*/  SHF.R.U32.HI R111, RZ, 0x8, R130 ;  /* 0x00000008ff6f7819 */ /* 0x000fe40000011682 */
[----:B------:R-:W-:Y:S02]  /*6e360*/  LOP3.LUT R2, R2, 0xffff, RZ, 0xc0, !PT ;  /* 0x0000ffff02027812 */ /* 0x000fe400078ec0ff */
[----:B------:R-:W-:-:S04]  /*6e370*/  LOP3.LUT R111, R111, 0xffff, RZ, 0xc0, !PT ;  /* 0x0000ffff6f6f7812 */ /* 0x000fc800078ec0ff */
[----:B------:R-:W-:Y:S02]  /*6e380*/  PRMT R111, R111, 0x3340, R2 ;  /* 0x000033406f6f7816 */ /* 0x000fe40000000002 */
[----:B------:R-:W-:Y:S02]  /*6e390*/  SHF.R.U32.HI R2, RZ, 0x8, R126 ;  /* 0x00000008ff027819 */ /* 0x000fe4000001167e */
[----:B------:R-:W0:Y:S01]  /*6e3a0*/  S2R R126, SR_TID.X ;  /* 0x00000000007e7919 */ /* 0x000e220000002100 */
[----:B---3--:R-:W-:Y:S02]  /*6e3b0*/  SHF.R.U32.HI R122, RZ, 0x8, R18 ;  /* 0x00000008ff7a7819 */ /* 0x008fe40000011612 */
[----:B------:R-:W3:Y:S01]  /*6e3c0*/  LDL.LU R18, [R1+0x2d48] ;  /* 0x002d480001127983 */ /* 0x000ee20000300800 */
[----:B------:R-:W-:Y:S02]  /*6e3d0*/  LOP3.LUT R19, R19, 0xffff, RZ, 0xc0, !PT ;  /* 0x0000ffff13137812 */ /* 0x000fe400078ec0ff */
[----:B------:R-:W-:-:S02]  /*6e3e0*/  SHF.R.U32.HI R120, RZ, 0x8, R120 ;  /* 0x00000008ff787819 */ /* 0x000fc40000011678 */
[----:B------:R-:W-:Y:S01]  /*6e3f0*/  PRMT R45, R45, 0x3340, R19 ;  /* 0x000033402d2d7816 */ /* 0x000fe20000000013 */
[----:B0-----:R-:W-:Y:S01]  /*6e400*/  IMAD.SHL.U32 R19, R126, 0x8, RZ ;  /* 0x000000087e137824 */ /* 0x001fe200078e00ff */
[----:B------:R-:W-:Y:S02]  /*6e410*/  SHF.R.U32.HI R121, RZ, 0x8, R121 ;  /* 0x00000008ff797819 */ /* 0x000fe40000011679 */
[----:B------:R-:W-:Y:S02]  /*6e420*/  LOP3.LUT R120, R120, 0xffff, RZ, 0xc0, !PT ;  /* 0x0000ffff78787812 */ /* 0x000fe400078ec0ff */
[----:B------:R-:W-:Y:S02]  /*6e430*/  LOP3.LUT R121, R121, 0xffff, RZ, 0xc0, !PT ;  /* 0x0000ffff79797812 */ /* 0x000fe400078ec0ff */
[----:B------:R-:W-:Y:S02]  /*6e440*/  LOP3.LUT R19, R19, 0x300, RZ, 0xc0, !PT ;  /* 0x0000030013137812 */ /* 0x000fe400078ec0ff */
[----:B------:R-:W-:-:S02]  /*6e450*/  PRMT R177, R120, 0x3340, R121 ;  /* 0x0000334078b17816 */ /* 0x000fc40000000079 */
[----:B------:R-:W-:Y:S01]  /*6e460*/  SHF.R.U32.HI R121, RZ, 0x8, R139 ;  /* 0x00000008ff797819 */ /* 0x000fe2000001168b */
[----:B----4-:R-:W-:Y:S01]  /*6e470*/  IMAD.IADD R19, R147, 0x1, R19 ;  /* 0x0000000193137824 */ /* 0x010fe200078e0213 */
[----:B------:R-:W4:Y:S04]  /*6e480*/  LDL.LU R139, [R1+0x548] ;  /* 0x00054800018b7983 */ /* 0x000f280000300800 */
[----:B------:R-:W4:Y:S01]  /*6e490*/  LDL.LU R147, [R1+0x570] ;  /* 0x0005700001937983 */ /* 0x000f220000300800 */
[----:B---3--:R-:W-:-:S03]  /*6e4a0*/  SHF.R.U32.HI R126, RZ, 0x8, R18 ;  /* 0x00000008ff7e7819 */ /* 0x008fc60000011612 */
[----:B------:R-:W3:Y:S01]  /*6e4b0*/  LDL.LU R18, [R1+0x2d44] ;  /* 0x002d440001127983 */ /* 0x000ee20000300800 */
        /* <DEDUP_REMOVED lines=8> */
[----:B--2---:R-:W-:Y:S02]  /*6e540*/  SHF.R.U32.HI R125, RZ, 0x8, R155 ;  /* 0x00000008ff7d7819 */ /* 0x004fe4000001169b */
[----:B------:R-:W2:Y:S01]  /*6e550*/  LDL.LU R155, [R1+0x618] ;  /* 0x00061800019b7983 */ /* 0x000ea20000300800 */
[----:B------:R-:W-:-:S03]  /*6e560*/  SHF.R.U32.HI R127, RZ, 0x8, R10 ;  /* 0x00000008ff7f7819 */ /* 0x000fc6000001160a */
[----:B------:R-:W2:Y:S04]  /*6e570*/  LDL.LU R10, [R1+0x2d40] ;  /* 0x002d4000010a7983 */ /* 0x000ea80000300800 */
[----:B------:R-:W2:Y:S01]  /*6e580*/  LDL.LU R9, [R1+0x708] ;  /* 0x0007080001097983 */ /* 0x000ea20000300800 */
[----:B---3--:R-:W-:-:S03]  /*6e590*/  SHF.R.U32.HI R129, RZ, 0x8, R18 ;  /* 0x00000008ff817819 */ /* 0x008fc60000011612 */
[----:B------:R-:W3:Y:S01]  /*6e5a0*/  LDL.LU R18, [R1+0x2d3c] ;  /* 0x002d3c0001127983 */ /* 0x000ee20000300800 */
[----:B------:R-:W-:Y:S02]  /*6e5b0*/  SHF.R.U32.HI R128, RZ, 0x8, R131 ;  /* 0x00000008ff807819 */ /* 0x000fe40000011683 */
[----:B----4-:R-:W-:Y:S01]  /*6e5c0*/  SHF.R.U32.HI R130, RZ, 0x8, R139 ;  /* 0x00000008ff827819 */ /* 0x010fe2000001168b */
[----:B------:R-:W4:Y:S01]  /*6e5d0*/  LDL.LU R8, [R1+0x73c] ;  /* 0x00073c0001087983 */ /* 0x000f220000300800 */
[----:B------:R-:W-:Y:S02]  /*6e5e0*/  SHF.R.U32.HI R131, RZ, 0x8, R147 ;  /* 0x00000008ff837819 */ /* 0x000fe40000011693 */
[----:B------:R-:W-:Y:S02]  /*6e5f0*/  SHF.R.U32.HI R139, RZ, 0x8, R14 ;  /* 0x00000008ff8b7819 */ /* 0x000fe4000001160e */
[----:B------:R-:W4:Y:S01]  /*6e600*/  LDL.LU R14, [R1+0x2d38] ;  /* 0x002d3800010e7983 */ /* 0x000f220000300800 */
[----:B------:R-:W-:-:S02]  /*6e610*/  SHF.R.U32.HI R61, RZ, 0x8, R61 ;  /* 0x00000008ff3d7819 */ /* 0x000fc4000001163d */
[----:B---3--:R-:W-:Y:S02]  /*6e620*/  SHF.R.U32.HI R147, RZ, 0x8, R18 ;  /* 0x00000008ff937819 */ /* 0x008fe40000011612 */
[----:B------:R-:W3:Y:S01]  /*6e630*/  LDL.LU R18, [R1+0x2d34] ;  /* 0x002d340001127983 */ /* 0x000ee20000300800 */
[----:B------:R-:W-:Y:S02]  /*6e640*/  SHF.R.U32.HI R62, RZ, 0x8, R62 ;  /* 0x00000008ff3e7819 */ /* 0x000fe4000001163e */
[----:B------:R-:W-:Y:S01]  /*6e650*/  LOP3.LUT R61, R61, 0xffff, RZ, 0xc0, !PT ;  /* 0x0000ffff3d3d7812 */ /* 0x000fe200078ec0ff */
[----:B------:R-:W2:Y:S01]  /*6e660*/  LDL.LU R60, [R1+0x380] ;  /* 0x00038000013c7983 */ /* 0x000ea20000300800 */
[----:B------:R-:W-:Y:S02]  /*6e670*/  LOP3.LUT R62, R62, 0xffff, RZ, 0xc0, !PT ;  /* 0x0000ffff3e3e7812 */ /* 0x000fe400078ec0ff */
[----:B------:R-:W-:Y:S02]  /*6e680*/  LOP3.LUT R119, R119, 0xffff, RZ, 0xc0, !PT ;  /* 0x0000ffff77777812 */ /* 0x000fe400078ec0ff */
[----:B------:R-:W-:-:S02]  /*6e690*/  LOP3.LUT R0, R0, 0xffff, RZ, 0xc0, !PT ;  /* 0x0000ffff00007812 */ /* 0x000fc400078ec0ff */
[----:B------:R-:W-:Y:S02]  /*6e6a0*/  LOP3.LUT R110, R110, 0xffff, RZ, 0xc0, !PT ;  /* 0x0000ffff6e6e7812 */ /* 0x000fe400078ec0ff */
[----:B------:R-:W-:Y:S02]  /*6e6b0*/  LOP3.LUT R3, R3, 0xffff, RZ, 0xc0, !PT ;  /* 0x0000ffff03037812 */ /* 0x000fe400078ec0ff */
[--C-:B------:R-:W-:Y:S02]  /*6e6c0*/  PRMT R112, R61, 0x3340, R1.reuse ;  /* 0x000033403d707816 */ /* 0x100fe40000000001 */
[----:B------:R-:W-:Y:S01]  /*6e6d0*/  PRMT R119, R119, 0x3340, R0 ;  /* 0x0000334077777816 */ /* 0x000fe20000000000 */
[----:B------:R-:W4:Y:S01]  /*6e6e0*/  LDL.LU R61, [R1+0x378] ;  /* 0x00037800013d7983 */ /* 0x000f220000300800 */
[----:B------:R-:W-:Y:S02]  /*6e6f0*/  PRMT R136, R62, 0x3340, R1 ;  /* 0x000033403e887816 */ /* 0x000fe40000000001 */
[----:B------:R-:W-:Y:S01]  /*6e700*/  SHF.R.U32.HI R0, RZ, 0x8, R171 ;  /* 0x00000008ff007819 */ /* 0x000fe200000116ab */
[----:B------:R-:W4:Y:S01]  /*6e710*/  LDL.LU R63, [R1+0x76c] ;  /* 0x00076c00013f7983 */ /* 0x000f220000300800 */
[----:B------:R-:W-:-:S02]  /*6e720*/  PRMT R110, R110, 0x3340, R3 ;  /* 0x000033406e6e7816 */ /* 0x000fc40000000003 */
[----:B------:R-:W-:Y:S01]  /*6e730*/  SHF.R.U32.HI R171, RZ, 0x8, R15 ;  /* 0x00000008ffab7819 */ /* 0x000fe2000001160f */
[----:B------:R-:W4:Y:S04]  /*6e740*/  LDL.LU R62, [R1+0x348] ;  /* 0x00034800013e7983 */ /* 0x000f280000300800 */
[----:B------:R-:W4:Y:S01]  /*6e750*/  LDL.LU R15, [R1+0x2d30] ;  /* 0x002d3000010f7983 */ /* 0x000f220000300800 */
[----:B---3--:R-:W-:-:S03]  /*6e760*/  SHF.R.U32.HI R3, RZ, 0x8, R18 ;  /* 0x00000008ff037819 */ /* 0x008fc60000011612 */
[----:B------:R-:W3:Y:S01]  /*6e770*/  LDL.LU R18, [R1+0x2d2c] ;  /* 0x002d2c0001127983 */ /* 0x000ee20000300800 */
[----:B------:R-:W-:Y:S02]  /*6e780*/  LOP3.LUT R6, R6, 0xffff, RZ, 0xc0, !PT ;  /* 0x0000ffff06067812 */ /* 0x000fe400078ec0ff */
[----:B------:R-:W-:Y:S02]  /*6e790*/  SHF.R.U32.HI R4, RZ, 0x8, R16 ;  /* 0x00000008ff047819 */ /* 0x000fe40000011610 */
[----:B------:R-:W-:Y:S01]  /*6e7a0*/  PRMT R88, R6, 0x3340, R1 ;  /* 0x0000334006587816 */ /* 0x000fe20000000001 */
[----:B------:R-:W4:Y:S01]  /*6e7b0*/  LDL.LU R16, [R1+0x2d28] ;  /* 0x002d280001107983 */ /* 0x000f220000300800 */
[----:B------:R-:W-:Y:S02]  /*6e7c0*/  SHF.R.U32.HI R7, RZ, 0x8, R17 ;  /* 0x00000008ff077819 */ /* 0x000fe40000011611 */
[----:B---3--:R-:W-:Y:S02]  /*6e7d0*/  SHF.R.U32.HI R6, RZ, 0x8, R18 ;  /* 0x00000008ff067819 */ /* 0x008fe40000011612 */
[----:B------:R-:W3:Y:S04]  /*6e7e0*/  LDL.LU R18, [R1+0x2d24] ;  /* 0x002d240001127983 */ /* 0x000ee80000300800 */
[----:B------:R-:W3:Y:S01]  /*6e7f0*/  LDL.LU R17, [R1+0x2d20] ;  /* 0x002d200001117983 */ /* 0x000ee20000300800 */
[----:B------:R-:W-:-:S02]  /*6e800*/  LOP3.LUT R117, R117, 0xffff, RZ, 0xc0, !PT ;  /* 0x0000ffff75757812 */ /* 0x000fc400078ec0ff */
[----:B------:R-:W-:Y:S02]  /*6e810*/  LOP3.LUT R2, R2, 0xffff, RZ, 0xc0, !PT ;  /* 0x0000ffff02027812 */ /* 0x000fe400078ec0ff */
[----:B--2---:R-:W-:Y:S02]  /*6e820*/  LOP3.LUT R60, R60, 0xffff, RZ, 0xc0, !PT ;  /* 0x0000ffff3c3c7812 */ /* 0x004fe400078ec0ff */
[----:B------:R-:W-:Y:S02]  /*6e830*/  PRMT R117, R117, 0x3340, R2 ;  /* 0x0000334075757816 */ /* 0x000fe40000000002 */
[----:B----4-:R-:W-:Y:S02]  /*6e840*/  LOP3.LUT R61, R61, 0xffff, RZ, 0xc0, !PT ;  /* 0x0000ffff3d3d7812 */ /* 0x010fe400078ec0ff */
[----:B------:R-:W-:Y:S02]  /*6e850*/  SHF.R.U32.HI R2, RZ, 0x8, R9 ;  /* 0x00000008ff027819 */ /* 0x000fe40000011609 */
[----:B------:R-:W-:-:S02]  /*6e860*/  SHF.R.U32.HI R5, RZ, 0x8, R8 ;  /* 0x00000008ff057819 */ /* 0x000fc40000011608 */
[----:B------:R-:W-:Y:S02]  /*6e870*/  LOP3.LUT R62, R62, 0xffff, RZ, 0xc0, !PT ;  /* 0x0000ffff3e3e7812 */ /* 0x000fe400078ec0ff */
[----:B------:R-:W-:Y:S02]  /*6e880*/  SHF.R.U32.HI R8, RZ, 0x8, R63 ;  /* 0x00000008ff087819 */ /* 0x000fe4000001163f */
[----:B---3--:R-:W-:Y:S02]  /*6e890*/  SHF.R.U32.HI R9, RZ, 0x8, R18 ;  /* 0x00000008ff097819 */ /* 0x008fe40000011612 */
[----:B------:R-:W2:Y:S01]  /*6e8a0*/  LDL.LU R18, [R1+0x2d1c] ;  /* 0x002d1c0001127983 */ /* 0x000ea20000300800 */
[----:B------:R-:W-:-:S03]  /*6e8b0*/  LOP3.LUT R63, R17, 0xffff, RZ, 0xc0, !PT ;  /* 0x0000ffff113f7812 */ /* 0x000fc600078ec0ff */
[----:B------:R0:W-:Y:S04]  /*6e8c0*/  STL [R1+0x38], R60 ;  /* 0x0000383c01007387 */ /* 0x0001e80000100800 */
[----:B------:R1:W-:Y:S04]  /*6e8d0*/  STL [R1+0x34], R61 ;  /* 0x0000343d01007387 */ /* 0x0003e80000100800 */
[----:B------:R-:W3:Y:S01]  /*6e8e0*/  LDL.LU R17, [R1+0x2d18] ;  /* 0x002d180001117983 */ /* 0x000ee20000300800 */
[----:B0-----:R-:W-:-:S03]  /*6e8f0*/  PRMT R60, R16, 0x4210, R60 ;  /* 0x00004210103c7816 */ /* 0x001fc6000000003c */
[----:B------:R0:W-:Y:S01]  /*6e900*/  STL [R1+0x30], R62 ;  /* 0x0000303e01007387 */ /* 0x0001e20000100800 */
[----:B-1----:R-:W-:-:S03]  /*6e910*/  PRMT R61, R15, 0x4210, R61 ;  /* 0x000042100f3d7816 */ /* 0x002fc6000000003d */
[----:B------:R-:W4:Y:S04]  /*6e920*/  LDL.LU R16, [R1+0x2d14] ;  /* 0x002d140001107983 */ /* 0x000f280000300800 */
[----:B------:R1:W-:Y:S01]  /*6e930*/  STL [R1+0x2c], R63 ;  /* 0x00002c3f01007387 */ /* 0x0003e20000100800 */
[----:B0-----:R-:W-:-:S03]  /*6e940*/  PRMT R62, R14, 0x4210, R62 ;  /* 0x000042100e3e7816 */ /* 0x001fc6000000003e */
[----:B------:R-:W2:Y:S04]  /*6e950*/  LDL.LU R15, [R1+0x2d10] ;  /* 0x002d1000010f7983 */ /* 0x000ea80000300800 */
[----:B------:R-:W3:Y:S01]  /*6e960*/  LDL.LU R14, [R1+0x2d0c] ;  /* 0x002d0c00010e7983 */ /* 0x000ee20000300800 */
[----:B-1----:R-:W-:-:S03]  /*6e970*/  PRMT R63, R10, 0x4210, R63 ;  /* 0x000042100a3f7816 */ /* 0x002fc6000000003f */
[----:B------:R-:W4:Y:S01]  /*6e980*/  LDL.LU R10, [R1+0x2d08] ;  /* 0x002d0800010a7983 */ /* 0x000f220000300800 */
[----:B------:R-:W-:Y:S02]  /*6e990*/  SHF.R.U32.HI R162, RZ, 0x8, R162 ;  /* 0x00000008ffa27819 */ /* 0x000fe400000116a2 */
[----:B------:R-:W-:Y:S02]  /*6e9a0*/  SHF.R.U32.HI R123, RZ, 0x8, R123 ;  /* 0x00000008ff7b7819 */ /* 0x000fe4000001167b */
[----:B------:R-:W-:Y:S02]  /*6e9b0*/  SHF.R.U32.HI R155, RZ, 0x8, R155 ;  /* 0x00000008ff9b7819 */ /* 0x000fe4000001169b */
[----:B------:R-:W-:Y:S02]  /*6e9c0*/  LOP3.LUT R251, R251, 0xffff, RZ, 0xc0, !PT ;  /* 0x0000fffffbfb7812 */ /* 0x000fe400078ec0ff */
[----:B------:R-:W-:Y:S02]  /*6e9d0*/  LOP3.LUT R248, R248, 0xffff, RZ, 0xc0, !PT ;  /* 0x0000fffff8f87812 */ /* 0x000fe400078ec0ff */
[----:B------:R-:W-:-:S02]  /*6e9e0*/  LOP3.LUT R247, R247, 0xffff, RZ, 0xc0, !PT ;  /* 0x0000fffff7f77812 */ /* 0x000fc400078ec0ff */
        /* <DEDUP_REMOVED lines=80> */
[--C-:B------:R-:W-:Y:S02]  /*6eef0*/  PRMT R251, R251, 0x3340, R1.reuse ;  /* 0x00003340fbfb7816 */ /* 0x100fe40000000001 */
[--C-:B------:R-:W-:Y:S02]  /*6ef00*/  PRMT R248, R248, 0x3340, R1.reuse ;  /* 0x00003340f8f87816 */ /* 0x100fe40000000001 */
[--C-:B------:R-:W-:Y:S02]  /*6ef10*/  PRMT R247, R247, 0x3340, R1.reuse ;  /* 0x00003340f7f77816 */ /* 0x100fe40000000001 */
[----:B------:R-:W-:-:S02]  /*6ef20*/  PRMT R241, R241, 0x3340, R1 ;  /* 0x00003340f1f17816 */ /* 0x000fc40000000001 */
[--C-:B------:R-:W-:Y:S02]  /*6ef30*/  PRMT R228, R228, 0x3340, R1.reuse ;  /* 0x00003340e4e47816 */ /* 0x100fe40000000001 */
[--C-:B------:R-:W-:Y:S02]  /*6ef40*/  PRMT R227, R227, 0x3340, R1.reuse ;  /* 0x00003340e3e37816 */ /* 0x100fe40000000001 */
        /* <DEDUP_REMOVED lines=78> */
[----:B------:R-:W-:Y:S01]  /*6f430*/  PRMT R9, R9, 0x3340, R1 ;  /* 0x0000334009097816 */ /* 0x000fe20000000001 */
[----:B------:R-:W-:Y:S06]  /*6f440*/  BAR.SYNC.DEFER_BLOCKING 0x0 ;  /* 0x0000000000007b1d */ /* 0x000fec0000010000 */
[----:B------:R0:W-:Y:S02]  /*6f450*/  STSM.16.M88.4 [R19], R60 ;  /* 0x0000003c13007844 */ /* 0x0001e40000000200 */
[----:B0-----:R-:W-:-:S02]  /*6f460*/  PRMT R62, R252, 0x5410, R251 ;  /* 0x00005410fc3e7816 */ /* 0x001fc400000000fb */
[----:B------:R-:W-:Y:S02]  /*6f470*/  PRMT R61, R249, 0x5410, R248 ;  /* 0x00005410f93d7816 */ /* 0x000fe400000000f8 */
[----:B------:R-:W-:Y:S01]  /*6f480*/  PRMT R60, R250, 0x5410, R247 ;  /* 0x00005410fa3c7816 */ /* 0x000fe200000000f7 */
[----:B------:R0:W-:Y:S04]  /*6f490*/  STL [R1+0x138], R62 ;  /* 0x0001383e01007387 */ /* 0x0001e80000100800 */
[----:B------:R1:W-:Y:S04]  /*6f4a0*/  STL [R1+0x134], R61 ;  /* 0x0001343d01007387 */ /* 0x0003e80000100800 */
[----:B------:R2:W-:Y:S01]  /*6f4b0*/  STL [R1+0x130], R60 ;  /* 0x0001303c01007387 */ /* 0x0005e20000100800 */
[----:B0-----:R-:W-:-:S02]  /*6f4c0*/  PRMT R62, R246, 0x5410, R245 ;  /* 0x00005410f63e7816 */ /* 0x001fc400000000f5 */
[----:B-1----:R-:W-:-:S03]  /*6f4d0*/  PRMT R61, R244, 0x5410, R243 ;  /* 0x00005410f43d7816 */ /* 0x002fc600000000f3 */
[----:B------:R0:W-:Y:S01]  /*6f4e0*/  STL [R1+0x12c], R62 ;  /* 0x00012c3e01007387 */ /* 0x0001e20000100800 */
[----:B--2---:R-:W-:-:S03]  /*6f4f0*/  PRMT R60, R242, 0x5410, R241 ;  /* 0x00005410f23c7816 */ /* 0x004fc600000000f1 */
[----:B------:R-:W2:Y:S04]  /*6f500*/  LDL.LU R251, [R1] ;  /* 0x0000000001fb7983 */ /* 0x000ea80000300800 */
[----:B------:R1:W-:Y:S04]  /*6f510*/  STL [R1+0x128], R61 ;  /* 0x0001283d01007387 */ /* 0x0003e80000100800 */
[----:B------:R-:W3:Y:S04]  /*6f520*/  LDL.LU R242, [R1+0x4] ;  /* 0x0000040001f27983 */ /* 0x000ee80000300800 */
[----:B------:R4:W-:Y:S04]  /*6f530*/  STL [R1+0x124], R60 ;  /* 0x0001243c01007387 */ /* 0x0009e80000100800 */
[----:B------:R-:W3:Y:S04]  /*6f540*/  LDL.LU R241, [R1+0x8] ;  /* 0x0000080001f17983 */ /* 0x000ee80000300800 */
[----:B------:R-:W3:Y:S04]  /*6f550*/  LDL.LU R244, [R1+0xc] ;  /* 0x00000c0001f47983 */ /* 0x000ee80000300800 */
[----:B------:R-:W3:Y:S04]  /*6f560*/  LDL.LU R250, [R1+0x10] ;  /* 0x0000100001fa7983 */ /* 0x000ee80000300800 */
[----:B------:R-:W3:Y:S04]  /*6f570*/  LDL.LU R247, [R1+0x14] ;  /* 0x0000140001f77983 */ /* 0x000ee80000300800 */
[----:B------:R-:W3:Y:S04]  /*6f580*/  LDL.LU R249, [R1+0x18] ;  /* 0x0000180001f97983 */ /* 0x000ee80000300800 */
[----:B0-----:R-:W3:Y:S04]  /*6f590*/  LDL.LU R62, [R1+0x20] ;  /* 0x00002000013e7983 */ /* 0x001ee80000300800 */
[----:B------:R-:W3:Y:S04]  /*6f5a0*/  LDL R63, [R1+0x24] ;  /* 0x00002400013f7983 */ /* 0x000ee80000100800 */
[----:B------:R-:W3:Y:S01]  /*6f5b0*/  LDL.LU R248, [R1+0x28] ;  /* 0x0000280001f87983 */ /* 0x000ee20000300800 */
[----:B------:R-:W-:-:S02]  /*6f5c0*/  PRMT R163, R163, 0x5410, R162 ;  /* 0x00005410a3a37816 */ /* 0x000fc400000000a2 */
[----:B------:R-:W-:Y:S01]  /*6f5d0*/  PRMT R162, R161, 0x5410, R160 ;  /* 0x00005410a1a27816 */ /* 0x000fe200000000a0 */
[----:B------:R-:W3:Y:S01]  /*6f5e0*/  LDL.LU R252, [R1+0x4c] ;  /* 0x00004c0001fc7983 */ /* 0x000ee20000300800 */
[----:B------:R-:W-:Y:S02]  /*6f5f0*/  PRMT R160, R159, 0x5410, R156 ;  /* 0x000054109fa07816 */ /* 0x000fe4000000009c */
[----:B------:R-:W-:Y:S02]  /*6f600*/  PRMT R148, R149, 0x5410, R148 ;  /* 0x0000541095947816 */ /* 0x000fe40000000094 */
[----:B------:R-:W-:Y:S02]  /*6f610*/  PRMT R140, R143, 0x5410, R140 ;  /* 0x000054108f8c7816 */ /* 0x000fe4000000008c */
[----:B------:R-:W-:Y:S02]  /*6f620*/  PRMT R159, R153, 0x5410, R152 ;  /* 0x00005410999f7816 */ /* 0x000fe40000000098 */
[----:B------:R-:W-:-:S02]  /*6f630*/  PRMT R146, R150, 0x5410, R146 ;  /* 0x0000541096927816 */ /* 0x000fc40000000092 */
[----:B------:R-:W-:Y:S02]  /*6f640*/  PRMT R143, R35, 0x5410, R36 ;  /* 0x00005410238f7816 */ /* 0x000fe40000000024 */
[----:B------:R-:W-:Y:S02]  /*6f650*/  PRMT R149, R34, 0x5410, R37 ;  /* 0x0000541022957816 */ /* 0x000fe40000000025 */
[----:B------:R-:W-:Y:S01]  /*6f660*/  PRMT R116, R115, 0x5410, R116 ;  /* 0x0000541073747816 */ /* 0x000fe20000000074 */
[----:B------:R-:W0:Y:S01]  /*6f670*/  LDC.64 R34, c[0x0][0x228] ;  /* 0x00008a00ff227b82 */ /* 0x000e220000000a00 */
[----:B------:R-:W-:Y:S02]  /*6f680*/  PRMT R150, R39, 0x5410, R40 ;  /* 0x0000541027967816 */ /* 0x000fe40000000028 */
[----:B------:R-:W-:Y:S02]  /*6f690*/  PRMT R152, R41, 0x5410, R42 ;  /* 0x0000541029987816 */ /* 0x000fe4000000002a */
[----:B------:R-:W-:-:S02]  /*6f6a0*/  PRMT R144, R145, 0x5410, R144 ;  /* 0x0000541091907816 */ /* 0x000fc40000000090 */
[----:B------:R-:W-:Y:S01]  /*6f6b0*/  PRMT R145, R32, 0x5410, R33 ;  /* 0x0000541020917816 */ /* 0x000fe20000000021 */
[----:B------:R-:W0:Y:S01]  /*6f6c0*/  LDC.64 R40, c[0x0][0x228] ;  /* 0x00008a00ff287b82 */ /* 0x000e220000000a00 */
[----:B------:R-:W-:Y:S02]  /*6f6d0*/  PRMT R188, R188, 0x5410, R187 ;  /* 0x00005410bcbc7816 */ /* 0x000fe400000000bb */
[----:B------:R-:W-:Y:S02]  /*6f6e0*/  PRMT R201, R204, 0x5410, R201 ;  /* 0x00005410ccc97816 */ /* 0x000fe400000000c9 */
[----:B------:R-:W-:Y:S02]  /*6f6f0*/  PRMT R182, R182, 0x5410, R179 ;  /* 0x00005410b6b67816 */ /* 0x000fe400000000b3 */
[----:B------:R-:W-:Y:S01]  /*6f700*/  PRMT R209, R212, 0x5410, R209 ;  /* 0x00005410d4d17816 */ /* 0x000fe200000000d1 */
[----:B------:R-:W0:Y:S01]  /*6f710*/  LDC R32, c[0x0][0x244] ;  /* 0x00009100ff207b82 */ /* 0x000e220000000800 */
[----:B------:R-:W-:-:S02]  /*6f720*/  PRMT R219, R220, 0x5410, R219 ;  /* 0x00005410dcdb7816 */ /* 0x000fc400000000db */
[----:B------:R-:W-:Y:S02]  /*6f730*/  PRMT R136, R137, 0x5410, R136 ;  /* 0x0000541089887816 */ /* 0x000fe40000000088 */
[----:B------:R-:W-:Y:S02]  /*6f740*/  PRMT R137, R25, 0x5410, R26 ;  /* 0x0000541019897816 */ /* 0x000fe4000000001a */
[----:B------:R-:W-:Y:S01]  /*6f750*/  PRMT R112, R138, 0x5410, R112 ;  /* 0x000054108a707816 */ /* 0x000fe20000000070 */
[----:B------:R-:W0:Y:S01]  /*6f760*/  LDC R26, c[0x0][0x244] ;  /* 0x00009100ff1a7b82 */ /* 0x000e220000000800 */
[----:B------:R-:W-:Y:S02]  /*6f770*/  PRMT R138, R27, 0x5410, R28 ;  /* 0x000054101b8a7816 */ /* 0x000fe4000000001c */
[----:B------:R-:W-:Y:S02]  /*6f780*/  PRMT R106, R106, 0x5410, R132 ;  /* 0x000054106a6a7816 */ /* 0x000fe40000000084 */
[----:B------:R-:W-:-:S02]  /*6f790*/  PRMT R132, R11, 0x5410, R12 ;  /* 0x000054100b847816 */ /* 0x000fc4000000000c */
[----:B------:R-:W-:Y:S01]  /*6f7a0*/  PRMT R105, R105, 0x5410, R133 ;  /* 0x0000541069697816 */ /* 0x000fe20000000085 */
[----:B------:R-:W0:Y:S01]  /*6f7b0*/  LDC R27, c[0x0][0x244] ;  /* 0x00009100ff1b7b82 */ /* 0x000e220000000800 */
        /* <DEDUP_REMOVED lines=31> */
[----:B-1----:R-:W-:-:S02]  /*6f9b0*/  PRMT R61, R54, 0x5410, R55 ;  /* 0x00005410363d7816 */ /* 0x002fc40000000037 */
[----:B------:R-:W-:Y:S02]  /*6f9c0*/  PRMT R153, R43, 0x5410, R44 ;  /* 0x000054102b997816 */ /* 0x000fe4000000002c */
[----:B------:R-:W-:Y:S02]  /*6f9d0*/  PRMT R151, R154, 0x5410, R151 ;  /* 0x000054109a977816 */ /* 0x000fe40000000097 */
[----:B------:R-:W-:Y:S02]  /*6f9e0*/  PRMT R81, R81, 0x5410, R82 ;  /* 0x0000541051517816 */ /* 0x000fe40000000052 */
[----:B----4-:R-:W-:Y:S02]  /*6f9f0*/  PRMT R60, R56, 0x5410, R57 ;  /* 0x00005410383c7816 */ /* 0x010fe40000000039 */
        /* <DEDUP_REMOVED lines=30> */
[----:B--2---:R-:W-:Y:S02]  /*6fbe0*/  PRMT R115, R251, 0x5410, R130 ;  /* 0x00005410fb737816 */ /* 0x004fe40000000082 */
[----:B---3--:R-:W-:Y:S01]  /*6fbf0*/  PRMT R147, R244, 0x5410, R147 ;  /* 0x00005410f4937816 */ /* 0x008fe20000000093 */
[----:B------:R-:W2:Y:S01]  /*6fc00*/  LDL.LU R251, [R1+0x50] ;  /* 0x0000500001fb7983 */ /* 0x000ea20000300800 */
[----:B------:R-:W-:-:S03]  /*6fc10*/  PRMT R155, R250, 0x5410, R155 ;  /* 0x00005410fa9b7816 */ /* 0x000fc6000000009b */
[----:B------:R-:W3:Y:S01]  /*6fc20*/  LDL.LU R243, [R1+0x58] ;  /* 0x0000580001f37983 */ /* 0x000ee20000300800 */
[----:B------:R-:W-:-:S03]  /*6fc30*/  PRMT R171, R247, 0x5410, R171 ;  /* 0x00005410f7ab7816 */ /* 0x000fc600000000ab */
[----:B------:R-:W4:Y:S01]  /*6fc40*/  LDL.LU R246, [R1+0xf4] ;  /* 0x0000f40001f67983 */ /* 0x000f220000300800 */
[----:B------:R-:W-:-:S03]  /*6fc50*/  PRMT R187, R62, 0x5410, R3 ;  /* 0x000054103ebb7816 */ /* 0x000fc60000000003 */
[----:B------:R-:W4:Y:S01]  /*6fc60*/  LDL.LU R245, [R1+0x1c] ;  /* 0x00001c0001f57983 */ /* 0x000f220000300800 */
[----:B------:R-:W-:-:S03]  /*6fc70*/  PRMT R204, R63, 0x5410, R4 ;  /* 0x000054103fcc7816 */ /* 0x000fc60000000004 */
[----:B0-----:R0:W-:Y:S01]  /*6fc80*/  STL [R1+0x2030], R34 ;  /* 0x0020302201007387 */ /* 0x0011e20000100800 */
[----:B------:R-:W-:Y:S02]  /*6fc90*/  PRMT R179, R249, 0x5410, R2 ;  /* 0x00005410f9b37816 */ /* 0x000fe40000000002 */
[----:B------:R-:W-:Y:S01]  /*6fca0*/  PRMT R212, R248, 0x5410, R5 ;  /* 0x00005410f8d47816 */ /* 0x000fe20000000005 */
[----:B------:R-:W-:Y:S01]  /*6fcb0*/  STL [R1+0x203c], R41 ;  /* 0x00203c2901007387 */ /* 0x000fe20000100800 */
[----:B------:R-:W-:-:S03]  /*6fcc0*/  PRMT R220, R252, 0x5410, R6 ;  /* 0x00005410fcdc7816 */ /* 0x000fc60000000006 */
[----:B------:R-:W4:Y:S01]  /*6fcd0*/  LDL.LU R33, [R1+0x2cb0] ;  /* 0x002cb00001217983 */ /* 0x000f220000300800 */
[----:B------:R-:W-:Y:S01]  /*6fce0*/  IMAD R26, R15, R26, RZ ;  /* 0x0000001a0f1a7224 */ /* 0x000fe200078e02ff */
[----:B------:R-:W-:Y:S01]  /*6fcf0*/  PRMT R91, R31, 0x5410, R129 ;  /* 0x000054101f5b7816 */ /* 0x000fe20000000081 */
[----:B------:R-:W1:Y:S01]  /*6fd00*/  LDC.64 R20, c[0x0][0x220] ;  /* 0x00008800ff147b82 */ /* 0x000e620000000a00 */
[----:B------:R-:W4:Y:S01]  /*6fd10*/  LDL.LU R244, [R1+0x38] ;  /* 0x0000380001f47983 */ /* 0x000f220000300800 */
[----:B------:R-:W-:Y:S02]  /*6fd20*/  PRMT R134, R22, 0x5410, R23 ;  /* 0x0000541016867816 */ /* 0x000fe40000000017 */
[----:B------:R-:W-:Y:S01]  /*6fd30*/  PRMT R123, R242, 0x5410, R131 ;  /* 0x00005410f27b7816 */ /* 0x000fe20000000083 */
[----:B------:R-:W4:Y:S01]  /*6fd40*/  LDL.LU R62, [R1+0x34] ;  /* 0x00003400013e7983 */ /* 0x000f220000300800 */
[----:B------:R-:W-:Y:S01]  /*6fd50*/  IMAD R3, R32, 0x80, R26 ;  /* 0x0000008020037824 */ /* 0x000fe200078e021a */
[----:B------:R-:W-:Y:S01]  /*6fd60*/  PRMT R30, R108, 0x5410, R109 ;  /* 0x000054106c1e7816 */ /* 0x000fe2000000006d */
[----:B------:R-:W-:Y:S01]  /*6fd70*/  IMAD.MOV.U32 R31, RZ, RZ, R40 ;  /* 0x000000ffff1f7224 */ /* 0x000fe200078e0028 */
[----:B------:R-:W4:Y:S01]  /*6fd80*/  LDL.LU R63, [R1+0x30] ;  /* 0x00003000013f7983 */ /* 0x000f220000300800 */
[----:B0-----:R-:W-:Y:S01]  /*6fd90*/  IMAD.MOV.U32 R34, RZ, RZ, R35 ;  /* 0x000000ffff227224 */ /* 0x001fe200078e0023 */
[----:B------:R-:W0:Y:S01]  /*6fda0*/  LDC.64 R22, c[0x0][0x220] ;  /* 0x00008800ff167b82 */ /* 0x000e220000000a00 */
[----:B------:R-:W-:Y:S01]  /*6fdb0*/  PRMT R28, R101, 0x5410, R102 ;  /* 0x00005410651c7816 */ /* 0x000fe20000000066 */
[----:B------:R-:W4:Y:S01]  /*6fdc0*/  LDL.LU R250, [R1+0x2c] ;  /* 0x00002c0001fa7983 */ /* 0x000f220000300800 */
[----:B------:R-:W-:-:S02]  /*6fdd0*/  PRMT R139, R241, 0x5410, R139 ;  /* 0x00005410f18b7816 */ /* 0x000fc4000000008b */
[----:B------:R-:W-:Y:S01]  /*6fde0*/  PRMT R46, R83, 0x5410, R84 ;  /* 0x00005410532e7816 */ /* 0x000fe20000000054 */
[----:B------:R-:W4:Y:S01]  /*6fdf0*/  LDL.LU R247, [R1+0x464] ;  /* 0x0004640001f77983 */ /* 0x000f220000300800 */
[----:B------:R-:W-:Y:S01]  /*6fe00*/  IMAD R4, R27, 0x80, R3 ;  /* 0x000000801b047824 */ /* 0x000fe200078e0203 */
[----:B------:R-:W-:Y:S01]  /*6fe10*/  PRMT R83, R38, 0x5410, R128 ;  /* 0x0000541026537816 */ /* 0x000fe20000000080 */
[----:B------:R-:W-:Y:S01]  /*6fe20*/  BAR.SYNC.DEFER_BLOCKING 0x0 ;  /* 0x0000000000007b1d */ /* 0x000fe20000010000 */
[----:B------:R-:W-:Y:S02]  /*6fe30*/  PRMT R75, R45, 0x5410, R127 ;  /* 0x000054102d4b7816 */ /* 0x000fe4000000007f */
[----:B------:R-:W-:Y:S02]  /*6fe40*/  PRMT R158, R52, 0x5410, R53 ;  /* 0x00005410349e7816 */ /* 0x000fe40000000035 */
[----:B------:R-:W-:Y:S01]  /*6fe50*/  PRMT R44, R79, 0x5410, R80 ;  /* 0x000054104f2c7816 */ /* 0x000fe20000000050 */
[----:B------:R-:W-:Y:S01]  /*6fe60*/  VIADD R113, R10, 0x2 ;  /* 0x000000020a717836 */ /* 0x000fe20000000000 */
[----:B------:R-:W-:Y:S01]  /*6fe70*/  PRMT R154, R47, 0x5410, R48 ;  /* 0x000054102f9a7816 */ /* 0x000fe20000000030 */
[----:B------:R-:W4:Y:S01]  /*6fe80*/  LDL.LU R249, [R1+0x460] ;  /* 0x0004600001f97983 */ /* 0x000f220000300800 */
[----:B------:R-:W-:Y:S01]  /*6fe90*/  PRMT R47, R85, 0x5410, R86 ;  /* 0x00005410552f7816 */ /* 0x000fe20000000056 */
[----:B------:R-:W1:Y:S01]  /*6fea0*/  LDC R118, c[0x0][0x248] ;  /* 0x00009200ff767b82 */ /* 0x000e620000000800 */
[----:B------:R-:W-:Y:S01]  /*6feb0*/  PRMT R57, R58, 0x5410, R59 ;  /* 0x000054103a397816 */ /* 0x000fe2000000003b */
[----:B------:R-:W4:Y:S01]  /*6fec0*/  LDL.LU R248, [R1+0x394] ;  /* 0x0003940001f87983 */ /* 0x000f220000300800 */
[----:B------:R-:W-:-:S02]  /*6fed0*/  PRMT R48, R65, 0x5410, R66 ;  /* 0x0000541041307816 */ /* 0x000fc40000000042 */
[----:B------:R-:W-:Y:S01]  /*6fee0*/  PRMT R49, R67, 0x5410, R70 ;  /* 0x0000541043317816 */ /* 0x000fe20000000046 */
[----:B------:R-:W4:Y:S01]  /*6fef0*/  LDL.LU R252, [R1+0x390] ;  /* 0x0003900001fc7983 */ /* 0x000f220000300800 */
[----:B------:R-:W-:Y:S02]  /*6ff00*/  PRMT R59, R64, 0x5410, R126 ;  /* 0x00005410403b7816 */ /* 0x000fe4000000007e */
[----:B------:R-:W-:Y:S02]  /*6ff10*/  PRMT R157, R50, 0x5410, R51 ;  /* 0x00005410329d7816 */ /* 0x000fe40000000033 */
[----:B------:R-:W-:Y:S02]  /*6ff20*/  PRMT R51, R71, 0x5410, R125 ;  /* 0x0000541047337816 */ /* 0x000fe4000000007d */
[----:B------:R-:W-:Y:S02]  /*6ff30*/  PRMT R50, R68, 0x5410, R69 ;  /* 0x0000541044327816 */ /* 0x000fe40000000045 */
[----:B--2---:R-:W-:-:S02]  /*6ff40*/  PRMT R236, R251, 0x5410, R7 ;  /* 0x00005410fbec7816 */ /* 0x004fc40000000007 */
[----:B------:R-:W2:Y:S01]  /*6ff50*/  LDL.LU R251, [R1+0x110] ;  /* 0x0001100001fb7983 */ /* 0x000ea20000300800 */
[----:B---3--:R-:W-:-:S05]  /*6ff60*/  PRMT R5, R243, 0x5410, R8 ;  /* 0x00005410f3057816 */ /* 0x008fca0000000008 */
[----:B------:R3:W-:Y:S01]  /*6ff70*/  STL [R1], R5 ;  /* 0x0000000501007387 */ /* 0x0007e20000100800 */
[----:B----4-:R-:W-:-:S03]  /*6ff80*/  PRMT R2, R246, 0x5410, R9 ;  /* 0x00005410f6027816 */ /* 0x010fc60000000009 */
[----:B------:R-:W4:Y:S01]  /*6ff90*/  LDL.LU R243, [R1+0x104] ;  /* 0x0001040001f37983 */ /* 0x000f220000300800 */
[----:B---3--:R-:W-:Y:S01]  /*6ffa0*/  IMAD R5, R11, 0x80, R4 ;  /* 0x000000800b057824 */ /* 0x008fe200078e0204 */
[----:B------:R-:W-:Y:S02]  /*6ffb0*/  PRMT R107, R245, 0x5410, R0 ;  /* 0x00005410f56b7816 */ /* 0x000fe40000000000 */
[----:B------:R3:W-:Y:S02]  /*6ffc0*/  STL [R1+0x108], R2 ;  /* 0x0001080201007387 */ /* 0x0007e40000100800 */
[C---:B------:R-:W-:Y:S02]  /*6ffd0*/  IADD3 R0, P3, R5.reuse, R12, RZ ;  /* 0x0000000c05007210 */ /* 0x040fe40007f7e0ff */
[----:B------:R-:W4:Y:S01]  /*6ffe0*/  LDL.LU R246, [R1+0x10c] ;  /* 0x00010c0001f67983 */ /* 0x000f220000300800 */
[----:B------:R-:W-:Y:S02]  /*6fff0*/  IADD3 R11, P0, R26, R24, RZ ;  /* 0x000000181a0b7210 */ /* 0x000fe40007f1e0ff */
[----:B------:R-:W-:Y:S01]  /*70000*/  LEA.HI.X.SX32 R13, R5, R13, 0x1, P3 ;  /* 0x0000000d050d7211 */ /* 0x000fe200018f0eff */
[----:B------:R-:W4:Y:S01]  /*70010*/  LDL.LU R245, [R1+0x100] ;  /* 0x0001000001f57983 */ /* 0x000f220000300800 */
[----:B------:R-:W-:-:S02]  /*70020*/  ISETP.GE.AND P3, PT, R15, R31, PT ;  /* 0x0000001f0f00720c */ /* 0x000fc40003f66270 */
[----:B---3--:R-:W-:Y:S02]  /*70030*/  LEA.HI.X.SX32 R2, R26, R25, 0x1, P0 ;  /* 0x000000191a027211 */ /* 0x008fe400000f0eff */
[----:B------:R-:W-:Y:S02]  /*70040*/  PRMT R5, R111, 0x5210, R62 ;  /* 0x000052106f057816 */ /* 0x000fe4000000003e */
[----:B------:R-:W3:Y:S01]  /*70050*/  LDL.LU R62, [R1+0x474] ;  /* 0x00047400013e7983 */ /* 0x000ee20000300800 */
[----:B------:R-:W-:-:S03]  /*70060*/  PRMT R6, R117, 0x5210, R63 ;  /* 0x0000521075067816 */ /* 0x000fc6000000003f */
[----:B------:R-:W3:Y:S01]  /*70070*/  LDL.LU R63, [R1+0x470] ;  /* 0x00047000013f7983 */ /* 0x000ee20000300800 */
[----:B------:R-:W-:Y:S01]  /*70080*/  PRMT R7, R119, 0x5210, R250 ;  /* 0x0000521077077816 */ /* 0x000fe200000000fa */
[----:B------:R-:W3:Y:S02]  /*70090*/  LDC R117, c[0x0][0x248] ;  /* 0x00009200ff757b82 */ /* 0x000ee40000000800 */
[----:B------:R-:W3:Y:S01]  /*700a0*/  LDL.LU R250, [R1+0x39c] ;  /* 0x00039c0001fa7983 */ /* 0x000ee20000300800 */
[----:B------:R-:W-:Y:S02]  /*700b0*/  ISETP.GE.AND P0, PT, R33, R34, PT ;  /* 0x000000222100720c */ /* 0x000fe40003f06270 */
[----:B------:R-:W-:Y:S02]  /*700c0*/  LOP3.LUT R31, R247, 0xffff, RZ, 0xc0, !PT ;  /* 0x0000fffff71f7812 */ /* 0x000fe400078ec0ff */
[----:B------:R-:W3:Y:S01]  /*700d0*/  LDL.LU R247, [R1+0x398] ;  /* 0x0003980001f77983 */ /* 0x000ee20000300800 */
[----:B------:R-:W-:Y:S01]  /*700e0*/  LOP3.LUT R32, R249, 0xffff, RZ, 0xc0, !PT ;  /* 0x0000fffff9207812 */ /* 0x000fe200078ec0ff */
[----:B------:R-:W3:Y:S02]  /*700f0*/  LDC R119, c[0x0][0x248] ;  /* 0x00009200ff777b82 */ /* 0x000ee40000000800 */
[----:B------:R-:W3:Y:S01]  /*70100*/  LDL.LU R249, [R1+0x120] ;  /* 0x0001200001f97983 */ /* 0x000ee20000300800 */
[----:B------:R-:W-:-:S03]  /*70110*/  LOP3.LUT R33, R248, 0xffff, RZ, 0xc0, !PT ;  /* 0x0000fffff8217812 */ /* 0x000fc600078ec0ff */
[----:B------:R-:W3:Y:S01]  /*70120*/  LDL.LU R248, [R1+0x114] ;  /* 0x0001140001f87983 */ /* 0x000ee20000300800 */
[----:B------:R-:W-:-:S03]  /*70130*/  LOP3.LUT R34, R252, 0xffff, RZ, 0xc0, !PT ;  /* 0x0000fffffc227812 */ /* 0x000fc600078ec0ff */
[----:B------:R-:W3:Y:S01]  /*70140*/  LDL.LU R252, [R1+0x118] ;  /* 0x0001180001fc7983 */ /* 0x000ee20000300800 */
[C---:B0-----:R-:W-:Y:S02]  /*70150*/  IADD3 R9, P1, R3.reuse, R22, RZ ;  /* 0x0000001603097210 */ /* 0x041fe40007f3e0ff */
[C---:B-1----:R-:W-:Y:S02]  /*70160*/  IADD3 R8, P2, R4.reuse, R20, RZ ;  /* 0x0000001404087210 */ /* 0x042fe40007f5e0ff */
[----:B------:R-:W-:Y:S02]  /*70170*/  LEA.HI.X.SX32 R12, R3, R23, 0x1, P1 ;  /* 0x00000017030c7211 */ /* 0x000fe400008f0eff */
[----:B------:R-:W-:Y:S02]  /*70180*/  LEA.HI.X.SX32 R3, R4, R21, 0x1, P2 ;  /* 0x0000001504037211 */ /* 0x000fe400010f0eff */
[----:B------:R-:W-:Y:S01]  /*70190*/  LDS.128 R20, [R18] ;  /* 0x0000000012147984 */ /* 0x000fe20000000c00 */
[----:B------:R-:W-:Y:S01]  /*701a0*/  PRMT R4, R116, 0x5210, R244 ;  /* 0x0000521074047816 */ /* 0x000fe200000000f4 */
[----:B------:R-:W-:Y:S06]  /*701b0*/  BAR.SYNC.DEFER_BLOCKING 0x0 ;  /* 0x0000000000007b1d */ /* 0x000fec0000010000 */
[----:B------:R-:W-:Y:S02]  /*701c0*/  STSM.16.M88.4 [R19], R4 ;  /* 0x0000000413007844 */ /* 0x000fe40000000200 */
[----:B------:R-:W-:Y:S01]  /*701d0*/  BAR.SYNC.DEFER_BLOCKING 0x0 ;  /* 0x0000000000007b1d */ /* 0x000fe20000010000 */
[----:B------:R-:W-:-:S02]  /*701e0*/  PRMT R29, R29, 0x5210, R32 ;  /* 0x000052101d1d7816 */ /* 0x000fc40000000020 */
[----:B------:R-:W-:-:S03]  /*701f0*/  PRMT R30, R30, 0x5210, R33 ;  /* 0x000052101e1e7816 */ /* 0x000fc60000000021 */
[----:B------:R-:W-:Y:S01]  /*70200*/  LDS.128 R4, [R18] ;  /* 0x0000000012047984 */ /* 0x000fe20000000c00 */
[--C-:B------:R-:W-:Y:S02]  /*70210*/  PRMT R28, R28, 0x5210, R31.reuse ;  /* 0x000052101c1c7816 */ /* 0x100fe4000000001f */
[----:B--2---:R-:W-:Y:S02]  /*70220*/  PRMT R24, R251, 0x4210, R31 ;  /* 0x00004210fb187816 */ /* 0x004fe4000000001f */
[----:B------:R-:W2:Y:S04]  /*70230*/  LDL.LU R251, [R1+0x11c] ;  /* 0x00011c0001fb7983 */ /* 0x000ea80000300800 */
[----:B------:R-:W2:Y:S04]  /*70240*/  LDL.LU R240, [R1+0x47c] ;  /* 0x00047c0001f07983 */ /* 0x000ea80000300800 */
[----:B------:R-:W2:Y:S01]  /*70250*/  LDL.LU R242, [R1+0x478] ;  /* 0x0004780001f27983 */ /* 0x000ea20000300800 */
[----:B----4-:R-:W-:-:S03]  /*70260*/  PRMT R25, R243, 0x4210, R32 ;  /* 0x00004210f3197816 */ /* 0x010fc60000000020 */
[----:B------:R-:W4:Y:S01]  /*70270*/  LDL.LU R229, [R1+0x3ac] ;  /* 0x0003ac0001e57983 */ /* 0x000f220000300800 */
[--C-:B------:R-:W-:Y:S01]  /*70280*/  PRMT R31, R110, 0x5210, R34.reuse ;  /* 0x000052106e1f7816 */ /* 0x100fe20000000022 */
[----:B------:R-:W-:Y:S01]  /*70290*/  BAR.SYNC.DEFER_BLOCKING 0x0 ;  /* 0x0000000000007b1d */ /* 0x000fe20000010000 */
[----:B------:R-:W-:Y:S02]  /*702a0*/  PRMT R26, R246, 0x4210, R33 ;  /* 0x00004210f61a7816 */ /* 0x000fe40000000021 */
[----:B------:R-:W-:Y:S02]  /*702b0*/  PRMT R27, R245, 0x4210, R34 ;  /* 0x00004210f51b7816 */ /* 0x000fe40000000022 */
[----:B---3--:R-:W-:Y:S02]  /*702c0*/  LOP3.LUT R32, R62, 0xffff, RZ, 0xc0, !PT ;  /* 0x0000ffff3e207812 */ /* 0x008fe400078ec0ff */
[----:B------:R-:W3:Y:S01]  /*702d0*/  LDL.LU R62, [R1+0x3a4] ;  /* 0x0003a400013e7983 */ /* 0x000ee20000300800 */
[----:B------:R-:W-:-:S03]  /*702e0*/  LOP3.LUT R33, R63, 0xffff, RZ, 0xc0, !PT ;  /* 0x0000ffff3f217812 */ /* 0x000fc600078ec0ff */
[----:B------:R-:W3:Y:S01]  /*702f0*/  LDL.LU R63, [R1+0x150] ;  /* 0x00015000013f7983 */ /* 0x000ee20000300800 */
[----:B------:R-:W-:-:S03]  /*70300*/  LOP3.LUT R34, R250, 0xffff, RZ, 0xc0, !PT ;  /* 0x0000fffffa227812 */ /* 0x000fc600078ec0ff */
[----:B------:R-:W3:Y:S04]  /*70310*/  LDL.LU R234, [R1+0x140] ;  /* 0x0001400001ea7983 */ /* 0x000ee80000300800 */
[----:B------:R-:W3:Y:S04]  /*70320*/  LDL.LU R233, [R1+0x144] ;  /* 0x0001440001e97983 */ /* 0x000ee80000300800 */
[----:B------:R-:W3:Y:S04]  /*70330*/  LDL.LU R241, [R1+0x148] ;  /* 0x0001480001f17983 */ /* 0x000ee80000300800 */
[----:B------:R0:W-:Y:S04]  /*70340*/  STSM.16.M88.4 [R19], R24 ;  /* 0x0000001813007844 */ /* 0x0001e80000000200 */
[----:B------:R-:W3:Y:S01]  /*70350*/  LDL.LU R243, [R1+0x48c] ;  /* 0x00048c0001f37983 */ /* 0x000ee20000300800 */
[----:B0-----:R-:W-:-:S03]  /*70360*/  PRMT R26, R252, 0x4210, R34 ;  /* 0x00004210fc1a7816 */ /* 0x001fc60000000022 */
[----:B------:R-:W3:Y:S01]  /*70370*/  LDL.LU R252, [R1+0x488] ;  /* 0x0004880001fc7983 */ /* 0x000ee20000300800 */
[----:B------:R-:W-:Y:S01]  /*70380*/  LOP3.LUT R35, R247, 0xffff, RZ, 0xc0, !PT ;  /* 0x0000fffff7237812 */ /* 0x000fe200078ec0ff */
[----:B------:R-:W-:Y:S01]  /*70390*/  BAR.SYNC.DEFER_BLOCKING 0x0 ;  /* 0x0000000000007b1d */ /* 0x000fe20000010000 */
[----:B------:R-:W-:Y:S02]  /*703a0*/  PRMT R24, R249, 0x4210, R32 ;  /* 0x00004210f9187816 */ /* 0x000fe40000000020 */
[----:B------:R-:W-:-:S03]  /*703b0*/  PRMT R25, R248, 0x4210, R33 ;  /* 0x00004210f8197816 */ /* 0x000fc60000000021 */
[----:B------:R-:W3:Y:S01]  /*703c0*/  LDL.LU R235, [R1+0x3b4] ;  /* 0x0003b40001eb7983 */ /* 0x000ee20000300800 */
[----:B--2---:R-:W-:-:S03]  /*703d0*/  PRMT R27, R251, 0x4210, R35 ;  /* 0x00004210fb1b7816 */ /* 0x004fc60000000023 */
[----:B------:R-:W-:Y:S01]  /*703e0*/  LDS.128 R248, [R18] ;  /* 0x0000000012f87984 */ /* 0x000fe20000000c00 */
[----:B------:R-:W-:Y:S01]  /*703f0*/  BAR.SYNC.DEFER_BLOCKING 0x0 ;  /* 0x0000000000007b1d */ /* 0x000fe20000010000 */
[----:B------:R-:W-:Y:S02]  /*70400*/  LOP3.LUT R38, R240, 0xffff, RZ, 0xc0, !PT ;  /* 0x0000fffff0267812 */ /* 0x000fe400078ec0ff */
[----:B------:R-:W-:-:S03]  /*70410*/  LOP3.LUT R40, R242, 0xffff, RZ, 0xc0, !PT ;  /* 0x0000fffff2287812 */ /* 0x000fc600078ec0ff */
[----:B------:R-:W2:Y:S04]  /*70420*/  LDL.LU R240, [R1+0x3b0] ;  /* 0x0003b00001f07983 */ /* 0x000ea80000300800 */
[----:B------:R-:W2:Y:S01]  /*70430*/  LDL.LU R242, [R1+0x2e8] ;  /* 0x0002e80001f27983 */ /* 0x000ea20000300800 */
[----:B----4-:R-:W-:-:S03]  /*70440*/  LOP3.LUT R41, R229, 0xffff, RZ, 0xc0, !PT ;  /* 0x0000ffffe5297812 */ /* 0x010fc600078ec0ff */
[----:B------:R-:W4:Y:S04]  /*70450*/  LDL.LU R229, [R1+0x2e0] ;  /* 0x0002e00001e57983 */ /* 0x000f280000300800 */
[----:B------:R0:W-:Y:S01]  /*70460*/  STSM.16.M88.4 [R19], R28 ;  /* 0x0000001c13007844 */ /* 0x0001e20000000200 */
[----:B------:R-:W-:Y:S01]  /*70470*/  BAR.SYNC.DEFER_BLOCKING 0x0 ;  /* 0x0000000000007b1d */ /* 0x000fe20000010000 */
[----:B---3--:R-:W-:-:S05]  /*70480*/  LOP3.LUT R42, R62, 0xffff, RZ, 0xc0, !PT ;  /* 0x0000ffff3e2a7812 */ /* 0x008fca00078ec0ff */
[----:B------:R-:W3:Y:S01]  /*70490*/  LDL.LU R62, [R1+0x2d8] ;  /* 0x0002d800013e7983 */ /* 0x000ee20000300800 */
[----:B0-----:R-:W-:Y:S02]  /*704a0*/  PRMT R28, R94, 0x5210, R32 ;  /* 0x000052105e1c7816 */ /* 0x001fe40000000020 */
[----:B------:R-:W-:Y:S02]  /*704b0*/  PRMT R32, R63, 0x4210, R38 ;  /* 0x000042103f207816 */ /* 0x000fe40000000026 */
[----:B------:R-:W-:Y:S01]  /*704c0*/  PRMT R29, R96, 0x5210, R33 ;  /* 0x00005210601d7816 */ /* 0x000fe20000000021 */
[----:B------:R-:W3:Y:S01]  /*704d0*/  LDL.LU R63, [R1+0x13c] ;  /* 0x00013c00013f7983 */ /* 0x000ee20000300800 */
[----:B------:R-:W-:Y:S02]  /*704e0*/  PRMT R31, R100, 0x5210, R35 ;  /* 0x00005210641f7816 */ /* 0x000fe40000000023 */
[----:B------:R-:W-:Y:S01]  /*704f0*/  PRMT R33, R234, 0x4210, R40 ;  /* 0x00004210ea217816 */ /* 0x000fe20000000028 */
[----:B------:R-:W0:Y:S01]  /*70500*/  LDC.64 R100, c[0x0][0x228] ;  /* 0x00008a00ff647b82 */ /* 0x000e220000000a00 */
[----:B------:R-:W-:Y:S01]  /*70510*/  PRMT R30, R98, 0x5210, R34 ;  /* 0x00005210621e7816 */ /* 0x000fe20000000022 */
[----:B------:R-:W3:Y:S01]  /*70520*/  LDL.LU R234, [R1+0x494] ;  /* 0x0004940001ea7983 */ /* 0x000ee20000300800 */
[----:B------:R-:W-:-:S02]  /*70530*/  PRMT R35, R241, 0x4210, R42 ;  /* 0x00004210f1237816 */ /* 0x000fc4000000002a */
[----:B------:R-:W-:Y:S01]  /*70540*/  PRMT R34, R233, 0x4210, R41 ;  /* 0x00004210e9227816 */ /* 0x000fe20000000029 */
[----:B------:R-:W3:Y:S01]  /*70550*/  LDL.LU R241, [R1+0x490] ;  /* 0x0004900001f17983 */ /* 0x000ee20000300800 */
[----:B------:R-:W-:-:S03]  /*70560*/  LOP3.LUT R45, R243, 0xffff, RZ, 0xc0, !PT ;  /* 0x0000fffff32d7812 */ /* 0x000fc600078ec0ff */
[----:B------:R-:W3:Y:S04]  /*70570*/  LDL.LU R233, [R1+0x3c4] ;  /* 0x0003c40001e97983 */ /* 0x000ee80000300800 */
[----:B------:R-:W3:Y:S04]  /*70580*/  LDL.LU R243, [R1+0x3c0] ;  /* 0x0003c00001f37983 */ /* 0x000ee80000300800 */
[----:B------:R-:W-:Y:S01]  /*70590*/  LDS.128 R244, [R18] ;  /* 0x0000000012f47984 */ /* 0x000fe20000000c00 */
[----:B------:R-:W-:-:S03]  /*705a0*/  LOP3.LUT R52, R252, 0xffff, RZ, 0xc0, !PT ;  /* 0x0000fffffc347812 */ /* 0x000fc600078ec0ff */
[----:B------:R-:W3:Y:S01]  /*705b0*/  LDL.LU R252, [R1+0x340] ;  /* 0x0003400001fc7983 */ /* 0x000ee20000300800 */
[----:B------:R-:W-:Y:S06]  /*705c0*/  BAR.SYNC.DEFER_BLOCKING 0x0 ;  /* 0x0000000000007b1d */ /* 0x000fec0000010000 */
[----:B------:R-:W-:Y:S02]  /*705d0*/  STSM.16.M88.4 [R19], R24 ;  /* 0x0000001813007844 */ /* 0x000fe40000000200 */
[----:B------:R-:W-:Y:S06]  /*705e0*/  BAR.SYNC.DEFER_BLOCKING 0x0 ;  /* 0x0000000000007b1d */ /* 0x000fec0000010000 */
[----:B------:R-:W-:Y:S02]  /*705f0*/  LDS.128 R24, [R18] ;  /* 0x0000000012187984 */ /* 0x000fe40000000c00 */
[----:B------:R-:W-:Y:S06]  /*70600*/  BAR.SYNC.DEFER_BLOCKING 0x0 ;  /* 0x0000000000007b1d */ /* 0x000fec0000010000 */
[----:B------:R-:W-:Y:S02]  /*70610*/  STSM.16.M88.4 [R19], R28 ;  /* 0x0000001c13007844 */ /* 0x000fe40000000200 */
[----:B------:R-:W-:Y:S06]  /*70620*/  BAR.SYNC.DEFER_BLOCKING 0x0 ;  /* 0x0000000000007b1d */ /* 0x000fec0000010000 */
[----:B------:R-:W-:Y:S02]  /*70630*/  LDS.128 R28, [R18] ;  /* 0x00000000121c7984 */ /* 0x000fe40000000c00 */
[----:B------:R-:W-:Y:S06]  /*70640*/  BAR.SYNC.DEFER_BLOCKING 0x0 ;  /* 0x0000000000007b1d */ /* 0x000fec0000010000 */
[----:B------:R-:W-:Y:S02]  /*70650*/  STSM.16.M88.4 [R19], R32 ;  /* 0x0000002013007844 */ /* 0x000fe40000000200 */
[----:B------:R-:W-:Y:S01]  /*70660*/  BAR.SYNC.DEFER_BLOCKING 0x0 ;  /* 0x0000000000007b1d */ /* 0x000fe20000010000 */
[----:B------:R-:W-:-:S02]  /*70670*/  PRMT R36, R36, 0x5210, R38 ;  /* 0x0000521024247816 */ /* 0x000fc40000000026 */
[----:B------:R-:W-:-:S03]  /*70680*/  PRMT R37, R37, 0x5210, R40 ;  /* 0x0000521025257816 */ /* 0x000fc60000000028 */
[----:B------:R-:W-:Y:S01]  /*70690*/  LDS.128 R32, [R18] ;  /* 0x0000000012207984 */ /* 0x000fe20000000c00 */
[----:B------:R-:W-:Y:S02]  /*706a0*/  PRMT R38, R90, 0x5210, R41 ;  /* 0x000052105a267816 */ /* 0x000fe40000000029 */
[----:B------:R-:W-:Y:S01]  /*706b0*/  PRMT R39, R39, 0x5210, R42 ;  /* 0x0000521027277816 */ /* 0x000fe2000000002a */
[----:B------:R-:W-:Y:S06]  /*706c0*/  BAR.SYNC.DEFER_BLOCKING 0x0 ;  /* 0x0000000000007b1d */ /* 0x000fec0000010000 */
[----:B------:R-:W-:Y:S02]  /*706d0*/  STSM.16.M88.4 [R19], R36 ;  /* 0x0000002413007844 */ /* 0x000fe40000000200 */
[----:B------:R-:W-:Y:S01]  /*706e0*/  BAR.SYNC.DEFER_BLOCKING 0x0 ;  /* 0x0000000000007b1d */ /* 0x000fe20000010000 */
[----:B------:R-:W-:-:S05]  /*706f0*/  LOP3.LUT R53, R235, 0xffff, RZ, 0xc0, !PT ;  /* 0x0000ffffeb357812 */ /* 0x000fca00078ec0ff */
[----:B------:R-:W3:Y:S04]  /*70700*/  LDL.LU R235, [R1+0x33c] ;  /* 0x00033c0001eb7983 */ /* 0x000ee80000300800 */
[----:B------:R-:W-:Y:S01]  /*70710*/  LDS.128 R36, [R18] ;  /* 0x0000000012247984 */ /* 0x000fe20000000c00 */
[--C-:B------:R-:W-:Y:S02]  /*70720*/  PRMT R44, R44, 0x5210, R45.reuse ;  /* 0x000052102c2c7816 */ /* 0x100fe4000000002d */
[----:B--2---:R-:W-:Y:S02]  /*70730*/  LOP3.LUT R54, R240, 0xffff, RZ, 0xc0, !PT ;  /* 0x0000fffff0367812 */ /* 0x004fe400078ec0ff */
[----:B------:R-:W2:Y:S01]  /*70740*/  LDL.LU R240, [R1+0x338] ;  /* 0x0003380001f07983 */ /* 0x000ea20000300800 */
[----:B------:R-:W-:-:S03]  /*70750*/  PRMT R40, R242, 0x4210, R45 ;  /* 0x00004210f2287816 */ /* 0x000fc6000000002d */
[----:B------:R-:W2:Y:S01]  /*70760*/  LDL.LU R242, [R1+0x14c] ;  /* 0x00014c0001f27983 */ /* 0x000ea20000300800 */
[--C-:B------:R-:W-:Y:S02]  /*70770*/  PRMT R45, R81, 0x5210, R52.reuse ;  /* 0x00005210512d7816 */ /* 0x100fe40000000034 */
[----:B----4-:R-:W-:Y:S02]  /*70780*/  PRMT R41, R229, 0x4210, R52 ;  /* 0x00004210e5297816 */ /* 0x010fe40000000034 */
[--C-:B------:R-:W-:Y:S02]  /*70790*/  PRMT R46, R46, 0x5210, R53.reuse ;  /* 0x000052102e2e7816 */ /* 0x100fe40000000035 */
[----:B------:R-:W-:Y:S01]  /*707a0*/  PRMT R47, R47, 0x5210, R54 ;  /* 0x000052102f2f7816 */ /* 0x000fe20000000036 */
[----:B------:R-:W-:Y:S01]  /*707b0*/  BAR.SYNC.DEFER_BLOCKING 0x0 ;  /* 0x0000000000007b1d */ /* 0x000fe20000010000 */
[----:B---3--:R-:W-:-:S05]  /*707c0*/  PRMT R42, R62, 0x4210, R53 ;  /* 0x000042103e2a7816 */ /* 0x008fca0000000035 */
[----:B------:R-:W3:Y:S01]  /*707d0*/  LDL.LU R62, [R1+0x4a4] ;  /* 0x0004a400013e7983 */ /* 0x000ee20000300800 */
[----:B------:R-:W-:-:S03]  /*707e0*/  PRMT R43, R63, 0x4210, R54 ;  /* 0x000042103f2b7816 */ /* 0x000fc60000000036 */
[----:B------:R-:W4:Y:S01]  /*707f0*/  LDL.LU R63, [R1+0x4a0] ;  /* 0x0004a000013f7983 */ /* 0x000f220000300800 */
[----:B------:R-:W-:-:S03]  /*70800*/  LOP3.LUT R52, R234, 0xffff, RZ, 0xc0, !PT ;  /* 0x0000ffffea347812 */ /* 0x000fc600078ec0ff */
[----:B------:R-:W4:Y:S01]  /*70810*/  LDL.LU R229, [R1+0x3d4] ;  /* 0x0003d40001e57983 */ /* 0x000f220000300800 */
[----:B------:R-:W-:-:S03]  /*70820*/  LOP3.LUT R53, R241, 0xffff, RZ, 0xc0, !PT ;  /* 0x0000fffff1357812 */ /* 0x000fc600078ec0ff */
[----:B------:R-:W4:Y:S01]  /*70830*/  LDL.LU R234, [R1+0x3d0] ;  /* 0x0003d00001ea7983 */ /* 0x000f220000300800 */
[----:B------:R-:W-:-:S03]  /*70840*/  LOP3.LUT R54, R233, 0xffff, RZ, 0xc0, !PT ;  /* 0x0000ffffe9367812 */ /* 0x000fc600078ec0ff */
[----:B------:R-:W4:Y:S01]  /*70850*/  LDL.LU R241, [R1+0x358] ;  /* 0x0003580001f17983 */ /* 0x000f220000300800 */
[----:B------:R-:W-:-:S03]  /*70860*/  LOP3.LUT R55, R243, 0xffff, RZ, 0xc0, !PT ;  /* 0x0000fffff3377812 */ /* 0x000fc600078ec0ff */
[----:B------:R1:W-:Y:S04]  /*70870*/  STSM.16.M88.4 [R19], R40 ;  /* 0x0000002813007844 */ /* 0x0003e80000000200 */
[----:B------:R-:W4:Y:S04]  /*70880*/  LDL.LU R233, [R1+0x354] ;  /* 0x0003540001e97983 */ /* 0x000f280000300800 */
[----:B------:R-:W4:Y:S01]  /*70890*/  LDL.LU R243, [R1+0x350] ;  /* 0x0003500001f37983 */ /* 0x000f220000300800 */
[----:B------:R-:W-:Y:S01]  /*708a0*/  BAR.SYNC.DEFER_BLOCKING 0x0 ;  /* 0x0000000000007b1d */ /* 0x000fe20000010000 */
[----:B-1----:R-:W-:-:S05]  /*708b0*/  PRMT R40, R252, 0x4210, R52 ;  /* 0x00004210fc287816 */ /* 0x002fca0000000034 */
[----:B------:R-:W4:Y:S04]  /*708c0*/  LDL.LU R252, [R1+0x34c] ;  /* 0x00034c0001fc7983 */ /* 0x000f280000300800 */
[----:B------:R-:W1:Y:S01]  /*708d0*/  LDS.128 R64, [R18] ;  /* 0x0000000012407984 */ /* 0x000e620000000c00 */
[----:B------:R-:W-:Y:S06]  /*708e0*/  BAR.SYNC.DEFER_BLOCKING 0x0 ;  /* 0x0000000000007b1d */ /* 0x000fec0000010000 */
[----:B------:R-:W-:Y:S02]  /*708f0*/  STSM.16.M88.4 [R19], R44 ;  /* 0x0000002c13007844 */ /* 0x000fe40000000200 */
[----:B------:R-:W-:Y:S06]  /*70900*/  BAR.SYNC.DEFER_BLOCKING 0x0 ;  /* 0x0000000000007b1d */ /* 0x000fec0000010000 */
[----:B------:R-:W0:Y:S04]  /*70910*/  LDS.128 R44, [R18] ;  /* 0x00000000122c7984 */ /* 0x000e280000000c00 */
[----:B-1----:R-:W-:Y:S04]  /*70920*/  STL.64 [R1+0x70], R64 ;  /* 0x0000704001007387 */ /* 0x002fe80000100a00 */
[----:B------:R-:W-:Y:S01]  /*70930*/  STL.64 [R1+0x78], R66 ;  /* 0x0000784201007387 */ /* 0x000fe20000100a00 */
[----:B------:R-:W-:Y:S01]  /*70940*/  BAR.SYNC.DEFER_BLOCKING 0x0 ;  /* 0x0000000000007b1d */ /* 0x000fe20000010000 */
[----:B------:R-:W-:-:S05]  /*70950*/  PRMT R41, R235, 0x4210, R53 ;  /* 0x00004210eb297816 */ /* 0x000fca0000000035 */
[----:B------:R-:W4:Y:S01]  /*70960*/  LDL.LU R235, [R1+0x4b0] ;  /* 0x0004b00001eb7983 */ /* 0x000f220000300800 */
[----:B--2---:R-:W-:-:S03]  /*70970*/  PRMT R42, R240, 0x4210, R54 ;  /* 0x00004210f02a7816 */ /* 0x004fc60000000036 */
[----:B------:R-:W2:Y:S01]  /*70980*/  LDL.LU R240, [R1+0x4ac] ;  /* 0x0004ac0001f07983 */ /* 0x000ea20000300800 */
[----:B------:R-:W-:-:S03]  /*70990*/  PRMT R43, R242, 0x4210, R55 ;  /* 0x00004210f22b7816 */ /* 0x000fc60000000037 */
[----:B0-----:R-:W-:Y:S04]  /*709a0*/  STL.64 [R1+0x60], R44 ;  /* 0x0000602c01007387 */ /* 0x001fe80000100a00 */
[----:B------:R0:W-:Y:S04]  /*709b0*/  STSM.16.M88.4 [R19], R40 ;  /* 0x0000002813007844 */ /* 0x0001e80000000200 */
[----:B------:R1:W-:Y:S01]  /*709c0*/  STL.64 [R1+0x68], R46 ;  /* 0x0000682e01007387 */ /* 0x0003e20000100a00 */
[----:B------:R-:W-:Y:S01]  /*709d0*/  BAR.SYNC.DEFER_BLOCKING 0x0 ;  /* 0x0000000000007b1d */ /* 0x000fe20000010000 */
[----:B0-----:R-:W-:-:S02]  /*709e0*/  PRMT R40, R74, 0x5210, R52 ;  /* 0x000052104a287816 */ /* 0x001fc40000000034 */
[----:B------:R-:W-:Y:S02]  /*709f0*/  PRMT R41, R72, 0x5210, R53 ;  /* 0x0000521048297816 */ /* 0x000fe40000000035 */
[----:B---3--:R-:W-:Y:S02]  /*70a00*/  LOP3.LUT R52, R62, 0xffff, RZ, 0xc0, !PT ;  /* 0x0000ffff3e347812 */ /* 0x008fe400078ec0ff */
[----:B------:R-:W-:Y:S01]  /*70a10*/  PRMT R42, R76, 0x5210, R54 ;  /* 0x000052104c2a7816 */ /* 0x000fe20000000036 */
[----:B------:R-:W3:Y:S01]  /*70a20*/  LDL.LU R62, [R1+0x3dc] ;  /* 0x0003dc00013e7983 */ /* 0x000ee20000300800 */
[----:B------:R-:W-:Y:S02]  /*70a30*/  PRMT R43, R78, 0x5210, R55 ;  /* 0x000052104e2b7816 */ /* 0x000fe40000000037 */
[----:B----4-:R-:W-:Y:S02]  /*70a40*/  LOP3.LUT R53, R63, 0xffff, RZ, 0xc0, !PT ;  /* 0x0000ffff3f357812 */ /* 0x010fe400078ec0ff */
[----:B------:R-:W4:Y:S01]  /*70a50*/  LDL.LU R63, [R1+0x3d8] ;  /* 0x0003d800013f7983 */ /* 0x000f220000300800 */
[----:B------:R-:W-:-:S03]  /*70a60*/  LOP3.LUT R54, R229, 0xffff, RZ, 0xc0, !PT ;  /* 0x0000ffffe5367812 */ /* 0x000fc600078ec0ff */
[----:B------:R-:W3:Y:S01]  /*70a70*/  LDL.LU R242, [R1+0x36c] ;  /* 0x00036c0001f27983 */ /* 0x000ee20000300800 */
[----:B------:R-:W-:-:S03]  /*70a80*/  LOP3.LUT R55, R234, 0xffff, RZ, 0xc0, !PT ;  /* 0x0000ffffea377812 */ /* 0x000fc600078ec0ff */
[----:B------:R-:W3:Y:S01]  /*70a90*/  LDL.LU R226, [R1+0x368] ;  /* 0x0003680001e27983 */ /* 0x000ee20000300800 */
[----:B------:R-:W-:-:S03]  /*70aa0*/  PRMT R44, R241, 0x4210, R52 ;  /* 0x00004210f12c7816 */ /* 0x000fc60000000034 */
[----:B------:R-:W3:Y:S04]  /*70ab0*/  LDL.LU R227, [R1+0x364] ;  /* 0x0003640001e37983 */ /* 0x000ee80000300800 */
[----:B------:R-:W3:Y:S04]  /*70ac0*/  LDL.LU R241, [R1+0x360] ;  /* 0x0003600001f17983 */ /* 0x000ee80000300800 */
[----:B------:R-:W0:Y:S01]  /*70ad0*/  LDS.128 R64, [R18] ;  /* 0x0000000012407984 */ /* 0x000e220000000c00 */
[----:B-1----:R-:W-:Y:S01]  /*70ae0*/  PRMT R46, R243, 0x4210, R54 ;  /* 0x00004210f32e7816 */ /* 0x002fe20000000036 */
[----:B------:R-:W-:Y:S06]  /*70af0*/  BAR.SYNC.DEFER_BLOCKING 0x0 ;  /* 0x0000000000007b1d */ /* 0x000fec0000010000 */
[----:B------:R-:W3:Y:S01]  /*70b00*/  LDL.LU R243, [R1+0x4b8] ;  /* 0x0004b80001f37983 */ /* 0x000ee20000300800 */
[----:B------:R-:W-:-:S03]  /*70b10*/  PRMT R47, R252, 0x4210, R55 ;  /* 0x00004210fc2f7816 */ /* 0x000fc60000000037 */
[----:B------:R-:W3:Y:S01]  /*70b20*/  LDL.LU R252, [R1+0x4b4] ;  /* 0x0004b40001fc7983 */ /* 0x000ee20000300800 */
[----:B------:R-:W-:Y:S02]  /*70b30*/  PRMT R45, R233, 0x4210, R53 ;  /* 0x00004210e92d7816 */ /* 0x000fe40000000035 */
[----:B------:R-:W-:Y:S02]  /*70b40*/  PRMT R48, R48, 0x5210, R52 ;  /* 0x0000521030307816 */ /* 0x000fe40000000034 */
[----:B------:R-:W-:Y:S01]  /*70b50*/  PRMT R51, R51, 0x5210, R55 ;  /* 0x0000521033337816 */ /* 0x000fe20000000037 */
[----:B0-----:R0:W-:Y:S04]  /*70b60*/  STL.64 [R1+0x80], R64 ;  /* 0x0000804001007387 */ /* 0x0011e80000100a00 */
[----:B------:R1:W-:Y:S04]  /*70b70*/  STL.64 [R1+0x88], R66 ;  /* 0x0000884201007387 */ /* 0x0003e80000100a00 */
[----:B------:R-:W1:Y:S04]  /*70b80*/  LDL.LU R229, [R1+0x3f0] ;  /* 0x0003f00001e57983 */ /* 0x000e680000300800 */
[----:B------:R-:W3:Y:S04]  /*70b90*/  LDL.LU R234, [R1+0x3ec] ;  /* 0x0003ec0001ea7983 */ /* 0x000ee80000300800 */
[----:B------:R-:W3:Y:S01]  /*70ba0*/  LDL.LU R233, [R1+0x38c] ;  /* 0x00038c0001e97983 */ /* 0x000ee20000300800 */
[----:B------:R-:W-:-:S03]  /*70bb0*/  LOP3.LUT R56, R235, 0xffff, RZ, 0xc0, !PT ;  /* 0x0000ffffeb387812 */ /* 0x000fc600078ec0ff */
[----:B------:R-:W3:Y:S01]  /*70bc0*/  LDL.LU R235, [R1+0x388] ;  /* 0x0003880001eb7983 */ /* 0x000ee20000300800 */
[----:B--2---:R-:W-:-:S03]  /*70bd0*/  LOP3.LUT R58, R240, 0xffff, RZ, 0xc0, !PT ;  /* 0x0000fffff03a7812 */ /* 0x004fc600078ec0ff */
[----:B------:R-:W2:Y:S01]  /*70be0*/  LDL.LU R240, [R1+0x37c] ;  /* 0x00037c0001f07983 */ /* 0x000ea20000300800 */
[----:B----4-:R-:W-:Y:S02]  /*70bf0*/  LOP3.LUT R63, R63, 0xffff, RZ, 0xc0, !PT ;  /* 0x0000ffff3f3f7812 */ /* 0x010fe400078ec0ff */
[----:B---3--:R-:W-:Y:S02]  /*70c00*/  PRMT R52, R242, 0x4210, R56 ;  /* 0x00004210f2347816 */ /* 0x008fe40000000038 */
[----:B------:R-:W3:Y:S04]  /*70c10*/  LDL.LU R242, [R1+0x154] ;  /* 0x0001540001f27983 */ /* 0x000ee80000300800 */
[----:B------:R-:W4:Y:S04]  /*70c20*/  LDL.LU R222, [R1+0x4c8] ;  /* 0x0004c80001de7983 */ /* 0x000f280000300800 */
[----:B------:R-:W4:Y:S01]  /*70c30*/  LDL.LU R224, [R1+0x4c0] ;  /* 0x0004c00001e07983 */ /* 0x000f220000300800 */
[----:B------:R-:W-:-:S03]  /*70c40*/  PRMT R55, R241, 0x4210, R63 ;  /* 0x00004210f1377816 */ /* 0x000fc6000000003f */
[----:B------:R-:W4:Y:S01]  /*70c50*/  LDL.LU R241, [R1+0x3fc] ;  /* 0x0003fc0001f17983 */ /* 0x000f220000300800 */
[----:B0-----:R-:W-:-:S03]  /*70c60*/  LOP3.LUT R64, R243, 0xffff, RZ, 0xc0, !PT ;  /* 0x0000fffff3407812 */ /* 0x001fc600078ec0ff */
[----:B------:R-:W4:Y:S01]  /*70c70*/  LDL.LU R243, [R1+0x3f8] ;  /* 0x0003f80001f37983 */ /* 0x000f220000300800 */
[----:B------:R-:W-:-:S03]  /*70c80*/  LOP3.LUT R65, R252, 0xffff, RZ, 0xc0, !PT ;  /* 0x0000fffffc417812 */ /* 0x000fc600078ec0ff */
[----:B------:R-:W4:Y:S01]  /*70c90*/  LDL.LU R252, [R1+0x3bc] ;  /* 0x0003bc0001fc7983 */ /* 0x000f220000300800 */
[----:B------:R-:W-:Y:S02]  /*70ca0*/  LOP3.LUT R62, R62, 0xffff, RZ, 0xc0, !PT ;  /* 0x0000ffff3e3e7812 */ /* 0x000fe400078ec0ff */
[----:B------:R-:W-:Y:S02]  /*70cb0*/  PRMT R49, R49, 0x5210, R53 ;  /* 0x0000521031317816 */ /* 0x000fe40000000035 */
[----:B------:R-:W-:Y:S02]  /*70cc0*/  PRMT R50, R50, 0x5210, R54 ;  /* 0x0000521032327816 */ /* 0x000fe40000000036 */
[----:B------:R-:W-:Y:S02]  /*70cd0*/  PRMT R53, R226, 0x4210, R58 ;  /* 0x00004210e2357816 */ /* 0x000fe4000000003a */
[----:B------:R-:W-:Y:S01]  /*70ce0*/  PRMT R54, R227, 0x4210, R62 ;  /* 0x00004210e3367816 */ /* 0x000fe2000000003e */
[----:B------:R-:W4:Y:S01]  /*70cf0*/  LDL.LU R226, [R1+0x3a8] ;  /* 0x0003a80001e27983 */ /* 0x000f220000300800 */
[----:B------:R-:W-:-:S02]  /*70d00*/  PRMT R57, R57, 0x5210, R58 ;  /* 0x0000521039397816 */ /* 0x000fc4000000003a */
[----:B------:R-:W-:Y:S01]  /*70d10*/  PRMT R58, R60, 0x5210, R62 ;  /* 0x000052103c3a7816 */ /* 0x000fe2000000003e */
[----:B------:R-:W4:Y:S01]  /*70d20*/  LDL.LU R227, [R1+0x3a0] ;  /* 0x0003a00001e37983 */ /* 0x000f220000300800 */
[----:B------:R-:W-:Y:S02]  /*70d30*/  PRMT R56, R61, 0x5210, R56 ;  /* 0x000052103d387816 */ /* 0x000fe40000000038 */
[----:B------:R-:W-:Y:S02]  /*70d40*/  PRMT R59, R59, 0x5210, R63 ;  /* 0x000052103b3b7816 */ /* 0x000fe4000000003f */
[----:B-1----:R-:W-:Y:S02]  /*70d50*/  LOP3.LUT R66, R229, 0xffff, RZ, 0xc0, !PT ;  /* 0x0000ffffe5427812 */ /* 0x002fe400078ec0ff */
[----:B------:R-:W4:Y:S01]  /*70d60*/  LDL.LU R229, [R1+0x158] ;  /* 0x0001580001e57983 */ /* 0x000f220000300800 */
[----:B------:R-:W-:-:S03]  /*70d70*/  LOP3.LUT R67, R234, 0xffff, RZ, 0xc0, !PT ;  /* 0x0000ffffea437812 */ /* 0x000fc600078ec0ff */
[----:B------:R-:W4:Y:S01]  /*70d80*/  LDL.LU R234, [R1+0x4d0] ;  /* 0x0004d00001ea7983 */ /* 0x000f220000300800 */
[----:B------:R-:W-:-:S03]  /*70d90*/  PRMT R60, R233, 0x4210, R64 ;  /* 0x00004210e93c7816 */ /* 0x000fc60000000040 */
[----:B------:R-:W4:Y:S01]  /*70da0*/  LDL.LU R233, [R1+0x4cc] ;  /* 0x0004cc0001e97983 */ /* 0x000f220000300800 */
[----:B------:R-:W-:-:S03]  /*70db0*/  PRMT R61, R235, 0x4210, R65 ;  /* 0x00004210eb3d7816 */ /* 0x000fc60000000041 */
[----:B------:R-:W4:Y:S01]  /*70dc0*/  LDL.LU R235, [R1+0x454] ;  /* 0x0004540001eb7983 */ /* 0x000f220000300800 */
[----:B--2---:R-:W-:-:S03]  /*70dd0*/  PRMT R62, R240, 0x4210, R66 ;  /* 0x00004210f03e7816 */ /* 0x004fc60000000042 */
[----:B------:R-:W2:Y:S01]  /*70de0*/  LDL.LU R240, [R1+0x450] ;  /* 0x0004500001f07983 */ /* 0x000ea20000300800 */
[----:B---3--:R-:W-:-:S03]  /*70df0*/  PRMT R63, R242, 0x4210, R67 ;  /* 0x00004210f23f7816 */ /* 0x008fc60000000043 */
[----:B------:R-:W3:Y:S01]  /*70e00*/  LDL.LU R242, [R1+0x400] ;  /* 0x0004000001f27983 */ /* 0x000ee20000300800 */
[----:B----4-:R-:W-:Y:S02]  /*70e10*/  LOP3.LUT R72, R222, 0xffff, RZ, 0xc0, !PT ;  /* 0x0000ffffde487812 */ /* 0x010fe400078ec0ff */
[----:B------:R-:W-:Y:S02]  /*70e20*/  LOP3.LUT R74, R241, 0xffff, RZ, 0xc0, !PT ;  /* 0x0000fffff14a7812 */ /* 0x000fe400078ec0ff */
[----:B------:R-:W4:Y:S01]  /*70e30*/  LDL.LU R241, [R1+0x3e8] ;  /* 0x0003e80001f17983 */ /* 0x000f220000300800 */
[----:B------:R-:W-:-:S03]  /*70e40*/  LOP3.LUT R76, R243, 0xffff, RZ, 0xc0, !PT ;  /* 0x0000fffff34c7812 */ /* 0x000fc600078ec0ff */
[----:B------:R-:W4:Y:S01]  /*70e50*/  LDL.LU R243, [R1+0x3e4] ;  /* 0x0003e40001f37983 */ /* 0x000f220000300800 */
[----:B------:R-:W-:-:S03]  /*70e60*/  PRMT R68, R252, 0x4210, R72 ;  /* 0x00004210fc447816 */ /* 0x000fc60000000048 */
[----:B------:R-:W4:Y:S04]  /*70e70*/  LDL.LU R252, [R1+0x3e0] ;  /* 0x0003e00001fc7983 */ /* 0x000f280000300800 */
[----:B------:R-:W-:Y:S01]  /*70e80*/  STSM.16.M88.4 [R19], R40 ;  /* 0x0000002813007844 */ /* 0x000fe20000000200 */
[----:B------:R-:W-:Y:S01]  /*70e90*/  BAR.SYNC.DEFER_BLOCKING 0x0 ;  /* 0x0000000000007b1d */ /* 0x000fe20000010000 */
[----:B------:R-:W-:-:S05]  /*70ea0*/  LOP3.LUT R73, R224, 0xffff, RZ, 0xc0, !PT ;  /* 0x0000ffffe0497812 */ /* 0x000fca00078ec0ff */
[----:B------:R-:W4:Y:S04]  /*70eb0*/  LDL.LU R214, [R1+0x4e0] ;  /* 0x0004e00001d67983 */ /* 0x000f280000300800 */
[----:B------:R-:W0:Y:S01]  /*70ec0*/  LDS.128 R40, [R18] ;  /* 0x0000000012287984 */ /* 0x000e220000000c00 */
[----:B------:R-:W-:Y:S01]  /*70ed0*/  BAR.SYNC.DEFER_BLOCKING 0x0 ;  /* 0x0000000000007b1d */ /* 0x000fe20000010000 */
[----:B------:R-:W-:Y:S02]  /*70ee0*/  PRMT R69, R226, 0x4210, R73 ;  /* 0x00004210e2457816 */ /* 0x000fe40000000049 */
[----:B------:R-:W-:-:S03]  /*70ef0*/  PRMT R70, R227, 0x4210, R74 ;  /* 0x00004210e3467816 */ /* 0x000fc6000000004a */
[----:B------:R-:W4:Y:S04]  /*70f00*/  LDL.LU R218, [R1+0x4dc] ;  /* 0x0004dc0001da7983 */ /* 0x000f280000300800 */
[----:B------:R-:W4:Y:S01]  /*70f10*/  LDL.LU R217, [R1+0x45c] ;  /* 0x00045c0001d97983 */ /* 0x000f220000300800 */
[----:B------:R-:W-:-:S03]  /*70f20*/  PRMT R71, R229, 0x4210, R76 ;  /* 0x00004210e5477816 */ /* 0x000fc6000000004c */
[----:B------:R-:W4:Y:S01]  /*70f30*/  LDL.LU R222, [R1+0x458] ;  /* 0x0004580001de7983 */ /* 0x000f220000300800 */
[----:B------:R-:W-:-:S03]  /*70f40*/  LOP3.LUT R80, R234, 0xffff, RZ, 0xc0, !PT ;  /* 0x0000ffffea507812 */ /* 0x000fc600078ec0ff */
[----:B------:R-:W4:Y:S04]  /*70f50*/  LDL.LU R224, [R1+0x414] ;  /* 0x0004140001e07983 */ /* 0x000f280000300800 */
[----:B------:R-:W-:Y:S01]  /*70f60*/  STSM.16.M88.4 [R19], R44 ;  /* 0x0000002c13007844 */ /* 0x000fe20000000200 */
[----:B------:R-:W-:Y:S01]  /*70f70*/  BAR.SYNC.DEFER_BLOCKING 0x0 ;  /* 0x0000000000007b1d */ /* 0x000fe20000010000 */
[----:B------:R-:W-:Y:S02]  /*70f80*/  LOP3.LUT R81, R233, 0xffff, RZ, 0xc0, !PT ;  /* 0x0000ffffe9517812 */ /* 0x000fe400078ec0ff */
[----:B------:R-:W-:-:S03]  /*70f90*/  PRMT R75, R75, 0x5210, R76 ;  /* 0x000052104b4b7816 */ /* 0x000fc6000000004c */
[----:B------:R-:W4:Y:S04]  /*70fa0*/  LDL.LU R226, [R1+0x40c] ;  /* 0x00040c0001e27983 */ /* 0x000f280000300800 */
[----:B------:R-:W4:Y:S04]  /*70fb0*/  LDL.LU R227, [R1+0x408] ;  /* 0x0004080001e37983 */ /* 0x000f280000300800 */
[----:B------:R-:W4:Y:S04]  /*70fc0*/  LDL.LU R229, [R1+0x404] ;  /* 0x0004040001e57983 */ /* 0x000f280000300800 */
[----:B------:R-:W4:Y:S04]  /*70fd0*/  LDL.LU R234, [R1+0x4f4] ;  /* 0x0004f40001ea7983 */ /* 0x000f280000300800 */
[----:B------:R-:W1:Y:S01]  /*70fe0*/  LDS.128 R44, [R18] ;  /* 0x00000000122c7984 */ /* 0x000e620000000c00 */
[----:B------:R-:W-:Y:S06]  /*70ff0*/  BAR.SYNC.DEFER_BLOCKING 0x0 ;  /* 0x0000000000007b1d */ /* 0x000fec0000010000 */
[----:B------:R-:W4:Y:S04]  /*71000*/  LDL.LU R233, [R1+0x4ec] ;  /* 0x0004ec0001e97983 */ /* 0x000f280000300800 */
[----:B------:R-:W-:Y:S01]  /*71010*/  STSM.16.M88.4 [R19], R48 ;  /* 0x0000003013007844 */ /* 0x000fe20000000200 */
[----:B------:R-:W-:Y:S06]  /*71020*/  BAR.SYNC.DEFER_BLOCKING 0x0 ;  /* 0x0000000000007b1d */ /* 0x000fec0000010000 */
[----:B------:R-:W1:Y:S02]  /*71030*/  LDS.128 R48, [R18] ;  /* 0x0000000012307984 */ /* 0x000e640000000c00 */
[----:B------:R-:W-:Y:S06]  /*71040*/  BAR.SYNC.DEFER_BLOCKING 0x0 ;  /* 0x0000000000007b1d */ /* 0x000fec0000010000 */
[----:B------:R-:W-:Y:S02]  /*71050*/  STSM.16.M88.4 [R19], R52 ;  /* 0x0000003413007844 */ /* 0x000fe40000000200 */
[----:B------:R-:W-:Y:S01]  /*71060*/  BAR.SYNC.DEFER_BLOCKING 0x0 ;  /* 0x0000000000007b1d */ /* 0x000fe20000010000 */
[----:B------:R-:W-:-:S05]  /*71070*/  LOP3.LUT R82, R235, 0xffff, RZ, 0xc0, !PT ;  /* 0x0000ffffeb527812 */ /* 0x000fca00078ec0ff */
[----:B------:R-:W4:Y:S04]  /*71080*/  LDL.LU R235, [R1+0x46c] ;  /* 0x00046c0001eb7983 */ /* 0x000f280000300800 */
[----:B------:R-:W1:Y:S01]  /*71090*/  LDS.128 R52, [R18] ;  /* 0x0000000012347984 */ /* 0x000e620000000c00 */
[----:B------:R-:W-:Y:S01]  /*710a0*/  BAR.SYNC.DEFER_BLOCKING 0x0 ;  /* 0x0000000000007b1d */ /* 0x000fe20000010000 */
[----:B--2---:R-:W-:-:S05]  /*710b0*/  LOP3.LUT R84, R240, 0xffff, RZ, 0xc0, !PT ;  /* 0x0000fffff0547812 */ /* 0x004fca00078ec0ff */
[----:B------:R-:W2:Y:S01]  /*710c0*/  LDL.LU R240, [R1+0x468] ;  /* 0x0004680001f07983 */ /* 0x000ea20000300800 */
[----:B---3--:R-:W-:-:S03]  /*710d0*/  PRMT R76, R242, 0x4210, R80 ;  /* 0x00004210f24c7816 */ /* 0x008fc60000000050 */
[----:B------:R-:W3:Y:S01]  /*710e0*/  LDL.LU R242, [R1+0x4a8] ;  /* 0x0004a80001f27983 */ /* 0x000ee20000300800 */
[----:B----4-:R-:W-:-:S03]  /*710f0*/  PRMT R77, R241, 0x4210, R81 ;  /* 0x00004210f14d7816 */ /* 0x010fc60000000051 */
[----:B------:R-:W4:Y:S01]  /*71100*/  LDL.LU R241, [R1+0x49c] ;  /* 0x00049c0001f17983 */ /* 0x000f220000300800 */
[----:B------:R-:W-:-:S03]  /*71110*/  PRMT R78, R243, 0x4210, R82 ;  /* 0x00004210f34e7816 */ /* 0x000fc60000000052 */
[----:B------:R-:W4:Y:S01]  /*71120*/  LDL.LU R243, [R1+0x498] ;  /* 0x0004980001f37983 */ /* 0x000f220000300800 */
[----:B------:R-:W-:-:S03]  /*71130*/  PRMT R79, R252, 0x4210, R84 ;  /* 0x00004210fc4f7816 */ /* 0x000fc60000000054 */
[----:B------:R-:W4:Y:S04]  /*71140*/  LDL.LU R252, [R1+0x304] ;  /* 0x0003040001fc7983 */ /* 0x000f280000300800 */
[----:B------:R-:W-:Y:S01]  /*71150*/  STSM.16.M88.4 [R19], R56 ;  /* 0x0000003813007844 */ /* 0x000fe20000000200 */
[----:B------:R-:W-:Y:S06]  /*71160*/  BAR.SYNC.DEFER_BLOCKING 0x0 ;  /* 0x0000000000007b1d */ /* 0x000fec0000010000 */
[----:B------:R-:W1:Y:S02]  /*71170*/  LDS.128 R56, [R18] ;  /* 0x0000000012387984 */ /* 0x000e640000000c00 */
[----:B------:R-:W-:Y:S06]  /*71180*/  BAR.SYNC.DEFER_BLOCKING 0x0 ;  /* 0x0000000000007b1d */ /* 0x000fec0000010000 */
[----:B------:R-:W-:Y:S02]  /*71190*/  STSM.16.M88.4 [R19], R60 ;  /* 0x0000003c13007844 */ /* 0x000fe40000000200 */
[----:B------:R-:W-:Y:S01]  /*711a0*/  BAR.SYNC.DEFER_BLOCKING 0x0 ;  /* 0x0000000000007b1d */ /* 0x000fe20000010000 */
[----:B------:R-:W-:-:S02]  /*711b0*/  PRMT R64, R154, 0x5210, R64 ;  /* 0x000052109a407816 */ /* 0x000fc40000000040 */
[----:B------:R-:W-:-:S03]  /*711c0*/  PRMT R65, R156, 0x5210, R65 ;  /* 0x000052109c417816 */ /* 0x000fc60000000041 */
[----:B------:R-:W1:Y:S01]  /*711d0*/  LDS.128 R60, [R18] ;  /* 0x00000000123c7984 */ /* 0x000e620000000c00 */
[----:B------:R-:W-:Y:S02]  /*711e0*/  PRMT R66, R158, 0x5210, R66 ;  /* 0x000052109e427816 */ /* 0x000fe40000000042 */
[----:B------:R-:W-:Y:S01]  /*711f0*/  PRMT R67, R157, 0x5210, R67 ;  /* 0x000052109d437816 */ /* 0x000fe20000000043 */
[----:B------:R-:W-:Y:S06]  /*71200*/  BAR.SYNC.DEFER_BLOCKING 0x0 ;  /* 0x0000000000007b1d */ /* 0x000fec0000010000 */
[----:B------:R-:W-:Y:S02]  /*71210*/  STSM.16.M88.4 [R19], R64 ;  /* 0x0000004013007844 */ /* 0x000fe40000000200 */
        /* <DEDUP_REMOVED lines=8> */
[----:B------:R-:W-:Y:S01]  /*712a0*/  PRMT R74, R152, 0x5210, R74 ;  /* 0x00005210984a7816 */ /* 0x000fe2000000004a */
[----:B------:R-:W-:Y:S06]  /*712b0*/  BAR.SYNC.DEFER_BLOCKING 0x0 ;  /* 0x0000000000007b1d */ /* 0x000fec0000010000 */
[----:B------:R-:W-:Y:S02]  /*712c0*/  STSM.16.M88.4 [R19], R72 ;  /* 0x0000004813007844 */ /* 0x000fe40000000200 */
[----:B------:R-:W-:Y:S01]  /*712d0*/  BAR.SYNC.DEFER_BLOCKING 0x0 ;  /* 0x0000000000007b1d */ /* 0x000fe20000010000 */
[----:B------:R-:W-:-:S02]  /*712e0*/  LOP3.LUT R92, R222, 0xffff, RZ, 0xc0, !PT ;  /* 0x0000ffffde5c7812 */ /* 0x000fc400078ec0ff */
[----:B------:R-:W-:Y:S02]  /*712f0*/  LOP3.LUT R96, R234, 0xffff, RZ, 0xc0, !PT ;  /* 0x0000ffffea607812 */ /* 0x000fe400078ec0ff */
[----:B------:R-:W-:Y:S02]  /*71300*/  LOP3.LUT R97, R233, 0xffff, RZ, 0xc0, !PT ;  /* 0x0000ffffe9617812 */ /* 0x000fe400078ec0ff */
[----:B------:R-:W-:Y:S01]  /*71310*/  LOP3.LUT R98, R235, 0xffff, RZ, 0xc0, !PT ;  /* 0x0000ffffeb627812 */ /* 0x000fe200078ec0ff */
[----:B------:R-:W4:Y:S04]  /*71320*/  LDL.LU R234, [R1+0x510] ;  /* 0x0005100001ea7983 */ /* 0x000f280000300800 */
[----:B------:R-:W1:Y:S01]  /*71330*/  LDS.128 R72, [R18] ;  /* 0x0000000012487984 */ /* 0x000e620000000c00 */
[----:B------:R-:W-:Y:S01]  /*71340*/  BAR.SYNC.DEFER_BLOCKING 0x0 ;  /* 0x0000000000007b1d */ /* 0x000fe20000010000 */
[----:B------:R-:W-:-:S02]  /*71350*/  PRMT R87, R229, 0x4210, R92 ;  /* 0x00004210e5577816 */ /* 0x000fc4000000005c */
[----:B------:R-:W-:Y:S02]  /*71360*/  PRMT R91, R91, 0x5210, R92 ;  /* 0x000052105b5b7816 */ /* 0x000fe4000000005c */
[----:B--2---:R-:W-:Y:S01]  /*71370*/  LOP3.LUT R99, R240, 0xffff, RZ, 0xc0, !PT ;  /* 0x0000fffff0637812 */ /* 0x004fe200078ec0ff */
[----:B------:R-:W2:Y:S01]  /*71380*/  LDL.LU R233, [R1+0x50c] ;  /* 0x00050c0001e97983 */ /* 0x000ea20000300800 */
[----:B---3--:R-:W-:-:S03]  /*71390*/  PRMT R92, R242, 0x4210, R96 ;  /* 0x00004210f25c7816 */ /* 0x008fc60000000060 */
[----:B------:R-:W3:Y:S04]  /*713a0*/  LDL.LU R235, [R1+0x484] ;  /* 0x0004840001eb7983 */ /* 0x000ee80000300800 */
[----:B------:R-:W3:Y:S01]  /*713b0*/  LDL.LU R240, [R1+0x480] ;  /* 0x0004800001f07983 */ /* 0x000ee20000300800 */
[----:B----4-:R-:W-:-:S03]  /*713c0*/  PRMT R93, R241, 0x4210, R97 ;  /* 0x00004210f15d7816 */ /* 0x010fc60000000061 */
[----:B------:R-:W4:Y:S04]  /*713d0*/  LDL.LU R242, [R1+0x4fc] ;  /* 0x0004fc0001f27983 */ /* 0x000f280000300800 */
[----:B------:R-:W4:Y:S04]  /*713e0*/  LDL.LU R241, [R1+0x4f8] ;  /* 0x0004f80001f17983 */ /* 0x000f280000300800 */
[----:B------:R-:W-:Y:S01]  /*713f0*/  STSM.16.M88.4 [R19], R76 ;  /* 0x0000004c13007844 */ /* 0x000fe20000000200 */
[----:B------:R-:W-:Y:S01]  /*71400*/  BAR.SYNC.DEFER_BLOCKING 0x0 ;  /* 0x0000000000007b1d */ /* 0x000fe20000010000 */
[----:B------:R-:W-:-:S02]  /*71410*/  PRMT R94, R243, 0x4210, R98 ;  /* 0x00004210f35e7816 */ /* 0x000fc40000000062 */
[----:B------:R-:W-:-:S03]  /*71420*/  PRMT R95, R252, 0x4210, R99 ;  /* 0x00004210fc5f7816 */ /* 0x000fc60000000063 */
[----:B------:R-:W4:Y:S04]  /*71430*/  LDL.LU R243, [R1+0x4f0] ;  /* 0x0004f00001f37983 */ /* 0x000f280000300800 */
[----:B------:R-:W4:Y:S04]  /*71440*/  LDL.LU R252, [R1+0x31c] ;  /* 0x00031c0001fc7983 */ /* 0x000f280000300800 */
[----:B------:R-:W1:Y:S01]  /*71450*/  LDS.128 R76, [R18] ;  /* 0x00000000124c7984 */ /* 0x000e620000000c00 */
[----:B------:R-:W-:Y:S02]  /*71460*/  PRMT R80, R145, 0x5210, R80 ;  /* 0x0000521091507816 */ /* 0x000fe40000000050 */
[----:B------:R-:W-:-:S02]  /*71470*/  PRMT R81, R149, 0x5210, R81 ;  /* 0x0000521095517816 */ /* 0x000fc40000000051 */
[----:B------:R-:W-:Y:S02]  /*71480*/  PRMT R82, R143, 0x5210, R82 ;  /* 0x000052108f527816 */ /* 0x000fe40000000052 */
[----:B------:R-:W-:Y:S01]  /*71490*/  PRMT R83, R83, 0x5210, R84 ;  /* 0x0000521053537816 */ /* 0x000fe20000000054 */
[----:B------:R-:W-:Y:S06]  /*714a0*/  BAR.SYNC.DEFER_BLOCKING 0x0 ;  /* 0x0000000000007b1d */ /* 0x000fec0000010000 */
[----:B------:R-:W-:Y:S02]  /*714b0*/  STSM.16.M88.4 [R19], R80 ;  /* 0x0000005013007844 */ /* 0x000fe40000000200 */
[----:B------:R-:W-:Y:S01]  /*714c0*/  BAR.SYNC.DEFER_BLOCKING 0x0 ;  /* 0x0000000000007b1d */ /* 0x000fe20000010000 */
[----:B------:R-:W-:-:S02]  /*714d0*/  LOP3.LUT R88, R214, 0xffff, RZ, 0xc0, !PT ;  /* 0x0000ffffd6587812 */ /* 0x000fc400078ec0ff */
[----:B------:R-:W-:Y:S02]  /*714e0*/  LOP3.LUT R89, R218, 0xffff, RZ, 0xc0, !PT ;  /* 0x0000ffffda597812 */ /* 0x000fe400078ec0ff */
[----:B------:R-:W-:Y:S01]  /*714f0*/  LOP3.LUT R90, R217, 0xffff, RZ, 0xc0, !PT ;  /* 0x0000ffffd95a7812 */ /* 0x000fe200078ec0ff */
[----:B------:R-:W1:Y:S01]  /*71500*/  LDS.128 R80, [R18] ;  /* 0x0000000012507984 */ /* 0x000e620000000c00 */
[----:B------:R-:W-:Y:S02]  /*71510*/  PRMT R84, R224, 0x4210, R88 ;  /* 0x00004210e0547816 */ /* 0x000fe40000000058 */
[----:B------:R-:W-:Y:S02]  /*71520*/  PRMT R85, R226, 0x4210, R89 ;  /* 0x00004210e2557816 */ /* 0x000fe40000000059 */
[----:B------:R-:W-:Y:S01]  /*71530*/  PRMT R86, R227, 0x4210, R90 ;  /* 0x00004210e3567816 */ /* 0x000fe2000000005a */
        /* <DEDUP_REMOVED lines=9> */
[----:B------:R-:W-:Y:S06]  /*715d0*/  BAR.SYNC.DEFER_BLOCKING 0x0 ;  /* 0x0000000000007b1d */ /* 0x000fec0000010000 */
[----:B------:R-:W1:Y:S02]  /*715e0*/  LDS.128 R88, [R18] ;  /* 0x0000000012587984 */ /* 0x000e640000000c00 */
[----:B------:R-:W-:Y:S06]  /*715f0*/  BAR.SYNC.DEFER_BLOCKING 0x0 ;  /* 0x0000000000007b1d */ /* 0x000fec0000010000 */
[----:B------:R0:W-:Y:S02]  /*71600*/  STSM.16.M88.4 [R19], R92 ;  /* 0x0000005c13007844 */ /* 0x0001e40000000200 */
[----:B0-----:R-:W0:Y:S01]  /*71610*/  LDC.64 R92, c[0x0][0x228] ;  /* 0x00008a00ff5c7b82 */ /* 0x001e220000000a00 */
[----:B------:R-:W-:-:S02]  /*71620*/  PRMT R96, R132, 0x5210, R96 ;  /* 0x0000521084607816 */ /* 0x000fc40000000060 */
[----:B------:R-:W-:Y:S01]  /*71630*/  PRMT R97, R133, 0x5210, R97 ;  /* 0x0000521085617816 */ /* 0x000fe20000000061 */
[----:B0-----:R-:W-:Y:S01]  /*71640*/  STL [R1+0x28], R92 ;  /* 0x0000285c01007387 */ /* 0x001fe20000100800 */
[----:B------:R-:W-:-:S03]  /*71650*/  IMAD.MOV.U32 R120, RZ, RZ, R93 ;  /* 0x000000ffff787224 */ /* 0x000fc600078e005d */
[----:B------:R-:W-:Y:S01]  /*71660*/  BAR.SYNC.DEFER_BLOCKING 0x0 ;  /* 0x0000000000007b1d */ /* 0x000fe20000010000 */
[----:B------:R-:W-:Y:S02]  /*71670*/  PRMT R98, R135, 0x5210, R98 ;  /* 0x0000521087627816 */ /* 0x000fe40000000062 */
[----:B------:R-:W-:-:S03]  /*71680*/  PRMT R99, R134, 0x5210, R99 ;  /* 0x0000521086637816 */ /* 0x000fc60000000063 */
[----:B------:R-:W0:Y:S02]  /*71690*/  LDS.128 R92, [R18] ;  /* 0x00000000125c7984 */ /* 0x000e240000000c00 */
[----:B------:R-:W-:Y:S06]  /*716a0*/  BAR.SYNC.DEFER_BLOCKING 0x0 ;  /* 0x0000000000007b1d */ /* 0x000fec0000010000 */
[----:B------:R-:W-:Y:S02]  /*716b0*/  STSM.16.M88.4 [R19], R96 ;  /* 0x0000006013007844 */ /* 0x000fe40000000200 */
[----:B------:R-:W-:Y:S01]  /*716c0*/  BAR.SYNC.DEFER_BLOCKING 0x0 ;  /* 0x0000000000007b1d */ /* 0x000fe20000010000 */
[----:B------:R-:W-:-:S02]  /*716d0*/  LOP3.LUT R111, R234, 0xffff, RZ, 0xc0, !PT ;  /* 0x0000ffffea6f7812 */ /* 0x000fc400078ec0ff */
[----:B--2---:R-:W-:Y:S02]  /*716e0*/  LOP3.LUT R110, R233, 0xffff, RZ, 0xc0, !PT ;  /* 0x0000ffffe96e7812 */ /* 0x004fe400078ec0ff */
[----:B---3--:R-:W-:Y:S02]  /*716f0*/  LOP3.LUT R109, R235, 0xffff, RZ, 0xc0, !PT ;  /* 0x0000ffffeb6d7812 */ /* 0x008fe400078ec0ff */
[----:B------:R-:W-:Y:S01]  /*71700*/  LOP3.LUT R108, R240, 0xffff, RZ, 0xc0, !PT ;  /* 0x0000fffff06c7812 */ /* 0x000fe200078ec0ff */
[----:B------:R-:W2:Y:S01]  /*71710*/  LDS.128 R96, [R18] ;  /* 0x0000000012607984 */ /* 0x000ea20000000c00 */
[----:B------:R-:W-:Y:S01]  /*71720*/  IMAD.MOV.U32 R121, RZ, RZ, R101 ;  /* 0x000000ffff797224 */ /* 0x000fe200078e0065 */
[----:B----4-:R-:W-:Y:S01]  /*71730*/  PRMT R101, R241, 0x4210, R110 ;  /* 0x00004210f1657816 */ /* 0x010fe2000000006e */
[----:B------:R-:W-:Y:S01]  /*71740*/  IMAD.MOV.U32 R229, RZ, RZ, R100 ;  /* 0x000000ffffe57224 */ /* 0x000fe200078e0064 */
[----:B------:R-:W-:Y:S02]  /*71750*/  PRMT R100, R242, 0x4210, R111 ;  /* 0x00004210f2647816 */ /* 0x000fe4000000006f */
[----:B------:R-:W-:-:S02]  /*71760*/  PRMT R102, R243, 0x4210, R109 ;  /* 0x00004210f3667816 */ /* 0x000fc4000000006d */
[----:B------:R-:W-:Y:S01]  /*71770*/  PRMT R103, R252, 0x4210, R108 ;  /* 0x00004210fc677816 */ /* 0x000fe2000000006c */
[----:B------:R-:W-:Y:S01]  /*71780*/  BAR.SYNC.DEFER_BLOCKING 0x0 ;  /* 0x0000000000007b1d */ /* 0x000fe20000010000 */
[----:B------:R-:W-:Y:S01]  /*71790*/  ISETP.GE.AND P2, PT, R113, R121, PT ;  /* 0x000000797100720c */ /* 0x000fe20003f46270 */
[C---:B------:R-:W-:Y:S02]  /*717a0*/  VIADD R116, R10.reuse, 0x1 ;  /* 0x000000010a747836 */ /* 0x040fe40000000000 */
[----:B------:R-:W-:-:S04]  /*717b0*/  IMAD R117, R10, R117, RZ ;  /* 0x000000750a757224 */ /* 0x000fc800078e02ff */
[----:B------:R-:W3:Y:S01]  /*717c0*/  LDC R252, c[0x0][0x248] ;  /* 0x00009200fffc7b82 */ /* 0x000ee20000000800 */
[----:B------:R4:W-:Y:S07]  /*717d0*/  STSM.16.M88.4 [R19], R100 ;  /* 0x0000006413007844 */ /* 0x0009ee0000000200 */
[----:B----4-:R-:W4:Y:S01]  /*717e0*/  LDC.64 R102, c[0x0][0x228] ;  /* 0x00008a00ff667b82 */ /* 0x010f220000000a00 */
[----:B------:R-:W-:Y:S02]  /*717f0*/  ISETP.GE.AND P5, PT, R116, R120, PT ;  /* 0x000000787400720c */ /* 0x000fe40003fa6270 */
[----:B------:R-:W-:-:S02]  /*71800*/  IADD3 R130, P4, R117, R11, RZ ;  /* 0x0000000b75827210 */ /* 0x000fc40007f9e0ff */
[----:B------:R-:W-:-:S03]  /*71810*/  IADD3 R126, P1, R117, R9, RZ ;  /* 0x00000009757e7210 */ /* 0x000fc60007f3e0ff */
[----:B------:R-:W1:Y:S01]  /*71820*/  LDC R100, c[0x0][0x248] ;  /* 0x00009200ff647b82 */ /* 0x000e620000000800 */
[----:B----4-:R4:W-:Y:S01]  /*71830*/  STL [R1+0x2018], R102 ;  /* 0x0020186601007387 */ /* 0x0109e20000100800 */
[----:B------:R-:W-:-:S06]  /*71840*/  IMAD.MOV.U32 R124, RZ, RZ, R103 ;  /* 0x000000ffff7c7224 */ /* 0x000fcc00078e0067 */
[----:B------:R-:W0:Y:S08]  /*71850*/  LDC R120, c[0x0][0x248] ;  /* 0x00009200ff787b82 */ /* 0x000e300000000800 */
[----:B----4-:R-:W4:Y:S02]  /*71860*/  LDC.64 R102, c[0x0][0x228] ;  /* 0x00008a00ff667b82 */ /* 0x010f240000000a00 */
[----:B----4-:R4:W-:Y:S01]  /*71870*/  STL [R1+0x2024], R103 ;  /* 0x0020246701007387 */ /* 0x0109e20000100800 */
[----:B------:R-:W-:-:S05]  /*71880*/  IMAD.MOV.U32 R122, RZ, RZ, R102 ;  /* 0x000000ffff7a7224 */ /* 0x000fca00078e0066 */
[----:B----4-:R-:W4:Y:S02]  /*71890*/  LDC.64 R102, c[0x0][0x228] ;  /* 0x00008a00ff667b82 */ /* 0x010f240000000a00 */
[----:B----4-:R4:W-:Y:S01]  /*718a0*/  STL [R1+0x202c], R103 ;  /* 0x00202c6701007387 */ /* 0x0109e20000100800 */
[----:B------:R-:W-:-:S05]  /*718b0*/  IMAD.MOV.U32 R121, RZ, RZ, R102 ;  /* 0x000000ffff797224 */ /* 0x000fca00078e0066 */
[----:B----4-:R-:W4:Y:S01]  /*718c0*/  LDC.64 R102, c[0x0][0x228] ;  /* 0x00008a00ff667b82 */ /* 0x010f220000000a00 */
[----:B------:R-:W-:-:S05]  /*718d0*/  IMAD.IADD R116, R117, 0x1, R118 ;  /* 0x0000000175747824 */ /* 0x000fca00078e0276 */
[----:B------:R-:W-:Y:S02]  /*718e0*/  SHF.R.S32.HI R101, RZ, 0x1f, R116 ;  /* 0x0000001fff657819 */ /* 0x000fe40000011474 */
[C---:B------:R-:W-:Y:S01]  /*718f0*/  IADD3 R128, P6, R116.reuse, R11, RZ ;  /* 0x0000000b74807210 */ /* 0x040fe20007fde0ff */
[----:B------:R-:W-:Y:S01]  /*71900*/  IMAD.IADD R113, R116, 0x1, R119 ;  /* 0x0000000174717824 */ /* 0x000fe200078e0277 */
[----:B----4-:R4:W-:Y:S02]  /*71910*/  STL [R1+0x20], R102 ;  /* 0x0000206601007387 */ /* 0x0109e40000100800 */
[----:B----4-:R-:W-:-:S05]  /*71920*/  SHF.R.S32.HI R102, RZ, 0x1f, R117 ;  /* 0x0000001fff667819 */ /* 0x010fca0000011475 */
[C---:B------:R-:W-:Y:S01]  /*71930*/  IMAD.X R131, R102.reuse, 0x1, R2, P4 ;  /* 0x0000000166837824 */ /* 0x040fe200020e0602 */
[----:B------:R-:W-:Y:S01]  /*71940*/  IADD3 R118, P4, R117, R8, RZ ;  /* 0x0000000875767210 */ /* 0x000fe20007f9e0ff */
[C---:B------:R-:W-:Y:S02]  /*71950*/  IMAD.X R127, R102.reuse, 0x1, R12, P1 ;  /* 0x00000001667f7824 */ /* 0x040fe400008e060c */
[----:B------:R-:W-:Y:S01]  /*71960*/  IMAD.X R129, R101, 0x1, R2, P6 ;  /* 0x0000000165817824 */ /* 0x000fe200030e0602 */
[----:B------:R-:W-:Y:S01]  /*71970*/  STL.64 [R1+0x100], R130 ;  /* 0x0001008201007387 */ /* 0x000fe20000100a00 */
[----:B------:R-:W-:-:S03]  /*71980*/  IMAD.X R119, R102, 0x1, R3, P4 ;  /* 0x0000000166777824 */ /* 0x000fc600020e0603 */
[----:B------:R4:W-:Y:S01]  /*71990*/  STL.64 [R1+0xf8], R126 ;  /* 0x0000f87e01007387 */ /* 0x0009e20000100a00 */
[----:B------:R-:W-:Y:S01]  /*719a0*/  IMAD.MOV.U32 R125, RZ, RZ, R103 ;  /* 0x000000ffff7d7224 */ /* 0x000fe200078e0067 */
[----:B------:R-:W-:Y:S02]  /*719b0*/  SHF.R.S32.HI R103, RZ, 0x1f, R113 ;  /* 0x0000001fff677819 */ /* 0x000fe40000011471 */
[----:B------:R2:W-:Y:S01]  /*719c0*/  STL.64 [R1+0xe0], R128 ;  /* 0x0000e08001007387 */ /* 0x0005e20000100a00 */
[----:B----4-:R-:W-:-:S03]  /*719d0*/  IADD3 R126, P6, R116, R9, RZ ;  /* 0x00000009747e7210 */ /* 0x010fc60007fde0ff */
[----:B------:R4:W-:Y:S02]  /*719e0*/  STL.64 [R1+0xf0], R118 ;  /* 0x0000f07601007387 */ /* 0x0009e40000100a00 */
[----:B------:R-:W-:Y:S01]  /*719f0*/  IMAD.X R127, R101, 0x1, R12, P6 ;  /* 0x00000001657f7824 */ /* 0x000fe200030e060c */
[C---:B--2---:R-:W-:Y:S02]  /*71a00*/  IADD3 R128, P4, R113.reuse, R9, RZ ;  /* 0x0000000971807210 */ /* 0x044fe40007f9e0ff */
[----:B----4-:R-:W-:Y:S02]  /*71a10*/  IADD3 R118, P1, R113, R11, RZ ;  /* 0x0000000b71767210 */ /* 0x010fe40007f3e0ff */
[----:B------:R2:W-:Y:S03]  /*71a20*/  STL.64 [R1+0xd8], R126 ;  /* 0x0000d87e01007387 */ /* 0x0005e60000100a00 */
[----:B------:R-:W-:-:S02]  /*71a30*/  IMAD.X R119, R103, 0x1, R2, P1 ;  /* 0x0000000167777824 */ /* 0x000fc400008e0602 */
[----:B------:R-:W-:Y:S01]  /*71a40*/  IMAD.X R129, R103, 0x1, R12, P4 ;  /* 0x0000000167817824 */ /* 0x000fe200020e060c */
[C---:B--2---:R-:W-:Y:S02]  /*71a50*/  IADD3 R126, P6, R116.reuse, R8, RZ ;  /* 0x00000008747e7210 */ /* 0x044fe40007fde0ff */
[----:B------:R2:W-:Y:S03]  /*71a60*/  STL.64 [R1+0xc0], R118 ;  /* 0x0000c07601007387 */ /* 0x0005e60000100a00 */
[----:B------:R-:W-:Y:S01]  /*71a70*/  IMAD.X R127, R101, 0x1, R3, P6 ;  /* 0x00000001657f7824 */ /* 0x000fe200030e0603 */
[-C--:B------:R-:W-:Y:S01]  /*71a80*/  IADD3 R116, P6, R116, R0.reuse, RZ ;  /* 0x0000000074747210 */ /* 0x080fe20007fde0ff */
[----:B------:R-:W-:Y:S01]  /*71a90*/  STL.64 [R1+0xb8], R128 ;  /* 0x0000b88001007387 */ /* 0x000fe20000100a00 */
[----:B--2---:R-:W-:-:S03]  /*71aa0*/  IADD3 R118, P1, R117, R0, RZ ;  /* 0x0000000075767210 */ /* 0x004fc60007f3e0ff */
[----:B------:R2:W-:Y:S01]  /*71ab0*/  STL.64 [R1+0xd0], R126 ;  /* 0x0000d07e01007387 */ /* 0x0005e20000100a00 */
[----:B-1----:R-:W-:Y:S02]  /*71ac0*/  IMAD.IADD R100, R113, 0x1, R100 ;  /* 0x0000000171647824 */ /* 0x002fe400078e0264 */
[--C-:B------:R-:W-:Y:S02]  /*71ad0*/  IMAD.X R117, R101, 0x1, R13.reuse, P6 ;  /* 0x0000000165757824 */ /* 0x100fe400030e060d */
[----:B------:R-:W-:Y:S01]  /*71ae0*/  IMAD.X R119, R102, 0x1, R13, P1 ;  /* 0x0000000166777824 */ /* 0x000fe200008e060d */
[----:B------:R-:W-:Y:S02]  /*71af0*/  SHF.R.S32.HI R102, RZ, 0x1f, R100 ;  /* 0x0000001fff667819 */ /* 0x000fe40000011464 */
[----:B--2---:R-:W-:Y:S02]  /*71b00*/  IADD3 R126, P4, R113, R8, RZ ;  /* 0x00000008717e7210 */ /* 0x004fe40007f9e0ff */
[----:B------:R1:W-:Y:S03]  /*71b10*/  STL.64 [R1+0xe8], R118 ;  /* 0x0000e87601007387 */ /* 0x0003e60000100a00 */
[----:B------:R-:W-:Y:S01]  /*71b20*/  IMAD.X R127, R103, 0x1, R3, P4 ;  /* 0x00000001677f7824 */ /* 0x000fe200020e0603 */
[----:B------:R2:W-:Y:S01]  /*71b30*/  STL.64 [R1+0xc8], R116 ;  /* 0x0000c87401007387 */ /* 0x0005e20000100a00 */
[----:B-1----:R-:W-:-:S03]  /*71b40*/  IADD3 R118, P6, R100, R11, RZ ;  /* 0x0000000b64767210 */ /* 0x002fc60007fde0ff */
[----:B------:R1:W-:Y:S01]  /*71b50*/  STL.64 [R1+0xb0], R126 ;  /* 0x0000b07e01007387 */ /* 0x0003e20000100a00 */
[----:B--2---:R-:W-:Y:S01]  /*71b60*/  IADD3 R116, P1, R100, R9, RZ ;  /* 0x0000000964747210 */ /* 0x004fe20007f3e0ff */
[----:B------:R-:W-:-:S04]  /*71b70*/  IMAD.X R119, R102, 0x1, R2, P6 ;  /* 0x0000000166777824 */ /* 0x000fc800030e0602 */
[----:B------:R-:W-:Y:S01]  /*71b80*/  IMAD.X R117, R102, 0x1, R12, P1 ;  /* 0x0000000166757824 */ /* 0x000fe200008e060c */
[----:B-1----:R-:W-:Y:S01]  /*71b90*/  IADD3 R126, P4, R100, R8, RZ ;  /* 0x00000008647e7210 */ /* 0x002fe20007f9e0ff */
[----:B------:R1:W-:Y:S04]  /*71ba0*/  STL.64 [R1+0xa0], R118 ;  /* 0x0000a07601007387 */ /* 0x0003e80000100a00 */
[----:B------:R-:W-:Y:S01]  /*71bb0*/  IMAD.X R127, R102, 0x1, R3, P4 ;  /* 0x00000001667f7824 */ /* 0x000fe200020e0603 */
[----:B------:R2:W-:Y:S04]  /*71bc0*/  STL.64 [R1+0x98], R116 ;  /* 0x0000987401007387 */ /* 0x0005e80000100a00 */
[----:B------:R-:W4:Y:S04]  /*71bd0*/  LDL.LU R227, [R1+0x53c] ;  /* 0x00053c0001e37983 */ /* 0x000f280000300800 */
[----:B------:R-:W4:Y:S04]  /*71be0*/  LDL.LU R234, [R1+0x538] ;  /* 0x0005380001ea7983 */ /* 0x000f280000300800 */
[----:B------:R-:W4:Y:S04]  /*71bf0*/  LDL.LU R233, [R1+0x4c4] ;  /* 0x0004c40001e97983 */ /* 0x000f280000300800 */
[----:B------:R-:W-:Y:S04]  /*71c00*/  STL.64 [R1+0x90], R126 ;  /* 0x0000907e01007387 */ /* 0x000fe80000100a00 */
[----:B------:R-:W4:Y:S04]  /*71c10*/  LDL.LU R235, [R1+0x4bc] ;  /* 0x0004bc0001eb7983 */ /* 0x000f280000300800 */
[----:B------:R-:W4:Y:S04]  /*71c20*/  LDL.LU R240, [R1+0x58c] ;  /* 0x00058c0001f07983 */ /* 0x000f280000300800 */
[----:B------:R-:W4:Y:S04]  /*71c30*/  LDL.LU R242, [R1+0x588] ;  /* 0x0005880001f27983 */ /* 0x000f280000300800 */
[----:B------:R-:W4:Y:S04]  /*71c40*/  LDL.LU R241, [R1+0x57c] ;  /* 0x00057c0001f17983 */ /* 0x000f280000300800 */
[----:B------:R-:W4:Y:S01]  /*71c50*/  LDL.LU R243, [R1+0x55c] ;  /* 0x00055c0001f37983 */ /* 0x000f220000300800 */
[-C--:B-1----:R-:W-:Y:S01]  /*71c60*/  IADD3 R118, P6, R113, R0.reuse, RZ ;  /* 0x0000000071767210 */ /* 0x082fe20007fde0ff */
[C---:B0-----:R-:W-:Y:S01]  /*71c70*/  IMAD.IADD R101, R100.reuse, 0x1, R120 ;  /* 0x0000000164657824 */ /* 0x041fe200078e0278 */
[----:B--2---:R-:W-:-:S03]  /*71c80*/  IADD3 R116, P1, R100, R0, RZ ;  /* 0x0000000064747210 */ /* 0x004fc60007f3e0ff */
[----:B------:R-:W-:Y:S01]  /*71c90*/  IMAD.X R119, R103, 0x1, R13, P6 ;  /* 0x0000000167777824 */ /* 0x000fe200030e060d */
[----:B------:R-:W-:Y:S01]  /*71ca0*/  SHF.R.S32.HI R100, RZ, 0x1f, R101 ;  /* 0x0000001fff647819 */ /* 0x000fe20000011465 */
[----:B------:R-:W-:-:S03]  /*71cb0*/  IMAD.X R117, R102, 0x1, R13, P1 ;  /* 0x0000000166757824 */ /* 0x000fc600008e060d */
[----:B------:R0:W-:Y:S04]  /*71cc0*/  STL.64 [R1+0xa8], R118 ;  /* 0x0000a87601007387 */ /* 0x0001e80000100a00 */
[----:B------:R1:W-:Y:S01]  /*71cd0*/  STL.64 [R1+0x58], R116 ;  /* 0x0000587401007387 */ /* 0x0003e20000100a00 */
[C---:B0-----:R-:W-:Y:S02]  /*71ce0*/  IADD3 R118, P4, R101.reuse, R11, RZ ;  /* 0x0000000b65767210 */ /* 0x041fe40007f9e0ff */
[----:B-1----:R-:W-:-:S03]  /*71cf0*/  IADD3 R116, P1, R101, R9, RZ ;  /* 0x0000000965747210 */ /* 0x002fc60007f3e0ff */
[C---:B------:R-:W-:Y:S01]  /*71d00*/  IMAD.X R119, R100.reuse, 0x1, R2, P4 ;  /* 0x0000000164777824 */ /* 0x040fe200020e0602 */
[C---:B------:R-:W-:Y:S01]  /*71d10*/  IADD3 R102, P4, R101.reuse, R8, RZ ;  /* 0x0000000865667210 */ /* 0x040fe20007f9e0ff */
[C---:B---3--:R-:W-:Y:S02]  /*71d20*/  IMAD.IADD R252, R101.reuse, 0x1, R252 ;  /* 0x0000000165fc7824 */ /* 0x048fe400078e02fc */
[C---:B------:R-:W-:Y:S02]  /*71d30*/  IMAD.X R117, R100.reuse, 0x1, R12, P1 ;  /* 0x0000000164757824 */ /* 0x040fe400008e060c */
[----:B------:R-:W-:Y:S01]  /*71d40*/  IMAD.X R103, R100, 0x1, R3, P4 ;  /* 0x0000000164677824 */ /* 0x000fe200020e0603 */
[----:B------:R-:W-:Y:S04]  /*71d50*/  STL.64 [R1+0x50], R118 ;  /* 0x0000507601007387 */ /* 0x000fe80000100a00 */
[----:B------:R0:W-:Y:S04]  /*71d60*/  STL.64 [R1+0x48], R116 ;  /* 0x0000487401007387 */ /* 0x0001e80000100a00 */
[----:B------:R1:W-:Y:S01]  /*71d70*/  STL.64 [R1+0x40], R102 ;  /* 0x0000406601007387 */ /* 0x0003e20000100a00 */
[----:B0-----:R-:W-:-:S02]  /*71d80*/  IADD3 R116, P1, R101, R0, RZ ;  /* 0x0000000065747210 */ /* 0x001fc40007f3e0ff */
[----:B------:R-:W-:Y:S02]  /*71d90*/  SHF.R.S32.HI R101, RZ, 0x1f, R252 ;  /* 0x0000001fff657819 */ /* 0x000fe400000114fc */
[----:B-1----:R-:W-:Y:S01]  /*71da0*/  IADD3 R102, P4, R252, R11, RZ ;  /* 0x0000000bfc667210 */ /* 0x002fe20007f9e0ff */
[----:B------:R-:W-:-:S04]  /*71db0*/  IMAD.X R117, R100, 0x1, R13, P1 ;  /* 0x0000000164757824 */ /* 0x000fc800008e060d */
[----:B------:R-:W-:Y:S01]  /*71dc0*/  IMAD.X R103, R101, 0x1, R2, P4 ;  /* 0x0000000165677824 */ /* 0x000fe200020e0602 */
[----:B------:R0:W-:Y:S04]  /*71dd0*/  STL.64 [R1+0x38], R116 ;  /* 0x0000387401007387 */ /* 0x0001e80000100a00 */
[----:B------:R-:W-:Y:S01]  /*71de0*/  STL.64 [R1+0x30], R102 ;  /* 0x0000306601007387 */ /* 0x000fe20000100a00 */
[----:B------:R-:W-:Y:S02]  /*71df0*/  ISETP.GE.AND P6, PT, R10, R125, PT ;  /* 0x0000007d0a00720c */ /* 0x000fe40003fc6270 */
[----:B------:R-:W-:Y:S02]  /*71e00*/  PRMT R104, R104, 0x5210, R111 ;  /* 0x0000521068687816 */ /* 0x000fe4000000006f */
[----:B------:R-:W-:-:S02]  /*71e10*/  PRMT R105, R105, 0x5210, R110 ;  /* 0x0000521069697816 */ /* 0x000fc4000000006e */
[----:B------:R-:W-:Y:S02]  /*71e20*/  PRMT R106, R106, 0x5210, R109 ;  /* 0x000052106a6a7816 */ /* 0x000fe4000000006d */
[----:B------:R-:W-:Y:S01]  /*71e30*/  PRMT R107, R107, 0x5210, R108 ;  /* 0x000052106b6b7816 */ /* 0x000fe2000000006c */
[----:B------:R-:W-:Y:S01]  /*71e40*/  BAR.SYNC.DEFER_BLOCKING 0x0 ;  /* 0x0000000000007b1d */ /* 0x000fe20000010000 */
[----:B------:R-:W-:Y:S02]  /*71e50*/  ISETP.LT.AND P3, PT, R10, R124, !P3 ;  /* 0x0000007c0a00720c */ /* 0x000fe40005f61270 */
[----:B------:R-:W-:Y:S02]  /*71e60*/  ISETP.LT.AND P1, PT, R14, R122, !P6 ;  /* 0x0000007a0e00720c */ /* 0x000fe40007721270 */
[----:B------:R-:W-:Y:S02]  /*71e70*/  ISETP.LT.AND P4, PT, R16, R121, !P6 ;  /* 0x000000791000720c */ /* 0x000fe40007781270 */
[----:B----4-:R-:W-:-:S02]  /*71e80*/  LOP3.LUT R118, R227, 0xffff, RZ, 0xc0, !PT ;  /* 0x0000ffffe3767812 */ /* 0x010fc400078ec0ff */
[----:B------:R-:W-:Y:S02]  /*71e90*/  LOP3.LUT R113, R234, 0xffff, RZ, 0xc0, !PT ;  /* 0x0000ffffea717812 */ /* 0x000fe400078ec0ff */
[----:B0-----:R-:W-:Y:S02]  /*71ea0*/  LOP3.LUT R117, R233, 0xffff, RZ, 0xc0, !PT ;  /* 0x0000ffffe9757812 */ /* 0x001fe400078ec0ff */
[----:B------:R-:W-:Y:S02]  /*71eb0*/  LOP3.LUT R116, R235, 0xffff, RZ, 0xc0, !PT ;  /* 0x0000ffffeb747812 */ /* 0x000fe400078ec0ff */
[----:B------:R-:W-:Y:S02]  /*71ec0*/  PRMT R108, R240, 0x4210, R118 ;  /* 0x00004210f06c7816 */ /* 0x000fe40000000076 */
[----:B------:R-:W-:Y:S02]  /*71ed0*/  PRMT R109, R242, 0x4210, R113 ;  /* 0x00004210f26d7816 */ /* 0x000fe40000000071 */
[----:B------:R-:W-:-:S02]  /*71ee0*/  PRMT R110, R241, 0x4210, R117 ;  /* 0x00004210f16e7816 */ /* 0x000fc40000000075 */
[----:B------:R-:W-:Y:S01]  /*71ef0*/  PRMT R111, R243, 0x4210, R116 ;  /* 0x00004210f36f7816 */ /* 0x000fe20000000074 */
[----:B------:R-:W2:Y:S04]  /*71f00*/  LDL.LU R241, [R1+0x550] ;  /* 0x0005500001f17983 */ /* 0x000ea80000300800 */
[----:B------:R-:W3:Y:S04]  /*71f10*/  LDL.LU R243, [R1+0x54c] ;  /* 0x00054c0001f37983 */ /* 0x000ee80000300800 */
[----:B------:R-:W0:Y:S01]  /*71f20*/  LDS.128 R100, [R18] ;  /* 0x0000000012647984 */ /* 0x000e220000000c00 */
[----:B------:R-:W-:Y:S06]  /*71f30*/  BAR.SYNC.DEFER_BLOCKING 0x0 ;  /* 0x0000000000007b1d */ /* 0x000fec0000010000 */
[----:B------:R-:W4:Y:S04]  /*71f40*/  LDL.LU R235, [R1+0x4d8] ;  /* 0x0004d80001eb7983 */ /* 0x000f280000300800 */
[----:B------:R-:W4:Y:S04]  /*71f50*/  LDL.LU R240, [R1+0x4d4] ;  /* 0x0004d40001f07983 */ /* 0x000f280000300800 */
[----:B------:R-:W4:Y:S04]  /*71f60*/  LDL.LU R242, [R1+0x5d8] ;  /* 0x0005d80001f27983 */ /* 0x000f280000300800 */
[----:B------:R-:W4:Y:S04]  /*71f70*/  LDL.LU R233, [R1+0x5c8] ;  /* 0x0005c80001e97983 */ /* 0x000f280000300800 */
[----:B------:R-:W-:Y:S01]  /*71f80*/  STSM.16.M88.4 [R19], R104 ;  /* 0x0000006813007844 */ /* 0x000fe20000000200 */
[----:B------:R-:W-:Y:S06]  /*71f90*/  BAR.SYNC.DEFER_BLOCKING 0x0 ;  /* 0x0000000000007b1d */ /* 0x000fec0000010000 */
[----:B------:R-:W4:Y:S04]  /*71fa0*/  LDL.LU R234, [R1+0x5c4] ;  /* 0x0005c40001ea7983 */ /* 0x000f280000300800 */
[----:B------:R-:W4:Y:S01]  /*71fb0*/  LDL.LU R226, [R1+0x5b0] ;  /* 0x0005b00001e27983 */ /* 0x000f220000300800 */
[----:B------:R-:W-:-:S02]  /*71fc0*/  PRMT R112, R112, 0x5210, R118 ;  /* 0x0000521070707816 */ /* 0x000fc40000000076 */
[----:B------:R-:W-:Y:S01]  /*71fd0*/  PRMT R113, R136, 0x5210, R113 ;  /* 0x0000521088717816 */ /* 0x000fe20000000071 */
[----:B------:R-:W-:Y:S01]  /*71fe0*/  STL [R1+0x3108], R249 ;  /* 0x003108f901007387 */ /* 0x000fe20000100800 */
[----:B------:R-:W-:Y:S02]  /*71ff0*/  PRMT R114, R114, 0x5210, R117 ;  /* 0x0000521072727816 */ /* 0x000fe40000000075 */
[----:B------:R-:W-:Y:S01]  /*72000*/  PRMT R115, R115, 0x5210, R116 ;  /* 0x0000521073737816 */ /* 0x000fe20000000074 */
[----:B------:R-:W-:Y:S04]  /*72010*/  STL.64 [R1+0x3100], R244 ;  /* 0x003100f401007387 */ /* 0x000fe80000100a00 */
[----:B------:R-:W-:Y:S04]  /*72020*/  STL.64 [R1+0x30e0], R250 ;  /* 0x0030e0fa01007387 */ /* 0x000fe80000100a00 */
[----:B------:R-:W-:Y:S04]  /*72030*/  STL.64 [R1+0x30d8], R246 ;  /* 0x0030d8f601007387 */ /* 0x000fe80000100a00 */
[----:B------:R-:W-:Y:S04]  /*72040*/  STL.64 [R1+0x30c8], R24 ;  /* 0x0030c81801007387 */ /* 0x000fe80000100a00 */
[----:B------:R-:W1:Y:S04]  /*72050*/  LDS.128 R104, [R18] ;  /* 0x0000000012687984 */ /* 0x000e680000000c00 */
[----:B------:R-:W-:Y:S04]  /*72060*/  STL.64 [R1+0x30c0], R28 ;  /* 0x0030c01c01007387 */ /* 0x000fe80000100a00 */
[----:B------:R-:W-:Y:S04]  /*72070*/  STL.64 [R1+0x30a8], R26 ;  /* 0x0030a81a01007387 */ /* 0x000fe80000100a00 */
[----:B------:R-:W-:Y:S04]  /*72080*/  STL.64 [R1+0x30a0], R30 ;  /* 0x0030a01e01007387 */ /* 0x000fe80000100a00 */
[----:B------:R0:W-:Y:S04]  /*72090*/  STL.64 [R1+0x3090], R32 ;  /* 0x0030902001007387 */ /* 0x0001e80000100a00 */
[----:B------:R0:W-:Y:S04]  /*720a0*/  STL.64 [R1+0x3088], R36 ;  /* 0x0030882401007387 */ /* 0x0001e80000100a00 */
[----:B------:R-:W-:Y:S04]  /*720b0*/  STL.64 [R1+0x3080], R34 ;  /* 0x0030802201007387 */ /* 0x000fe80000100a00 */
[----:B------:R-:W-:Y:S01]  /*720c0*/  STL.64 [R1+0x3078], R38 ;  /* 0x0030782601007387 */ /* 0x000fe20000100a00 */
[----:B0-----:R-:W0:Y:S03]  /*720d0*/  LDC.64 R32, c[0x0][0x228] ;  /* 0x00008a00ff207b82 */ /* 0x001e260000000a00 */
[----:B------:R-:W-:Y:S04]  /*720e0*/  STL.64 [R1+0x3070], R40 ;  /* 0x0030702801007387 */ /* 0x000fe80000100a00 */
[----:B------:R-:W-:Y:S01]  /*720f0*/  STL.64 [R1+0x3068], R42 ;  /* 0x0030682a01007387 */ /* 0x000fe20000100a00 */
[----:B------:R-:W1:Y:S03]  /*72100*/  LDC.64 R36, c[0x0][0x228] ;  /* 0x00008a00ff247b82 */ /* 0x000e660000000a00 */
[----:B------:R0:W-:Y:S04]  /*72110*/  STL.64 [R1+0x3060], R44 ;  /* 0x0030602c01007387 */ /* 0x0001e80000100a00 */
[----:B------:R-:W-:Y:S04]  /*72120*/  STL.64 [R1+0x3058], R48 ;  /* 0x0030583001007387 */ /* 0x000fe80000100a00 */
[----:B------:R-:W-:Y:S04]  /*72130*/  STL.64 [R1+0x3050], R46 ;  /* 0x0030502e01007387 */ /* 0x000fe80000100a00 */
[----:B------:R-:W-:Y:S01]  /*72140*/  STL.64 [R1+0x3048], R50 ;  /* 0x0030483201007387 */ /* 0x000fe20000100a00 */
[----:B------:R-:W-:Y:S01]  /*72150*/  BAR.SYNC.DEFER_BLOCKING 0x0 ;  /* 0x0000000000007b1d */ /* 0x000fe20000010000 */
[----:B--2---:R-:W-:-:S05]  /*72160*/  LOP3.LUT R120, R241, 0xffff, RZ, 0xc0, !PT ;  /* 0x0000fffff1787812 */ /* 0x004fca00078ec0ff */
[----:B------:R-:W-:Y:S01]  /*72170*/  STL.64 [R1+0x3040], R52 ;  /* 0x0030403401007387 */ /* 0x000fe20000100a00 */
[----:B---3--:R-:W-:-:S03]  /*72180*/  LOP3.LUT R121, R243, 0xffff, RZ, 0xc0, !PT ;  /* 0x0000fffff3797812 */ /* 0x008fc600078ec0ff */
[----:B------:R-:W-:Y:S01]  /*72190*/  STL.64 [R1+0x3038], R56 ;  /* 0x0030383801007387 */ /* 0x000fe20000100a00 */
[----:B----4-:R-:W-:-:S03]  /*721a0*/  LOP3.LUT R122, R235, 0xffff, RZ, 0xc0, !PT ;  /* 0x0000ffffeb7a7812 */ /* 0x010fc600078ec0ff */
[----:B------:R-:W-:Y:S01]  /*721b0*/  STL.64 [R1+0x3030], R54 ;  /* 0x0030303601007387 */ /* 0x000fe20000100a00 */
[----:B------:R-:W-:-:S03]  /*721c0*/  LOP3.LUT R124, R240, 0xffff, RZ, 0xc0, !PT ;  /* 0x0000fffff07c7812 */ /* 0x000fc600078ec0ff */
[----:B------:R-:W-:Y:S01]  /*721d0*/  STL.64 [R1+0x3028], R58 ;  /* 0x0030283a01007387 */ /* 0x000fe20000100a00 */
[----:B0-----:R-:W-:Y:S01]  /*721e0*/  IMAD.MOV.U32 R28, RZ, RZ, R32 ;  /* 0x000000ffff1c7224 */ /* 0x001fe200078e0020 */
[----:B------:R-:W0:Y:S02]  /*721f0*/  LDC.64 R44, c[0x0][0x228] ;  /* 0x00008a00ff2c7b82 */ /* 0x000e240000000a00 */
        /* <DEDUP_REMOVED lines=22> */
[----:B-1----:R-:W-:Y:S04]  /*72360*/  STL.64 [R1+0x2f78], R104 ;  /* 0x002f786801007387 */ /* 0x002fe80000100a00 */
[----:B------:R-:W-:Y:S04]  /*72370*/  STL.64 [R1+0x2f68], R106 ;  /* 0x002f686a01007387 */ /* 0x000fe80000100a00 */
[----:B------:R-:W2:Y:S04]  /*72380*/  LDL.LU R241, [R1+0x564] ;  /* 0x0005640001f17983 */ /* 0x000ea80000300800 */
[----:B------:R-:W3:Y:S04]  /*72390*/  LDL.LU R243, [R1+0x560] ;  /* 0x0005600001f37983 */ /* 0x000ee80000300800 */
[----:B------:R-:W-:Y:S01]  /*723a0*/  STSM.16.M88.4 [R19], R108 ;  /* 0x0000006c13007844 */ /* 0x000fe20000000200 */
[----:B------:R-:W-:Y:S01]  /*723b0*/  BAR.SYNC.DEFER_BLOCKING 0x0 ;  /* 0x0000000000007b1d */ /* 0x000fe20000010000 */
[----:B------:R-:W-:-:S02]  /*723c0*/  PRMT R116, R242, 0x4210, R120 ;  /* 0x00004210f2747816 */ /* 0x000fc40000000078 */
[----:B------:R-:W-:-:S03]  /*723d0*/  PRMT R117, R233, 0x4210, R121 ;  /* 0x00004210e9757816 */ /* 0x000fc60000000079 */
[----:B------:R-:W4:Y:S04]  /*723e0*/  LDL.LU R235, [R1+0x4e8] ;  /* 0x0004e80001eb7983 */ /* 0x000f280000300800 */
[----:B------:R-:W4:Y:S04]  /*723f0*/  LDL.LU R227, [R1+0x4e4] ;  /* 0x0004e40001e37983 */ /* 0x000f280000300800 */
[----:B------:R-:W4:Y:S01]  /*72400*/  LDL.LU R240, [R1+0x604] ;  /* 0x0006040001f07983 */ /* 0x000f220000300800 */
[----:B------:R-:W-:-:S03]  /*72410*/  PRMT R118, R234, 0x4210, R122 ;  /* 0x00004210ea767816 */ /* 0x000fc6000000007a */
[----:B------:R-:W4:Y:S04]  /*72420*/  LDL.LU R242, [R1+0x600] ;  /* 0x0006000001f27983 */ /* 0x000f280000300800 */
[----:B------:R-:W1:Y:S01]  /*72430*/  LDS.128 R108, [R18] ;  /* 0x00000000126c7984 */ /* 0x000e620000000c00 */
[----:B------:R-:W-:Y:S06]  /*72440*/  BAR.SYNC.DEFER_BLOCKING 0x0 ;  /* 0x0000000000007b1d */ /* 0x000fec0000010000 */
[----:B------:R-:W4:Y:S04]  /*72450*/  LDL.LU R233, [R1+0x5f8] ;  /* 0x0005f80001e97983 */ /* 0x000f280000300800 */
[----:B------:R-:W4:Y:S04]  /*72460*/  LDL.LU R234, [R1+0x374] ;  /* 0x0003740001ea7983 */ /* 0x000f280000300800 */
[----:B------:R-:W-:Y:S01]  /*72470*/  STSM.16.M88.4 [R19], R112 ;  /* 0x0000007013007844 */ /* 0x000fe20000000200 */
[----:B------:R-:W-:Y:S06]  /*72480*/  BAR.SYNC.DEFER_BLOCKING 0x0 ;  /* 0x0000000000007b1d */ /* 0x000fec0000010000 */
[----:B------:R-:W0:Y:S04]  /*72490*/  LDS.128 R112, [R18] ;  /* 0x0000000012707984 */ /* 0x000e280000000c00 */
[----:B-1----:R-:W-:Y:S04]  /*724a0*/  STL.64 [R1+0x2f60], R108 ;  /* 0x002f606c01007387 */ /* 0x002fe80000100a00 */
[----:B------:R-:W-:Y:S04]  /*724b0*/  STL.64 [R1+0x2f50], R110 ;  /* 0x002f506e01007387 */ /* 0x000fe80000100a00 */
[----:B0-----:R-:W-:Y:S04]  /*724c0*/  STL.64 [R1+0x2f58], R112 ;  /* 0x002f587001007387 */ /* 0x001fe80000100a00 */
[----:B------:R-:W-:Y:S01]  /*724d0*/  STL.64 [R1+0x2f48], R114 ;  /* 0x002f487201007387 */ /* 0x000fe20000100a00 */
[----:B--2---:R-:W-:-:S03]  /*724e0*/  LOP3.LUT R128, R241, 0xffff, RZ, 0xc0, !PT ;  /* 0x0000fffff1807812 */ /* 0x004fc600078ec0ff */
[----:B------:R-:W2:Y:S01]  /*724f0*/  LDL.LU R241, [R1+0x578] ;  /* 0x0005780001f17983 */ /* 0x000ea20000300800 */
[----:B---3--:R-:W-:-:S03]  /*72500*/  LOP3.LUT R129, R243, 0xffff, RZ, 0xc0, !PT ;  /* 0x0000fffff3817812 */ /* 0x008fc600078ec0ff */
[----:B------:R-:W3:Y:S01]  /*72510*/  LDL.LU R243, [R1+0x574] ;  /* 0x0005740001f37983 */ /* 0x000ee20000300800 */
[----:B------:R-:W-:Y:S01]  /*72520*/  PRMT R119, R226, 0x4210, R124 ;  /* 0x00004210e2777816 */ /* 0x000fe2000000007c */
[----:B------:R-:W-:Y:S06]  /*72530*/  BAR.SYNC.DEFER_BLOCKING 0x0 ;  /* 0x0000000000007b1d */ /* 0x000fec0000010000 */
[----:B------:R-:W-:Y:S02]  /*72540*/  STSM.16.M88.4 [R19], R116 ;  /* 0x0000007413007844 */ /* 0x000fe40000000200 */
[----:B------:R-:W-:Y:S01]  /*72550*/  BAR.SYNC.DEFER_BLOCKING 0x0 ;  /* 0x0000000000007b1d */ /* 0x000fe20000010000 */
[----:B------:R-:W-:-:S02]  /*72560*/  PRMT R120, R144, 0x5210, R120 ;  /* 0x0000521090787816 */ /* 0x000fc40000000078 */
[----:B------:R-:W-:-:S03]  /*72570*/  PRMT R121, R140, 0x5210, R121 ;  /* 0x000052108c797816 */ /* 0x000fc60000000079 */
[----:B------:R-:W0:Y:S01]  /*72580*/  LDS.128 R116, [R18] ;  /* 0x0000000012747984 */ /* 0x000e220000000c00 */
[----:B------:R-:W-:Y:S02]  /*72590*/  PRMT R122, R141, 0x5210, R122 ;  /* 0x000052108d7a7816 */ /* 0x000fe4000000007a */
[----:B------:R-:W-:Y:S01]  /*725a0*/  PRMT R123, R123, 0x5210, R124 ;  /* 0x000052107b7b7816 */ /* 0x000fe2000000007c */
[----:B------:R-:W-:Y:S06]  /*725b0*/  BAR.SYNC.DEFER_BLOCKING 0x0 ;  /* 0x0000000000007b1d */ /* 0x000fec0000010000 */
[----:B------:R-:W-:Y:S02]  /*725c0*/  STSM.16.M88.4 [R19], R120 ;  /* 0x0000007813007844 */ /* 0x000fe40000000200 */
[----:B------:R-:W-:Y:S06]  /*725d0*/  BAR.SYNC.DEFER_BLOCKING 0x0 ;  /* 0x0000000000007b1d */ /* 0x000fec0000010000 */
[----:B------:R-:W1:Y:S01]  /*725e0*/  LDS.128 R120, [R18] ;  /* 0x0000000012787984 */ /* 0x000e620000000c00 */
[----:B----4-:R-:W-:-:S02]  /*725f0*/  LOP3.LUT R130, R235, 0xffff, RZ, 0xc0, !PT ;  /* 0x0000ffffeb827812 */ /* 0x010fc400078ec0ff */
[----:B------:R-:W-:Y:S01]  /*72600*/  PRMT R124, R240, 0x4210, R128 ;  /* 0x00004210f07c7816 */ /* 0x000fe20000000080 */
[----:B------:R-:W4:Y:S01]  /*72610*/  LDL.LU R235, [R1+0x508] ;  /* 0x0005080001eb7983 */ /* 0x000f220000300800 */
[----:B------:R-:W-:-:S03]  /*72620*/  PRMT R125, R242, 0x4210, R129 ;  /* 0x00004210f27d7816 */ /* 0x000fc60000000081 */
[----:B------:R-:W4:Y:S01]  /*72630*/  LDL.LU R240, [R1+0x504] ;  /* 0x0005040001f07983 */ /* 0x000f220000300800 */
[----:B------:R-:W-:-:S03]  /*72640*/  PRMT R126, R233, 0x4210, R130 ;  /* 0x00004210e97e7816 */ /* 0x000fc60000000082 */
[----:B------:R-:W4:Y:S04]  /*72650*/  LDL.LU R242, [R1+0x614] ;  /* 0x0006140001f27983 */ /* 0x000f280000300800 */
[----:B------:R-:W4:Y:S04]  /*72660*/  LDL.LU R233, [R1+0x610] ;  /* 0x0006100001e97983 */ /* 0x000f280000300800 */
[----:B------:R-:W4:Y:S04]  /*72670*/  LDL.LU R224, [R1+0x60c] ;  /* 0x00060c0001e07983 */ /* 0x000f280000300800 */
[----:B------:R-:W4:Y:S04]  /*72680*/  LDL.LU R226, [R1+0x384] ;  /* 0x0003840001e27983 */ /* 0x000f280000300800 */
[----:B0-----:R-:W-:Y:S04]  /*72690*/  STL.64 [R1+0x2f40], R116 ;  /* 0x002f407401007387 */ /* 0x001fe80000100a00 */
[----:B------:R-:W-:Y:S04]  /*726a0*/  STL.64 [R1+0x2f30], R118 ;  /* 0x002f307601007387 */ /* 0x000fe80000100a00 */
[----:B-1----:R-:W-:Y:S04]  /*726b0*/  STL.64 [R1+0x2f38], R120 ;  /* 0x002f387801007387 */ /* 0x002fe80000100a00 */
[----:B------:R-:W-:Y:S01]  /*726c0*/  STL.64 [R1+0x2f28], R122 ;  /* 0x002f287a01007387 */ /* 0x000fe20000100a00 */
[----:B--2---:R-:W-:-:S03]  /*726d0*/  LOP3.LUT R136, R241, 0xffff, RZ, 0xc0, !PT ;  /* 0x0000fffff1887812 */ /* 0x004fc600078ec0ff */
[----:B------:R-:W2:Y:S01]  /*726e0*/  LDL.LU R241, [R1+0x594] ;  /* 0x0005940001f17983 */ /* 0x000ea20000300800 */
[----:B---3--:R-:W-:-:S03]  /*726f0*/  LOP3.LUT R137, R243, 0xffff, RZ, 0xc0, !PT ;  /* 0x0000fffff3897812 */ /* 0x008fc600078ec0ff */
[----:B------:R-:W3:Y:S01]  /*72700*/  LDL.LU R243, [R1+0x590] ;  /* 0x0005900001f37983 */ /* 0x000ee20000300800 */
[----:B------:R-:W-:Y:S02]  /*72710*/  LOP3.LUT R131, R227, 0xffff, RZ, 0xc0, !PT ;  /* 0x0000ffffe3837812 */ /* 0x000fe400078ec0ff */
[----:B------:R-:W-:Y:S01]  /*72720*/  PRMT R128, R151, 0x5210, R128 ;  /* 0x0000521097807816 */ /* 0x000fe20000000080 */
        /* <DEDUP_REMOVED lines=8> */
[----:B------:R-:W-:Y:S01]  /*727b0*/  PRMT R131, R148, 0x5210, R131 ;  /* 0x0000521094837816 */ /* 0x000fe20000000083 */
[----:B------:R-:W-:Y:S06]  /*727c0*/  BAR.SYNC.DEFER_BLOCKING 0x0 ;  /* 0x0000000000007b1d */ /* 0x000fec0000010000 */
[----:B------:R-:W-:Y:S02]  /*727d0*/  STSM.16.M88.4 [R19], R128 ;  /* 0x0000008013007844 */ /* 0x000fe40000000200 */
[----:B------:R-:W-:Y:S06]  /*727e0*/  BAR.SYNC.DEFER_BLOCKING 0x0 ;  /* 0x0000000000007b1d */ /* 0x000fec0000010000 */
[----:B------:R-:W1:Y:S01]  /*727f0*/  LDS.128 R128, [R18] ;  /* 0x0000000012807984 */ /* 0x000e620000000c00 */
[----:B----4-:R-:W-:-:S02]  /*72800*/  LOP3.LUT R138, R235, 0xffff, RZ, 0xc0, !PT ;  /* 0x0000ffffeb8a7812 */ /* 0x010fc400078ec0ff */
[----:B------:R-:W-:Y:S01]  /*72810*/  LOP3.LUT R140, R240, 0xffff, RZ, 0xc0, !PT ;  /* 0x0000fffff08c7812 */ /* 0x000fe200078ec0ff */
[----:B------:R-:W4:Y:S01]  /*72820*/  LDL.LU R235, [R1+0x518] ;  /* 0x0005180001eb7983 */ /* 0x000f220000300800 */
[----:B------:R-:W-:-:S03]  /*72830*/  PRMT R132, R242, 0x4210, R136 ;  /* 0x00004210f2847816 */ /* 0x000fc60000000088 */
[----:B------:R-:W4:Y:S01]  /*72840*/  LDL.LU R240, [R1+0x628] ;  /* 0x0006280001f07983 */ /* 0x000f220000300800 */
[----:B------:R-:W-:-:S03]  /*72850*/  PRMT R133, R233, 0x4210, R137 ;  /* 0x00004210e9857816 */ /* 0x000fc60000000089 */
        /* <DEDUP_REMOVED lines=11> */
[----:B------:R-:W-:Y:S02]  /*72910*/  PRMT R134, R224, 0x4210, R138 ;  /* 0x00004210e0867816 */ /* 0x000fe4000000008a */
        /* <DEDUP_REMOVED lines=13> */
[----:B----4-:R-:W-:-:S03]  /*729f0*/  LOP3.LUT R148, R235, 0xffff, RZ, 0xc0, !PT ;  /* 0x0000ffffeb947812 */ /* 0x010fc600078ec0ff */
[----:B------:R-:W4:Y:S01]  /*72a00*/  LDL.LU R235, [R1+0x524] ;  /* 0x0005240001eb7983 */ /* 0x000f220000300800 */
[----:B------:R-:W-:-:S03]  /*72a10*/  PRMT R140, R240, 0x4210, R144 ;  /* 0x00004210f08c7816 */ /* 0x000fc60000000090 */
[----:B------:R-:W4:Y:S01]  /*72a20*/  LDL.LU R240, [R1+0x520] ;  /* 0x0005200001f07983 */ /* 0x000f220000300800 */
[----:B------:R-:W-:-:S03]  /*72a30*/  PRMT R141, R242, 0x4210, R145 ;  /* 0x00004210f28d7816 */ /* 0x000fc60000000091 */
[----:B------:R-:W4:Y:S04]  /*72a40*/  LDL.LU R242, [R1+0x70c] ;  /* 0x00070c0001f27983 */ /* 0x000f280000300800 */
[----:B------:R-:W4:Y:S01]  /*72a50*/  LDL.LU R224, [R1+0x704] ;  /* 0x0007040001e07983 */ /* 0x000f220000300800 */
[----:B------:R-:W-:-:S03]  /*72a60*/  PRMT R143, R233, 0x4210, R148 ;  /* 0x00004210e98f7816 */ /* 0x000fc60000000094 */
[----:B------:R-:W4:Y:S04]  /*72a70*/  LDL.LU R233, [R1+0x630] ;  /* 0x0006300001e97983 */ /* 0x000f280000300800 */
[----:B------:R-:W4:Y:S04]  /*72a80*/  LDL.LU R226, [R1+0x62c] ;  /* 0x00062c0001e27983 */ /* 0x000f280000300800 */
[----:B0-----:R-:W-:Y:S04]  /*72a90*/  STL.64 [R1+0x2f00], R132 ;  /* 0x002f008401007387 */ /* 0x001fe80000100a00 */
[----:B------:R-:W-:Y:S04]  /*72aa0*/  STL.64 [R1+0x2ef0], R134 ;  /* 0x002ef08601007387 */ /* 0x000fe80000100a00 */
[----:B-1----:R-:W-:Y:S01]  /*72ab0*/  STL.64 [R1+0x2ef8], R136 ;  /* 0x002ef88801007387 */ /* 0x002fe20000100a00 */
[----:B------:R-:W-:-:S03]  /*72ac0*/  LOP3.LUT R146, R227, 0xffff, RZ, 0xc0, !PT ;  /* 0x0000ffffe3927812 */ /* 0x000fc600078ec0ff */
[----:B------:R-:W-:Y:S01]  /*72ad0*/  STL.64 [R1+0x2ee8], R138 ;  /* 0x002ee88a01007387 */ /* 0x000fe20000100a00 */
[----:B--2---:R-:W-:-:S03]  /*72ae0*/  LOP3.LUT R152, R241, 0xffff, RZ, 0xc0, !PT ;  /* 0x0000fffff1987812 */ /* 0x004fc600078ec0ff */
[----:B------:R-:W2:Y:S01]  /*72af0*/  LDL.LU R241, [R1+0x5b8] ;  /* 0x0005b80001f17983 */ /* 0x000ea20000300800 */
[----:B---3--:R-:W-:-:S03]  /*72b00*/  LOP3.LUT R153, R243, 0xffff, RZ, 0xc0, !PT ;  /* 0x0000fffff3997812 */ /* 0x008fc600078ec0ff */
[----:B------:R-:W3:Y:S04]  /*72b10*/  LDL.LU R227, [R1+0x5b4] ;  /* 0x0005b40001e37983 */ /* 0x000ee80000300800 */
        /* <DEDUP_REMOVED lines=16> */
[----:B------:R-:W-:-:S03]  /*72c20*/  LOP3.LUT R156, R240, 0xffff, RZ, 0xc0, !PT ;  /* 0x0000fffff09c7812 */ /* 0x000fc600078ec0ff */
[----:B------:R-:W4:Y:S01]  /*72c30*/  LDL.LU R240, [R1+0x718] ;  /* 0x0007180001f07983 */ /* 0x000f220000300800 */
[----:B------:R-:W-:-:S03]  /*72c40*/  PRMT R148, R242, 0x4210, R152 ;  /* 0x00004210f2947816 */ /* 0x000fc60000000098 */
[----:B------:R-:W4:Y:S04]  /*72c50*/  LDL.LU R234, [R1+0x714] ;  /* 0x0007140001ea7983 */ /* 0x000f280000300800 */
[----:B------:R-:W4:Y:S01]  /*72c60*/  LDL.LU R242, [R1+0x710] ;  /* 0x0007100001f27983 */ /* 0x000f220000300800 */
[----:B------:R-:W-:-:S03]  /*72c70*/  PRMT R150, R233, 0x4210, R154 ;  /* 0x00004210e9967816 */ /* 0x000fc6000000009a */
        /* <DEDUP_REMOVED lines=23> */
[----:B------:R-:W-:-:S02]  /*72df0*/  LOP3.LUT R161, R227, 0xffff, RZ, 0xc0, !PT ;  /* 0x0000ffffe3a17812 */ /* 0x000fc400078ec0ff */
[----:B----4-:R-:W-:Y:S02]  /*72e00*/  LOP3.LUT R163, R235, 0xffff, RZ, 0xc0, !PT ;  /* 0x0000ffffeba37812 */ /* 0x010fe400078ec0ff */
[----:B------:R-:W4:Y:S01]  /*72e10*/  LDL.LU R235, [R1+0x534] ;  /* 0x0005340001eb7983 */ /* 0x000f220000300800 */
[----:B------:R-:W-:-:S03]  /*72e20*/  PRMT R156, R240, 0x4210, R160 ;  /* 0x00004210f09c7816 */ /* 0x000fc600000000a0 */
        /* <DEDUP_REMOVED lines=10> */
[----:B------:R-:W-:Y:S04]  /*72ed0*/  STL.64 [R1+0x2ea8], R154 ;  /* 0x002ea89a01007387 */ /* 0x000fe80000100a00 */
[----:B------:R-:W4:Y:S01]  /*72ee0*/  LDL.LU R227, [R1+0x5e4] ;  /* 0x0005e40001e37983 */ /* 0x000f220000300800 */
[----:B--2---:R-:W-:-:S03]  /*72ef0*/  LOP3.LUT R168, R241, 0xffff, RZ, 0xc0, !PT ;  /* 0x0000fffff1a87812 */ /* 0x004fc600078ec0ff */
[----:B------:R-:W2:Y:S01]  /*72f00*/  LDL.LU R241, [R1+0x5e0] ;  /* 0x0005e00001f17983 */ /* 0x000ea20000300800 */
[----:B---3--:R-:W-:-:S03]  /*72f10*/  LOP3.LUT R169, R243, 0xffff, RZ, 0xc0, !PT ;  /* 0x0000fffff3a97812 */ /* 0x008fc600078ec0ff */
[----:B------:R-:W3:Y:S01]  /*72f20*/  LDL.LU R243, [R1+0x544] ;  /* 0x0005440001f37983 */ /* 0x000ee20000300800 */
[----:B------:R-:W-:Y:S01]  /*72f30*/  PRMT R159, R233, 0x4210, R163 ;  /* 0x00004210e99f7816 */ /* 0x000fe200000000a3 */
[----:B------:R-:W-:Y:S06]  /*72f40*/  BAR.SYNC.DEFER_BLOCKING 0x0 ;  /* 0x0000000000007b1d */ /* 0x000fec0000010000 */
[----:B------:R-:W3:Y:S04]  /*72f50*/  LDL.LU R233, [R1+0x540] ;  /* 0x0005400001e97983 */ /* 0x000ee80000300800 */
[----:B------:R-:W-:Y:S01]  /*72f60*/  STSM.16.M88.4 [R19], R156 ;  /* 0x0000009c13007844 */ /* 0x000fe20000000200 */
        /* <DEDUP_REMOVED lines=31> */
[----:B------:R-:W-:-:S05]  /*73160*/  LOP3.LUT R180, R233, 0xffff, RZ, 0xc0, !PT ;  /* 0x0000ffffe9b47812 */ /* 0x000fca00078ec0ff */
[----:B------:R-:W3:Y:S04]  /*73170*/  LDL.LU R233, [R1+0x558] ;  /* 0x0005580001e97983 */ /* 0x000ee80000300800 */
[----:B------:R-:W0:Y:S01]  /*73180*/  LDS.128 R164, [R18] ;  /* 0x0000000012a47984 */ /* 0x000e220000000c00 */
[----:B------:R-:W-:Y:S02]  /*73190*/  PRMT R168, R188, 0x5210, R168 ;  /* 0x00005210bca87816 */ /* 0x000fe400000000a8 */
[----:B------:R-:W-:Y:S02]  /*731a0*/  PRMT R169, R183, 0x5210, R169 ;  /* 0x00005210b7a97816 */ /* 0x000fe400000000a9 */
[----:B------:R-:W-:Y:S02]  /*731b0*/  PRMT R170, R184, 0x5210, R170 ;  /* 0x00005210b8aa7816 */ /* 0x000fe400000000aa */
[----:B------:R-:W-:Y:S01]  /*731c0*/  PRMT R171, R171, 0x5210, R172 ;  /* 0x00005210abab7816 */ /* 0x000fe200000000ac */
[----:B------:R-:W-:Y:S06]  /*731d0*/  BAR.SYNC.DEFER_BLOCKING 0x0 ;  /* 0x0000000000007b1d */ /* 0x000fec0000010000 */
[----:B------:R-:W-:Y:S02]  /*731e0*/  STSM.16.M88.4 [R19], R168 ;  /* 0x000000a813007844 */ /* 0x000fe40000000200 */
[----:B------:R-:W-:Y:S06]  /*731f0*/  BAR.SYNC.DEFER_BLOCKING 0x0 ;  /* 0x0000000000007b1d */ /* 0x000fec0000010000 */
[----:B------:R-:W1:Y:S01]  /*73200*/  LDS.128 R168, [R18] ;  /* 0x0000000012a87984 */ /* 0x000e620000000c00 */
[----:B------:R-:W-:-:S02]  /*73210*/  LOP3.LUT R176, R227, 0xffff, RZ, 0xc0, !PT ;  /* 0x0000ffffe3b07812 */ /* 0x000fc400078ec0ff */
[----:B----4-:R-:W-:Y:S02]  /*73220*/  PRMT R173, R240, 0x4210, R177 ;  /* 0x00004210f0ad7816 */ /* 0x010fe400000000b1 */
[----:B------:R-:W-:Y:S02]  /*73230*/  PRMT R172, R235, 0x4210, R176 ;  /* 0x00004210ebac7816 */ /* 0x000fe400000000b0 */
[----:B------:R-:W4:Y:S04]  /*73240*/  LDL.LU R235, [R1+0x554] ;  /* 0x0005540001eb7983 */ /* 0x000f280000300800 */
[----:B------:R-:W4:Y:S01]  /*73250*/  LDL.LU R240, [R1+0x74c] ;  /* 0x00074c0001f07983 */ /* 0x000f220000300800 */
[----:B------:R-:W-:-:S03]  /*73260*/  PRMT R175, R242, 0x4210, R180 ;  /* 0x00004210f2af7816 */ /* 0x000fc600000000b4 */
[----:B------:R-:W4:Y:S04]  /*73270*/  LDL.LU R226, [R1+0x748] ;  /* 0x0007480001e27983 */ /* 0x000f280000300800 */
[----:B------:R-:W4:Y:S04]  /*73280*/  LDL.LU R227, [R1+0x744] ;  /* 0x0007440001e37983 */ /* 0x000f280000300800 */
[----:B------:R-:W4:Y:S04]  /*73290*/  LDL.LU R242, [R1+0x740] ;  /* 0x0007400001f27983 */ /* 0x000f280000300800 */
[----:B0-----:R-:W-:Y:S04]  /*732a0*/  STL.64 [R1+0x2e78], R164 ;  /* 0x002e78a401007387 */ /* 0x001fe80000100a00 */
[----:B------:R-:W-:Y:S04]  /*732b0*/  STL [R1+0x2e5c], R166 ;  /* 0x002e5ca601007387 */ /* 0x000fe80000100800 */
[----:B------:R-:W-:Y:S04]  /*732c0*/  STL [R1+0x2e44], R167 ;  /* 0x002e44a701007387 */ /* 0x000fe80000100800 */
[----:B-1----:R-:W-:Y:S04]  /*732d0*/  STL.64 [R1+0x2e70], R168 ;  /* 0x002e70a801007387 */ /* 0x002fe80000100a00 */
[----:B------:R-:W-:Y:S01]  /*732e0*/  STL [R1+0x2e40], R171 ;  /* 0x002e40ab01007387 */ /* 0x000fe20000100800 */
        /* <DEDUP_REMOVED lines=23> */
[----:B------:R-:W4:Y:S04]  /*73460*/  LDL.LU R240, [R1+0x758] ;  /* 0x0007580001f07983 */ /* 0x000f280000300800 */
[----:B------:R-:W4:Y:S01]  /*73470*/  LDL.LU R224, [R1+0x754] ;  /* 0x0007540001e07983 */ /* 0x000f220000300800 */
[----:B------:R-:W-:-:S03]  /*73480*/  PRMT R183, R242, 0x4210, R188 ;  /* 0x00004210f2b77816 */ /* 0x000fc600000000bc */
[----:B------:R-:W4:Y:S04]  /*73490*/  LDL.LU R242, [R1+0x410] ;  /* 0x0004100001f27983 */ /* 0x000f280000300800 */
[----:B0-----:R-:W-:Y:S04]  /*734a0*/  STL [R1+0x2e20], R173 ;  /* 0x002e20ad01007387 */ /* 0x001fe80000100800 */
[----:B------:R-:W-:Y:S04]  /*734b0*/  STL [R1+0x2e10], R175 ;  /* 0x002e10af01007387 */ /* 0x000fe80000100800 */
[----:B-1----:R-:W-:Y:S04]  /*734c0*/  STL.64 [R1+0x2e28], R176 ;  /* 0x002e28b001007387 */ /* 0x002fe80000100a00 */
[----:B------:R-:W-:Y:S01]  /*734d0*/  STL.64 [R1+0x2e08], R178 ;  /* 0x002e08b201007387 */ /* 0x000fe20000100a00 */
[----:B--2---:R-:W-:-:S03]  /*734e0*/  LOP3.LUT R192, R241, 0xffff, RZ, 0xc0, !PT ;  /* 0x0000fffff1c07812 */ /* 0x004fc600078ec0ff */
[----:B------:R-:W2:Y:S01]  /*734f0*/  LDL.LU R241, [R1+0x6d0] ;  /* 0x0006d00001f17983 */ /* 0x000ea20000300800 */
[----:B---3--:R-:W-:-:S03]  /*73500*/  LOP3.LUT R193, R243, 0xffff, RZ, 0xc0, !PT ;  /* 0x0000fffff3c17812 */ /* 0x008fc600078ec0ff */
[----:B------:R-:W3:Y:S01]  /*73510*/  LDL.LU R243, [R1+0x6cc] ;  /* 0x0006cc0001f37983 */ /* 0x000ee20000300800 */
[--C-:B------:R-:W-:Y:S02]  /*73520*/  PRMT R181, R226, 0x4210, R185.reuse ;  /* 0x00004210e2b57816 */ /* 0x100fe400000000b9 */
[----:B------:R-:W-:Y:S01]  /*73530*/  PRMT R182, R227, 0x4210, R186 ;  /* 0x00004210e3b67816 */ /* 0x000fe200000000ba */
[----:B------:R-:W-:Y:S06]  /*73540*/  BAR.SYNC.DEFER_BLOCKING 0x0 ;  /* 0x0000000000007b1d */ /* 0x000fec0000010000 */
[----:B------:R-:W-:Y:S02]  /*73550*/  STSM.16.M88.4 [R19], R180 ;  /* 0x000000b413007844 */ /* 0x000fe40000000200 */
[----:B------:R-:W-:Y:S01]  /*73560*/  BAR.SYNC.DEFER_BLOCKING 0x0 ;  /* 0x0000000000007b1d */ /* 0x000fe20000010000 */
[----:B------:R-:W-:-:S02]  /*73570*/  PRMT R185, R195, 0x5210, R185 ;  /* 0x00005210c3b97816 */ /* 0x000fc400000000b9 */
[----:B------:R-:W-:Y:S02]  /*73580*/  LOP3.LUT R194, R234, 0xffff, RZ, 0xc0, !PT ;  /* 0x0000ffffeac27812 */ /* 0x000fe400078ec0ff */
[----:B------:R-:W-:Y:S01]  /*73590*/  LOP3.LUT R195, R233, 0xffff, RZ, 0xc0, !PT ;  /* 0x0000ffffe9c37812 */ /* 0x000fe200078ec0ff */
[----:B------:R-:W3:Y:S04]  /*735a0*/  LDL.LU R234, [R1+0x584] ;  /* 0x0005840001ea7983 */ /* 0x000ee80000300800 */
[----:B------:R-:W3:Y:S01]  /*735b0*/  LDL.LU R233, [R1+0x580] ;  /* 0x0005800001e97983 */ /* 0x000ee20000300800 */
[----:B------:R-:W-:Y:S02]  /*735c0*/  PRMT R184, R199, 0x5210, R184 ;  /* 0x00005210c7b87816 */ /* 0x000fe400000000b8 */
[----:B------:R-:W-:Y:S01]  /*735d0*/  PRMT R186, R196, 0x5210, R186 ;  /* 0x00005210c4ba7816 */ /* 0x000fe200000000ba */
[----:B------:R-:W3:Y:S01]  /*735e0*/  LDL.LU R226, [R1+0x768] ;  /* 0x0007680001e27983 */ /* 0x000ee20000300800 */
[----:B------:R-:W-:-:S03]  /*735f0*/  PRMT R187, R187, 0x5210, R188 ;  /* 0x00005210bbbb7816 */ /* 0x000fc600000000bc */
[----:B------:R-:W3:Y:S04]  /*73600*/  LDL.LU R227, [R1+0x764] ;  /* 0x0007640001e37983 */ /* 0x000ee80000300800 */
[----:B------:R-:W0:Y:S01]  /*73610*/  LDS.128 R180, [R18] ;  /* 0x0000000012b47984 */ /* 0x000e220000000c00 */
[----:B------:R-:W-:Y:S06]  /*73620*/  BAR.SYNC.DEFER_BLOCKING 0x0 ;  /* 0x0000000000007b1d */ /* 0x000fec0000010000 */
[----:B------:R-:W-:Y:S02]  /*73630*/  STSM.16.M88.4 [R19], R184 ;  /* 0x000000b813007844 */ /* 0x000fe40000000200 */
[----:B------:R-:W-:Y:S06]  /*73640*/  BAR.SYNC.DEFER_BLOCKING 0x0 ;  /* 0x0000000000007b1d */ /* 0x000fec0000010000 */
[----:B------:R-:W1:Y:S01]  /*73650*/  LDS.128 R184, [R18] ;  /* 0x0000000012b87984 */ /* 0x000e620000000c00 */
[----:B----4-:R-:W-:-:S03]  /*73660*/  PRMT R188, R235, 0x4210, R192 ;  /* 0x00004210ebbc7816 */ /* 0x010fc600000000c0 */
[----:B------:R-:W4:Y:S01]  /*73670*/  LDL.LU R235, [R1+0x760] ;  /* 0x0007600001eb7983 */ /* 0x000f220000300800 */
[----:B------:R-:W-:-:S03]  /*73680*/  PRMT R189, R240, 0x4210, R193 ;  /* 0x00004210f0bd7816 */ /* 0x000fc600000000c1 */
[----:B------:R-:W4:Y:S04]  /*73690*/  LDL.LU R240, [R1+0x418] ;  /* 0x0004180001f07983 */ /* 0x000f280000300800 */
[----:B0-----:R-:W-:Y:S04]  /*736a0*/  STL.64 [R1+0x2e00], R180 ;  /* 0x002e00b401007387 */ /* 0x001fe80000100a00 */
[----:B------:R-:W-:Y:S01]  /*736b0*/  STL.64 [R1+0x2df0], R182 ;  /* 0x002df0b601007387 */ /* 0x000fe20000100a00 */
[--C-:B------:R-:W-:Y:S02]  /*736c0*/  PRMT R190, R224, 0x4210, R194.reuse ;  /* 0x00004210e0be7816 */ /* 0x100fe400000000c2 */
[----:B------:R-:W-:Y:S01]  /*736d0*/  PRMT R191, R242, 0x4210, R195 ;  /* 0x00004210f2bf7816 */ /* 0x000fe200000000c3 */
[----:B------:R-:W-:Y:S01]  /*736e0*/  BAR.SYNC.DEFER_BLOCKING 0x0 ;  /* 0x0000000000007b1d */ /* 0x000fe20000010000 */
[----:B------:R-:W-:-:S05]  /*736f0*/  PRMT R194, R201, 0x5210, R194 ;  /* 0x00005210c9c27816 */ /* 0x000fca00000000c2 */
[----:B-1----:R-:W-:Y:S04]  /*73700*/  STL.64 [R1+0x2df8], R184 ;  /* 0x002df8b801007387 */ /* 0x002fe80000100a00 */
[----:B------:R-:W-:Y:S01]  /*73710*/  STL.64 [R1+0x2de8], R186 ;  /* 0x002de8ba01007387 */ /* 0x000fe20000100a00 */
[----:B--2---:R-:W-:-:S03]  /*73720*/  LOP3.LUT R200, R241, 0xffff, RZ, 0xc0, !PT ;  /* 0x0000fffff1c87812 */ /* 0x004fc600078ec0ff */
[----:B------:R-:W2:Y:S04]  /*73730*/  LDL.LU R241, [R1+0x6d8] ;  /* 0x0006d80001f17983 */ /* 0x000ea80000300800 */
[----:B------:R-:W2:Y:S01]  /*73740*/  LDL.LU R242, [R1+0x6d4] ;  /* 0x0006d40001f27983 */ /* 0x000ea20000300800 */
[----:B---3--:R-:W-:-:S03]  /*73750*/  LOP3.LUT R201, R243, 0xffff, RZ, 0xc0, !PT ;  /* 0x0000fffff3c97812 */ /* 0x008fc600078ec0ff */
[----:B------:R-:W3:Y:S04]  /*73760*/  LDL.LU R243, [R1+0x59c] ;  /* 0x00059c0001f37983 */ /* 0x000ee80000300800 */
[----:B------:R-:W-:Y:S01]  /*73770*/  STSM.16.M88.4 [R19], R188 ;  /* 0x000000bc13007844 */ /* 0x000fe20000000200 */
[----:B------:R-:W-:Y:S01]  /*73780*/  BAR.SYNC.DEFER_BLOCKING 0x0 ;  /* 0x0000000000007b1d */ /* 0x000fe20000010000 */
[----:B------:R-:W-:Y:S02]  /*73790*/  PRMT R195, R202, 0x5210, R195 ;  /* 0x00005210cac37816 */ /* 0x000fe400000000c3 */
[----:B------:R-:W-:-:S03]  /*737a0*/  PRMT R192, R205, 0x5210, R192 ;  /* 0x00005210cdc07816 */ /* 0x000fc600000000c0 */
[----:B------:R-:W0:Y:S01]  /*737b0*/  LDS.128 R188, [R18] ;  /* 0x0000000012bc7984 */ /* 0x000e220000000c00 */
[----:B------:R-:W-:-:S03]  /*737c0*/  LOP3.LUT R202, R234, 0xffff, RZ, 0xc0, !PT ;  /* 0x0000ffffeaca7812 */ /* 0x000fc600078ec0ff */
[----:B------:R-:W3:Y:S01]  /*737d0*/  LDL.LU R234, [R1+0x598] ;  /* 0x0005980001ea7983 */ /* 0x000ee20000300800 */
[----:B------:R-:W-:-:S03]  /*737e0*/  LOP3.LUT R203, R233, 0xffff, RZ, 0xc0, !PT ;  /* 0x0000ffffe9cb7812 */ /* 0x000fc600078ec0ff */
[----:B------:R-:W3:Y:S01]  /*737f0*/  LDL.LU R233, [R1+0x780] ;  /* 0x0007800001e97983 */ /* 0x000ee20000300800 */
[----:B------:R-:W-:Y:S01]  /*73800*/  PRMT R193, R206, 0x5210, R193 ;  /* 0x00005210cec17816 */ /* 0x000fe200000000c1 */
[----:B------:R-:W-:Y:S06]  /*73810*/  BAR.SYNC.DEFER_BLOCKING 0x0 ;  /* 0x0000000000007b1d */ /* 0x000fec0000010000 */
[----:B------:R-:W3:Y:S04]  /*73820*/  LDL.LU R224, [R1+0x778] ;  /* 0x0007780001e07983 */ /* 0x000ee80000300800 */
[----:B------:R-:W-:Y:S01]  /*73830*/  STSM.16.M88.4 [R19], R192 ;  /* 0x000000c013007844 */ /* 0x000fe20000000200 */
[----:B------:R-:W-:Y:S06]  /*73840*/  BAR.SYNC.DEFER_BLOCKING 0x0 ;  /* 0x0000000000007b1d */ /* 0x000fec0000010000 */
[----:B------:R-:W1:Y:S01]  /*73850*/  LDS.128 R192, [R18] ;  /* 0x0000000012c07984 */ /* 0x000e620000000c00 */
[----:B------:R-:W-:-:S02]  /*73860*/  PRMT R197, R227, 0x4210, R201 ;  /* 0x00004210e3c57816 */ /* 0x000fc400000000c9 */
[----:B------:R-:W-:Y:S02]  /*73870*/  PRMT R201, R209, 0x5210, R201 ;  /* 0x00005210d1c97816 */ /* 0x000fe400000000c9 */
[----:B----4-:R-:W-:Y:S02]  /*73880*/  PRMT R198, R235, 0x4210, R202 ;  /* 0x00004210ebc67816 */ /* 0x010fe400000000ca */
[----:B------:R-:W4:Y:S01]  /*73890*/  LDL.LU R235, [R1+0x774] ;  /* 0x0007740001eb7983 */ /* 0x000f220000300800 */
[----:B------:R-:W-:-:S03]  /*738a0*/  PRMT R199, R240, 0x4210, R203 ;  /* 0x00004210f0c77816 */ /* 0x000fc600000000cb */
[----:B------:R-:W4:Y:S04]  /*738b0*/  LDL.LU R240, [R1+0x770] ;  /* 0x0007700001f07983 */ /* 0x000f280000300800 */
[----:B0-----:R-:W-:Y:S04]  /*738c0*/  STL.64 [R1+0x2de0], R188 ;  /* 0x002de0bc01007387 */ /* 0x001fe80000100a00 */
[----:B------:R-:W-:Y:S01]  /*738d0*/  STL.64 [R1+0x2dd0], R190 ;  /* 0x002dd0be01007387 */ /* 0x000fe20000100a00 */
[----:B------:R-:W-:-:S03]  /*738e0*/  PRMT R202, R210, 0x5210, R202 ;  /* 0x00005210d2ca7816 */ /* 0x000fc600000000ca */
[----:B-1----:R-:W-:Y:S04]  /*738f0*/  STL.64 [R1+0x2dd8], R192 ;  /* 0x002dd8c001007387 */ /* 0x002fe80000100a00 */
[----:B------:R-:W-:Y:S01]  /*73900*/  STL.64 [R1+0x2dc8], R194 ;  /* 0x002dc8c201007387 */ /* 0x000fe20000100a00 */
[----:B--2---:R-:W-:-:S03]  /*73910*/  LOP3.LUT R208, R241, 0xffff, RZ, 0xc0, !PT ;  /* 0x0000fffff1d07812 */ /* 0x004fc600078ec0ff */
[----:B------:R-:W2:Y:S01]  /*73920*/  LDL.LU R241, [R1+0x6e0] ;  /* 0x0006e00001f17983 */ /* 0x000ea20000300800 */
[----:B------:R-:W-:-:S03]  /*73930*/  LOP3.LUT R209, R242, 0xffff, RZ, 0xc0, !PT ;  /* 0x0000fffff2d17812 */ /* 0x000fc600078ec0ff */
[----:B------:R-:W2:Y:S01]  /*73940*/  LDL.LU R242, [R1+0x6dc] ;  /* 0x0006dc0001f27983 */ /* 0x000ea20000300800 */
[----:B---3--:R-:W-:-:S03]  /*73950*/  LOP3.LUT R210, R243, 0xffff, RZ, 0xc0, !PT ;  /* 0x0000fffff3d27812 */ /* 0x008fc600078ec0ff */
[----:B------:R-:W3:Y:S01]  /*73960*/  LDL.LU R243, [R1+0x5ac] ;  /* 0x0005ac0001f37983 */ /* 0x000ee20000300800 */
[----:B------:R-:W-:Y:S01]  /*73970*/  PRMT R196, R226, 0x4210, R200 ;  /* 0x00004210e2c47816 */ /* 0x000fe200000000c8 */
[----:B------:R-:W-:Y:S01]  /*73980*/  BAR.SYNC.DEFER_BLOCKING 0x0 ;  /* 0x0000000000007b1d */ /* 0x000fe20000010000 */
[----:B------:R-:W-:-:S05]  /*73990*/  PRMT R203, R204, 0x5210, R203 ;  /* 0x00005210cccb7816 */ /* 0x000fca00000000cb */
[----:B------:R-:W3:Y:S04]  /*739a0*/  LDL.LU R226, [R1+0x5a8] ;  /* 0x0005a80001e27983 */ /* 0x000ee80000300800 */
[----:B------:R-:W3:Y:S04]  /*739b0*/  LDL.LU R227, [R1+0x790] ;  /* 0x0007900001e37983 */ /* 0x000ee80000300800 */
[----:B------:R-:W-:Y:S01]  /*739c0*/  STSM.16.M88.4 [R19], R196 ;  /* 0x000000c413007844 */ /* 0x000fe20000000200 */
[----:B------:R-:W-:Y:S01]  /*739d0*/  BAR.SYNC.DEFER_BLOCKING 0x0 ;  /* 0x0000000000007b1d */ /* 0x000fe20000010000 */
[----:B------:R-:W-:-:S05]  /*739e0*/  LOP3.LUT R211, R234, 0xffff, RZ, 0xc0, !PT ;  /* 0x0000ffffead37812 */ /* 0x000fca00078ec0ff */
[----:B------:R-:W3:Y:S01]  /*739f0*/  LDL.LU R234, [R1+0x78c] ;  /* 0x00078c0001ea7983 */ /* 0x000ee20000300800 */
[----:B------:R-:W-:-:S03]  /*73a00*/  PRMT R204, R233, 0x4210, R208 ;  /* 0x00004210e9cc7816 */ /* 0x000fc600000000d0 */
[----:B------:R-:W3:Y:S04]  /*73a10*/  LDL.LU R233, [R1+0x788] ;  /* 0x0007880001e97983 */ /* 0x000ee80000300800 */
[----:B------:R-:W0:Y:S01]  /*73a20*/  LDS.128 R196, [R18] ;  /* 0x0000000012c47984 */ /* 0x000e220000000c00 */
[----:B------:R-:W-:Y:S01]  /*73a30*/  PRMT R200, R213, 0x5210, R200 ;  /* 0x00005210d5c87816 */ /* 0x000fe200000000c8 */
[----:B------:R-:W-:Y:S06]  /*73a40*/  BAR.SYNC.DEFER_BLOCKING 0x0 ;  /* 0x0000000000007b1d */ /* 0x000fec0000010000 */
[----:B------:R-:W-:Y:S02]  /*73a50*/  STSM.16.M88.4 [R19], R200 ;  /* 0x000000c813007844 */ /* 0x000fe40000000200 */
[----:B------:R-:W-:Y:S06]  /*73a60*/  BAR.SYNC.DEFER_BLOCKING 0x0 ;  /* 0x0000000000007b1d */ /* 0x000fec0000010000 */
[----:B------:R-:W1:Y:S01]  /*73a70*/  LDS.128 R200, [R18] ;  /* 0x0000000012c87984 */ /* 0x000e620000000c00 */
[----:B----4-:R-:W-:-:S03]  /*73a80*/  PRMT R206, R235, 0x4210, R210 ;  /* 0x00004210ebce7816 */ /* 0x010fc600000000d2 */
[----:B------:R-:W4:Y:S01]  /*73a90*/  LDL.LU R235, [R1+0x784] ;  /* 0x0007840001eb7983 */ /* 0x000f220000300800 */
[----:B------:R-:W-:-:S03]  /*73aa0*/  PRMT R210, R216, 0x5210, R210 ;  /* 0x00005210d8d27816 */ /* 0x000fc600000000d2 */
[----:B0-----:R-:W-:Y:S01]  /*73ab0*/  STL.64 [R1+0x2dc0], R196 ;  /* 0x002dc0c401007387 */ /* 0x001fe20000100a00 */
[----:B------:R-:W-:-:S03]  /*73ac0*/  PRMT R207, R240, 0x4210, R211 ;  /* 0x00004210f0cf7816 */ /* 0x000fc600000000d3 */
[----:B------:R-:W-:Y:S04]  /*73ad0*/  STL.64 [R1+0x2db0], R198 ;  /* 0x002db0c601007387 */ /* 0x000fe80000100a00 */
[----:B-1----:R-:W-:Y:S04]  /*73ae0*/  STL.64 [R1+0x2db8], R200 ;  /* 0x002db8c801007387 */ /* 0x002fe80000100a00 */
[----:B------:R-:W-:Y:S04]  /*73af0*/  STL.64 [R1+0x2da8], R202 ;  /* 0x002da8ca01007387 */ /* 0x000fe80000100a00 */
[----:B------:R-:W4:Y:S01]  /*73b00*/  LDL.LU R240, [R1+0x6e8] ;  /* 0x0006e80001f07983 */ /* 0x000f220000300800 */
[----:B--2---:R-:W-:-:S03]  /*73b10*/  LOP3.LUT R216, R241, 0xffff, RZ, 0xc0, !PT ;  /* 0x0000fffff1d87812 */ /* 0x004fc600078ec0ff */
[----:B------:R-:W2:Y:S01]  /*73b20*/  LDL.LU R241, [R1+0x6e4] ;  /* 0x0006e40001f17983 */ /* 0x000ea20000300800 */
[----:B------:R-:W-:-:S03]  /*73b30*/  LOP3.LUT R217, R242, 0xffff, RZ, 0xc0, !PT ;  /* 0x0000fffff2d97812 */ /* 0x000fc600078ec0ff */
[----:B------:R-:W2:Y:S01]  /*73b40*/  LDL.LU R242, [R1+0x5c0] ;  /* 0x0005c00001f27983 */ /* 0x000ea20000300800 */
[----:B---3--:R-:W-:-:S03]  /*73b50*/  LOP3.LUT R218, R243, 0xffff, RZ, 0xc0, !PT ;  /* 0x0000fffff3da7812 */ /* 0x008fc600078ec0ff */
[----:B------:R-:W3:Y:S04]  /*73b60*/  LDL.LU R243, [R1+0x5bc] ;  /* 0x0005bc0001f37983 */ /* 0x000ee80000300800 */
[----:B------:R-:W3:Y:S01]  /*73b70*/  LDL.LU R245, [R1+0x79c] ;  /* 0x00079c0001f57983 */ /* 0x000ee20000300800 */
[----:B------:R-:W-:Y:S01]  /*73b80*/  PRMT R205, R224, 0x4210, R209 ;  /* 0x00004210e0cd7816 */ /* 0x000fe200000000d1 */
[----:B------:R-:W-:Y:S06]  /*73b90*/  BAR.SYNC.DEFER_BLOCKING 0x0 ;  /* 0x0000000000007b1d */ /* 0x000fec0000010000 */
[----:B------:R-:W3:Y:S04]  /*73ba0*/  LDL.LU R249, [R1+0x798] ;  /* 0x0007980001f97983 */ /* 0x000ee80000300800 */
[----:B------:R-:W3:Y:S04]  /*73bb0*/  LDL.LU R222, [R1+0x794] ;  /* 0x0007940001de7983 */ /* 0x000ee80000300800 */
[----:B------:R-:W-:Y:S01]  /*73bc0*/  STSM.16.M88.4 [R19], R204 ;  /* 0x000000cc13007844 */ /* 0x000fe20000000200 */
[----:B------:R-:W-:Y:S01]  /*73bd0*/  BAR.SYNC.DEFER_BLOCKING 0x0 ;  /* 0x0000000000007b1d */ /* 0x000fe20000010000 */
[----:B------:R-:W-:-:S05]  /*73be0*/  PRMT R214, R233, 0x4210, R218 ;  /* 0x00004210e9d67816 */ /* 0x000fca00000000da */
[----:B------:R-:W3:Y:S04]  /*73bf0*/  LDL.LU R233, [R1+0x420] ;  /* 0x0004200001e97983 */ /* 0x000ee80000300800 */
[----:B------:R-:W0:Y:S01]  /*73c00*/  LDS.128 R204, [R18] ;  /* 0x0000000012cc7984 */ /* 0x000e220000000c00 */
[----:B------:R-:W-:Y:S02]  /*73c10*/  PRMT R208, R219, 0x5210, R208 ;  /* 0x00005210dbd07816 */ /* 0x000fe400000000d0 */
[----:B------:R-:W-:Y:S02]  /*73c20*/  PRMT R209, R215, 0x5210, R209 ;  /* 0x00005210d7d17816 */ /* 0x000fe400000000d1 */
[----:B------:R-:W-:Y:S01]  /*73c30*/  PRMT R211, R212, 0x5210, R211 ;  /* 0x00005210d4d37816 */ /* 0x000fe200000000d3 */
[----:B------:R-:W-:Y:S06]  /*73c40*/  BAR.SYNC.DEFER_BLOCKING 0x0 ;  /* 0x0000000000007b1d */ /* 0x000fec0000010000 */
[----:B------:R-:W-:Y:S02]  /*73c50*/  STSM.16.M88.4 [R19], R208 ;  /* 0x000000d013007844 */ /* 0x000fe40000000200 */
[----:B------:R-:W-:Y:S06]  /*73c60*/  BAR.SYNC.DEFER_BLOCKING 0x0 ;  /* 0x0000000000007b1d */ /* 0x000fec0000010000 */
[----:B------:R-:W1:Y:S01]  /*73c70*/  LDS.128 R208, [R18] ;  /* 0x0000000012d07984 */ /* 0x000e620000000c00 */
[----:B------:R-:W-:-:S03]  /*73c80*/  LOP3.LUT R219, R226, 0xffff, RZ, 0xc0, !PT ;  /* 0x0000ffffe2db7812 */ /* 0x000fc600078ec0ff */
[----:B0-----:R-:W-:Y:S01]  /*73c90*/  STL.64 [R1+0x2da0], R204 ;  /* 0x002da0cc01007387 */ /* 0x001fe20000100a00 */
[----:B------:R-:W-:-:S03]  /*73ca0*/  PRMT R212, R227, 0x4210, R216 ;  /* 0x00004210e3d47816 */ /* 0x000fc600000000d8 */
[----:B------:R-:W-:Y:S01]  /*73cb0*/  STL.64 [R1+0x2d90], R206 ;  /* 0x002d90ce01007387 */ /* 0x000fe20000100a00 */
[----:B------:R-:W-:Y:S02]  /*73cc0*/  PRMT R216, R225, 0x5210, R216 ;  /* 0x00005210e1d87816 */ /* 0x000fe400000000d8 */
[----:B------:R-:W-:Y:S02]  /*73cd0*/  PRMT R213, R234, 0x4210, R217 ;  /* 0x00004210ead57816 */ /* 0x000fe400000000d9 */
[----:B----4-:R-:W-:Y:S01]  /*73ce0*/  PRMT R215, R235, 0x4210, R219 ;  /* 0x00004210ebd77816 */ /* 0x010fe200000000db */
[----:B------:R-:W-:Y:S06]  /*73cf0*/  BAR.SYNC.DEFER_BLOCKING 0x0 ;  /* 0x0000000000007b1d */ /* 0x000fec0000010000 */
[----:B-1----:R-:W-:Y:S01]  /*73d00*/  STL.64 [R1+0x2d98], R208 ;  /* 0x002d98d001007387 */ /* 0x002fe20000100a00 */
[----:B------:R-:W-:-:S03]  /*73d10*/  LOP3.LUT R224, R240, 0xffff, RZ, 0xc0, !PT ;  /* 0x0000fffff0e07812 */ /* 0x000fc600078ec0ff */
[----:B------:R-:W-:Y:S04]  /*73d20*/  STL.64 [R1+0x2d88], R210 ;  /* 0x002d88d201007387 */ /* 0x000fe80000100a00 */
[----:B------:R-:W4:Y:S01]  /*73d30*/  LDL.LU R240, [R1+0x6f0] ;  /* 0x0006f00001f07983 */ /* 0x000f220000300800 */
[----:B------:R-:W-:Y:S02]  /*73d40*/  PRMT R219, R220, 0x5210, R219 ;  /* 0x00005210dcdb7816 */ /* 0x000fe400000000db */
[----:B--2---:R-:W-:Y:S02]  /*73d50*/  LOP3.LUT R225, R241, 0xffff, RZ, 0xc0, !PT ;  /* 0x0000fffff1e17812 */ /* 0x004fe400078ec0ff */
[----:B------:R-:W2:Y:S01]  /*73d60*/  LDL.LU R241, [R1+0x6ec] ;  /* 0x0006ec0001f17983 */ /* 0x000ea20000300800 */
[----:B------:R-:W-:-:S03]  /*73d70*/  LOP3.LUT R226, R242, 0xffff, RZ, 0xc0, !PT ;  /* 0x0000fffff2e27812 */ /* 0x000fc600078ec0ff */
[----:B------:R-:W2:Y:S01]  /*73d80*/  LDL.LU R234, [R1+0x5dc] ;  /* 0x0005dc0001ea7983 */ /* 0x000ea20000300800 */
[----:B---3--:R-:W-:-:S03]  /*73d90*/  LOP3.LUT R227, R243, 0xffff, RZ, 0xc0, !PT ;  /* 0x0000fffff3e37812 */ /* 0x008fc600078ec0ff */
[----:B------:R-:W3:Y:S04]  /*73da0*/  LDL.LU R235, [R1+0x5d4] ;  /* 0x0005d40001eb7983 */ /* 0x000ee80000300800 */
[----:B------:R-:W3:Y:S04]  /*73db0*/  LDL.LU R242, [R1+0x7a8] ;  /* 0x0007a80001f27983 */ /* 0x000ee80000300800 */
[----:B------:R-:W3:Y:S01]  /*73dc0*/  LDL.LU R243, [R1+0x7a4] ;  /* 0x0007a40001f37983 */ /* 0x000ee20000300800 */
[----:B------:R-:W-:-:S03]  /*73dd0*/  PRMT R220, R245, 0x4210, R224 ;  /* 0x00004210f5dc7816 */ /* 0x000fc600000000e0 */
[----:B------:R-:W3:Y:S04]  /*73de0*/  LDL.LU R244, [R1+0x7a0] ;  /* 0x0007a00001f47983 */ /* 0x000ee80000300800 */
[----:B------:R-:W3:Y:S04]  /*73df0*/  LDL.LU R245, [R1+0x424] ;  /* 0x0004240001f57983 */ /* 0x000ee80000300800 */
[----:B------:R-:W-:Y:S01]  /*73e00*/  STSM.16.M88.4 [R19], R212 ;  /* 0x000000d413007844 */ /* 0x000fe20000000200 */
[----:B------:R-:W-:Y:S01]  /*73e10*/  BAR.SYNC.DEFER_BLOCKING 0x0 ;  /* 0x0000000000007b1d */ /* 0x000fe20000010000 */
[----:B------:R-:W-:-:S02]  /*73e20*/  PRMT R217, R223, 0x5210, R217 ;  /* 0x00005210dfd97816 */ /* 0x000fc400000000d9 */
[----:B------:R-:W-:-:S03]  /*73e30*/  PRMT R218, R221, 0x5210, R218 ;  /* 0x00005210ddda7816 */ /* 0x000fc600000000da */
[----:B------:R-:W0:Y:S02]  /*73e40*/  LDS.128 R212, [R18] ;  /* 0x0000000012d47984 */ /* 0x000e240000000c00 */
        /* <DEDUP_REMOVED lines=10> */
[----:B------:R-:W-:-:S02]  /*73ef0*/  PRMT R224, R231, 0x5210, R224 ;  /* 0x00005210e7e07816 */ /* 0x000fc400000000e0 */
[----:B------:R-:W-:-:S03]  /*73f00*/  PRMT R225, R232, 0x5210, R225 ;  /* 0x00005210e8e17816 */ /* 0x000fc600000000e1 */
[----:B------:R-:W3:Y:S01]  /*73f10*/  LDS.128 R220, [R18] ;  /* 0x0000000012dc7984 */ /* 0x000ee20000000c00 */
[----:B------:R-:W-:Y:S02]  /*73f20*/  PRMT R226, R230, 0x5210, R226 ;  /* 0x00005210e6e27816 */ /* 0x000fe400000000e2 */
[----:B------:R-:W-:Y:S01]  /*73f30*/  PRMT R227, R228, 0x5210, R227 ;  /* 0x00005210e4e37816 */ /* 0x000fe200000000e3 */
[----:B------:R-:W-:Y:S06]  /*73f40*/  BAR.SYNC.DEFER_BLOCKING 0x0 ;  /* 0x0000000000007b1d */ /* 0x000fec0000010000 */
[----:B------:R-:W-:Y:S02]  /*73f50*/  STSM.16.M88.4 [R19], R224 ;  /* 0x000000e013007844 */ /* 0x000fe40000000200 */
[----:B------:R-:W-:Y:S01]  /*73f60*/  BAR.SYNC.DEFER_BLOCKING 0x0 ;  /* 0x0000000000007b1d */ /* 0x000fe20000010000 */
[----:B----4-:R-:W-:Y:S01]  /*73f70*/  LOP3.LUT R232, R240, 0xffff, RZ, 0xc0, !PT ;  /* 0x0000fffff0e87812 */ /* 0x010fe200078ec0ff */
[----:B------:R-:W-:-:S04]  /*73f80*/  IMAD.MOV.U32 R249, RZ, RZ, R229 ;  /* 0x000000fffff97224 */ /* 0x000fc800078e00e5 */
[----:B0-----:R-:W-:Y:S04]  /*73f90*/  STL.64 [R1+0x2d80], R212 ;  /* 0x002d80d401007387 */ /* 0x001fe80000100a00 */
[----:B------:R-:W-:Y:S04]  /*73fa0*/  STL.64 [R1+0x2d70], R214 ;  /* 0x002d70d601007387 */ /* 0x000fe80000100a00 */
[----:B-1----:R-:W-:Y:S04]  /*73fb0*/  STL.64 [R1+0x2d78], R216 ;  /* 0x002d78d801007387 */ /* 0x002fe80000100a00 */
[----:B------:R-:W-:Y:S04]  /*73fc0*/  STL.64 [R1+0x2d68], R218 ;  /* 0x002d68da01007387 */ /* 0x000fe80000100a00 */
[----:B------:R-:W0:Y:S04]  /*73fd0*/  LDS.128 R224, [R18] ;  /* 0x0000000012e07984 */ /* 0x000e280000000c00 */
[----:B------:R-:W4:Y:S01]  /*73fe0*/  LDL.LU R240, [R1+0x6f8] ;  /* 0x0006f80001f07983 */ /* 0x000f220000300800 */
[----:B--2---:R-:W-:-:S03]  /*73ff0*/  LOP3.LUT R233, R241, 0xffff, RZ, 0xc0, !PT ;  /* 0x0000fffff1e97812 */ /* 0x004fc600078ec0ff */
[----:B------:R-:W2:Y:S01]  /*74000*/  LDL.LU R241, [R1+0x6f4] ;  /* 0x0006f40001f17983 */ /* 0x000ea20000300800 */
[----:B---3--:R-:W-:-:S03]  /*74010*/  PRMT R228, R242, 0x4210, R232 ;  /* 0x00004210f2e47816 */ /* 0x008fc600000000e8 */
[----:B------:R-:W3:Y:S01]  /*74020*/  LDL.LU R242, [R1+0x5ec] ;  /* 0x0005ec0001f27983 */ /* 0x000ee20000300800 */
[----:B------:R-:W-:-:S03]  /*74030*/  PRMT R229, R243, 0x4210, R233 ;  /* 0x00004210f3e57816 */ /* 0x000fc600000000e9 */
[----:B------:R-:W3:Y:S04]  /*74040*/  LDL.LU R243, [R1+0x5e8] ;  /* 0x0005e80001f37983 */ /* 0x000ee80000300800 */
[----:B------:R-:W3:Y:S04]  /*74050*/  LDL.LU R24, [R1+0x7b8] ;  /* 0x0007b80001187983 */ /* 0x000ee80000300800 */
[----:B------:R-:W3:Y:S04]  /*74060*/  LDL.LU R25, [R1+0x7b4] ;  /* 0x0007b40001197983 */ /* 0x000ee80000300800 */
[----:B------:R-:W3:Y:S04]  /*74070*/  LDL.LU R250, [R1+0x7b0] ;  /* 0x0007b00001fa7983 */ /* 0x000ee80000300800 */
[----:B------:R-:W3:Y:S01]  /*74080*/  LDL.LU R251, [R1+0x7ac] ;  /* 0x0007ac0001fb7983 */ /* 0x000ee20000300800 */
[----:B------:R-:W-:-:S03]  /*74090*/  LOP3.LUT R234, R234, 0xffff, RZ, 0xc0, !PT ;  /* 0x0000ffffeaea7812 */ /* 0x000fc600078ec0ff */
[----:B------:R-:W-:Y:S01]  /*740a0*/  STL.64 [R1+0x2d60], R220 ;  /* 0x002d60dc01007387 */ /* 0x000fe20000100a00 */
[----:B------:R-:W-:-:S03]  /*740b0*/  LOP3.LUT R235, R235, 0xffff, RZ, 0xc0, !PT ;  /* 0x0000ffffebeb7812 */ /* 0x000fc600078ec0ff */
[----:B------:R-:W-:Y:S04]  /*740c0*/  STL.64 [R1+0x2d50], R222 ;  /* 0x002d50de01007387 */ /* 0x000fe80000100a00 */
[----:B0-----:R-:W-:Y:S01]  /*740d0*/  STL.64 [R1+0x2d58], R224 ;  /* 0x002d58e001007387 */ /* 0x001fe20000100a00 */
[----:B------:R-:W-:-:S03]  /*740e0*/  PRMT R230, R244, 0x4210, R234 ;  /* 0x00004210f4e67816 */ /* 0x000fc600000000ea */
[----:B------:R-:W-:Y:S01]  /*740f0*/  STL.64 [R1+0x2d48], R226 ;  /* 0x002d48e201007387 */ /* 0x000fe20000100a00 */
[----:B------:R-:W-:-:S03]  /*74100*/  PRMT R231, R245, 0x4210, R235 ;  /* 0x00004210f5e77816 */ /* 0x000fc600000000eb */
[----:B------:R-:W3:Y:S04]  /*74110*/  LDL.LU R246, [R1+0x12c] ;  /* 0x00012c0001f67983 */ /* 0x000ee80000300800 */
[----:B------:R-:W3:Y:S04]  /*74120*/  LDL.LU R247, [R1+0x128] ;  /* 0x0001280001f77983 */ /* 0x000ee80000300800 */
[----:B------:R-:W3:Y:S04]  /*74130*/  LDL.LU R244, [R1+0x124] ;  /* 0x0001240001f47983 */ /* 0x000ee80000300800 */
[----:B------:R-:W3:Y:S01]  /*74140*/  LDL.LU R245, [R1] ;  /* 0x0000000001f57983 */ /* 0x000ee20000300800 */
[----:B------:R-:W-:Y:S01]  /*74150*/  BAR.SYNC.DEFER_BLOCKING 0x0 ;  /* 0x0000000000007b1d */ /* 0x000fe20000010000 */
[----:B------:R-:W-:-:S02]  /*74160*/  PRMT R232, R239, 0x5210, R232 ;  /* 0x00005210efe87816 */ /* 0x000fc400000000e8 */
[----:B------:R-:W-:Y:S02]  /*74170*/  PRMT R233, R238, 0x5210, R233 ;  /* 0x00005210eee97816 */ /* 0x000fe400000000e9 */
[----:B------:R-:W-:Y:S02]  /*74180*/  PRMT R234, R237, 0x5210, R234 ;  /* 0x00005210edea7816 */ /* 0x000fe400000000ea */
[----:B------:R-:W-:Y:S01]  /*74190*/  PRMT R235, R236, 0x5210, R235 ;  /* 0x00005210eceb7816 */ /* 0x000fe200000000eb */
[----:B------:R-:W3:Y:S04]  /*741a0*/  LDL.LU R29, [R1+0x700] ;  /* 0x00070000011d7983 */ /* 0x000ee80000300800 */
[----:B------:R-:W3:Y:S04]  /*741b0*/  LDL.LU R27, [R1+0x6fc] ;  /* 0x0006fc00011b7983 */ /* 0x000ee80000300800 */
[----:B------:R-:W3:Y:S04]  /*741c0*/  LDL.LU R26, [R1+0x6c0] ;  /* 0x0006c000011a7983 */ /* 0x000ee80000300800 */
[----:B------:R-:W-:Y:S01]  /*741d0*/  STSM.16.M88.4 [R19], R228 ;  /* 0x000000e413007844 */ /* 0x000fe20000000200 */
[----:B------:R-:W-:Y:S06]  /*741e0*/  BAR.SYNC.DEFER_BLOCKING 0x0 ;  /* 0x0000000000007b1d */ /* 0x000fec0000010000 */
[----:B------:R-:W0:Y:S02]  /*741f0*/  LDS.128 R228, [R18] ;  /* 0x0000000012e47984 */ /* 0x000e240000000c00 */
[----:B------:R-:W-:Y:S06]  /*74200*/  BAR.SYNC.DEFER_BLOCKING 0x0 ;  /* 0x0000000000007b1d */ /* 0x000fec0000010000 */
[----:B------:R-:W-:Y:S02]  /*74210*/  STSM.16.M88.4 [R19], R232 ;  /* 0x000000e813007844 */ /* 0x000fe40000000200 */
[----:B------:R-:W-:Y:S06]  /*74220*/  BAR.SYNC.DEFER_BLOCKING 0x0 ;  /* 0x0000000000007b1d */ /* 0x000fec0000010000 */
[----:B------:R-:W1:Y:S01]  /*74230*/  LDS.128 R232, [R18] ;  /* 0x0000000012e87984 */ /* 0x000e620000000c00 */
[----:B------:R-:W-:-:S02]  /*74240*/  IMAD.MOV.U32 R173, RZ, RZ, R33 ;  /* 0x000000ffffad7224 */ /* 0x000fc400078e0021 */
[----:B------:R-:W1:Y:S01]  /*74250*/  LDC.64 R32, c[0x0][0x228] ;  /* 0x00008a00ff207b82 */ /* 0x000e620000000a00 */
[----:B----4-:R-:W-:Y:S02]  /*74260*/  LOP3.LUT R240, R240, 0xffff, RZ, 0xc0, !PT ;  /* 0x0000fffff0f07812 */ /* 0x010fe400078ec0ff */
[----:B--2---:R-:W-:Y:S02]  /*74270*/  LOP3.LUT R241, R241, 0xffff, RZ, 0xc0, !PT ;  /* 0x0000fffff1f17812 */ /* 0x004fe400078ec0ff */
[----:B---3--:R-:W-:Y:S02]  /*74280*/  LOP3.LUT R242, R242, 0xffff, RZ, 0xc0, !PT ;  /* 0x0000fffff2f27812 */ /* 0x008fe400078ec0ff */
[----:B------:R-:W-:Y:S02]  /*74290*/  LOP3.LUT R243, R243, 0xffff, RZ, 0xc0, !PT ;  /* 0x0000fffff3f37812 */ /* 0x000fe400078ec0ff */
[----:B------:R-:W-:Y:S02]  /*742a0*/  PRMT R237, R25, 0x4210, R241 ;  /* 0x0000421019ed7816 */ /* 0x000fe400000000f1 */
[----:B------:R-:W2:Y:S01]  /*742b0*/  LDL.LU R25, [R1+0x5fc] ;  /* 0x0005fc0001197983 */ /* 0x000ea20000300800 */
[----:B------:R-:W-:-:S03]  /*742c0*/  PRMT R238, R250, 0x4210, R242 ;  /* 0x00004210faee7816 */ /* 0x000fc600000000f2 */
[----:B------:R-:W3:Y:S01]  /*742d0*/  LDL.LU R30, [R1+0x7c8] ;  /* 0x0007c800011e7983 */ /* 0x000ee20000300800 */
[----:B------:R-:W-:-:S03]  /*742e0*/  PRMT R239, R251, 0x4210, R243 ;  /* 0x00004210fbef7816 */ /* 0x000fc600000000f3 */
[----:B------:R-:W4:Y:S04]  /*742f0*/  LDL.LU R31, [R1+0x7c4] ;  /* 0x0007c400011f7983 */ /* 0x000f280000300800 */
[----:B------:R-:W4:Y:S04]  /*74300*/  LDL.LU R250, [R1+0x7c0] ;  /* 0x0007c00001fa7983 */ /* 0x000f280000300800 */
[----:B------:R-:W4:Y:S01]  /*74310*/  LDL.LU R251, [R1+0x7bc] ;  /* 0x0007bc0001fb7983 */ /* 0x000f220000300800 */
[----:B------:R-:W-:-:S03]  /*74320*/  PRMT R236, R24, 0x4210, R240 ;  /* 0x0000421018ec7816 */ /* 0x000fc600000000f0 */
[----:B0-----:R-:W-:Y:S04]  /*74330*/  STL.64 [R1+0x2d40], R228 ;  /* 0x002d40e401007387 */ /* 0x001fe80000100a00 */
[----:B------:R-:W-:Y:S01]  /*74340*/  STL.64 [R1+0x2d30], R230 ;  /* 0x002d30e601007387 */ /* 0x000fe20000100a00 */
[----:B------:R-:W-:-:S03]  /*74350*/  PRMT R240, R246, 0x5210, R240 ;  /* 0x00005210f6f07816 */ /* 0x000fc600000000f0 */
[----:B-1----:R-:W-:Y:S01]  /*74360*/  STL.64 [R1+0x2d38], R232 ;  /* 0x002d38e801007387 */ /* 0x002fe20000100a00 */
[----:B------:R-:W-:-:S03]  /*74370*/  PRMT R241, R247, 0x5210, R241 ;  /* 0x00005210f7f17816 */ /* 0x000fc600000000f1 */
[----:B------:R-:W-:Y:S01]  /*74380*/  STL.64 [R1+0x2d28], R234 ;  /* 0x002d28ea01007387 */ /* 0x000fe20000100a00 */
[----:B------:R-:W-:-:S03]  /*74390*/  PRMT R242, R244, 0x5210, R242 ;  /* 0x00005210f4f27816 */ /* 0x000fc600000000f2 */
[----:B------:R-:W4:Y:S01]  /*743a0*/  LDL.LU R246, [R1+0x138] ;  /* 0x0001380001f67983 */ /* 0x000f220000300800 */
[----:B------:R-:W-:-:S03]  /*743b0*/  PRMT R243, R245, 0x5210, R243 ;  /* 0x00005210f5f37816 */ /* 0x000fc600000000f3 */
[----:B------:R-:W-:Y:S04]  /*743c0*/  STL [R1+0x2e30], R173 ;  /* 0x002e30ad01007387 */ /* 0x000fe80000100800 */
[----:B------:R-:W4:Y:S04]  /*743d0*/  LDL.LU R247, [R1+0x130] ;  /* 0x0001300001f77983 */ /* 0x000f280000300800 */
[----:B------:R-:W4:Y:S04]  /*743e0*/  LDL.LU R244, [R1+0x134] ;  /* 0x0001340001f47983 */ /* 0x000f280000300800 */
[----:B------:R-:W4:Y:S01]  /*743f0*/  LDL.LU R245, [R1+0x108] ;  /* 0x0001080001f57983 */ /* 0x000f220000300800 */
[----:B------:R-:W-:Y:S06]  /*74400*/  BAR.SYNC.DEFER_BLOCKING 0x0 ;  /* 0x0000000000007b1d */ /* 0x000fec0000010000 */
[----:B------:R-:W-:Y:S02]  /*74410*/  STSM.16.M88.4 [R19], R236 ;  /* 0x000000ec13007844 */ /* 0x000fe40000000200 */
[----:B------:R-:W-:Y:S06]  /*74420*/  BAR.SYNC.DEFER_BLOCKING 0x0 ;  /* 0x0000000000007b1d */ /* 0x000fec0000010000 */
[----:B------:R-:W0:Y:S02]  /*74430*/  LDS.128 R236, [R18] ;  /* 0x0000000012ec7984 */ /* 0x000e240000000c00 */
[----:B------:R-:W-:Y:S06]  /*74440*/  BAR.SYNC.DEFER_BLOCKING 0x0 ;  /* 0x0000000000007b1d */ /* 0x000fec0000010000 */
[----:B------:R-:W-:Y:S02]  /*74450*/  STSM.16.M88.4 [R19], R240 ;  /* 0x000000f013007844 */ /* 0x000fe40000000200 */
[----:B------:R-:W-:Y:S01]  /*74460*/  BAR.SYNC.DEFER_BLOCKING 0x0 ;  /* 0x0000000000007b1d */ /* 0x000fe20000010000 */
[----:B------:R-:W-:-:S02]  /*74470*/  LOP3.LUT R29, R29, 0xffff, RZ, 0xc0, !PT ;  /* 0x0000ffff1d1d7812 */ /* 0x000fc400078ec0ff */
[----:B------:R-:W-:Y:S02]  /*74480*/  LOP3.LUT R27, R27, 0xffff, RZ, 0xc0, !PT ;  /* 0x0000ffff1b1b7812 */ /* 0x000fe400078ec0ff */
[----:B------:R-:W-:Y:S01]  /*74490*/  LOP3.LUT R26, R26, 0xffff, RZ, 0xc0, !PT ;  /* 0x0000ffff1a1a7812 */ /* 0x000fe200078ec0ff */
[----:B------:R-:W1:Y:S01]  /*744a0*/  LDS.128 R240, [R18] ;  /* 0x0000000012f07984 */ /* 0x000e620000000c00 */
[----:B------:R-:W-:Y:S02]  /*744b0*/  IMAD.MOV.U32 R24, RZ, RZ, R32 ;  /* 0x000000ffff187224 */ /* 0x000fe400078e0020 */
[----:B------:R-:W-:-:S05]  /*744c0*/  IMAD.MOV.U32 R175, RZ, RZ, R33 ;  /* 0x000000ffffaf7224 */ /* 0x000fca00078e0021 */
[----:B------:R-:W-:Y:S01]  /*744d0*/  STL.64 [R1+0x2e18], R174 ;  /* 0x002e18ae01007387 */ /* 0x000fe20000100a00 */
[----:B--2---:R-:W-:Y:S02]  /*744e0*/  LOP3.LUT R25, R25, 0xffff, RZ, 0xc0, !PT ;  /* 0x0000ffff19197812 */ /* 0x004fe400078ec0ff */
[----:B---3--:R-:W-:Y:S02]  /*744f0*/  PRMT R32, R30, 0x4210, R29 ;  /* 0x000042101e207816 */ /* 0x008fe4000000001d */
[----:B----4-:R-:W-:Y:S02]  /*74500*/  PRMT R33, R31, 0x4210, R27 ;  /* 0x000042101f217816 */ /* 0x010fe4000000001b */
[----:B------:R-:W-:Y:S02]  /*74510*/  PRMT R34, R250, 0x4210, R26 ;  /* 0x00004210fa227816 */ /* 0x000fe4000000001a */
[----:B------:R-:W-:Y:S01]  /*74520*/  PRMT R35, R251, 0x4210, R25 ;  /* 0x00004210fb237816 */ /* 0x000fe20000000019 */
[----:B------:R-:W-:Y:S06]  /*74530*/  BAR.SYNC.DEFER_BLOCKING 0x0 ;  /* 0x0000000000007b1d */ /* 0x000fec0000010000 */
[----:B------:R-:W2:Y:S04]  /*74540*/  LDL.LU.64 R250, [R1+0x100] ;  /* 0x0001000001fa7983 */ /* 0x000ea80000300a00 */
[----:B------:R3:W-:Y:S02]  /*74550*/  STSM.16.M88.4 [R19], R32 ;  /* 0x0000002013007844 */ /* 0x0007e40000000200 */
[----:B---3--:R-:W3:Y:S02]  /*74560*/  LDC.64 R34, c[0x0][0x228] ;  /* 0x00008a00ff227b82 */ /* 0x008ee40000000a00 */
[----:B0-----:R-:W-:Y:S04]  /*74570*/  STL.64 [R1+0x2d20], R236 ;  /* 0x002d20ec01007387 */ /* 0x001fe80000100a00 */
[----:B------:R-:W-:Y:S04]  /*74580*/  STL.64 [R1+0x2d10], R238 ;  /* 0x002d10ee01007387 */ /* 0x000fe80000100a00 */
[----:B-1----:R-:W-:Y:S04]  /*74590*/  STL.64 [R1+0x2d18], R240 ;  /* 0x002d18f001007387 */ /* 0x002fe80000100a00 */
[----:B------:R-:W-:Y:S01]  /*745a0*/  STL.64 [R1+0x2d08], R242 ;  /* 0x002d08f201007387 */ /* 0x000fe20000100a00 */
[----:B---3--:R-:W-:Y:S01]  /*745b0*/  IMAD.MOV.U32 R173, RZ, RZ, R35 ;  /* 0x000000ffffad7224 */ /* 0x008fe200078e0023 */
[----:B------:R-:W-:Y:S01]  /*745c0*/  PRMT R35, R245, 0x5210, R25 ;  /* 0x00005210f5237816 */ /* 0x000fe20000000019 */
[----:B------:R-:W-:Y:S01]  /*745d0*/  IMAD.MOV.U32 R30, RZ, RZ, R34 ;  /* 0x000000ffff1e7224 */ /* 0x000fe200078e0022 */
[----:B------:R-:W-:-:S02]  /*745e0*/  PRMT R34, R244, 0x5210, R26 ;  /* 0x00005210f4227816 */ /* 0x000fc4000000001a */
[----:B------:R-:W-:Y:S04]  /*745f0*/  STL.64 [R1+0x2e38], R172 ;  /* 0x002e38ac01007387 */ /* 0x000fe80000100a00 */
[----:B------:R-:W3:Y:S01]  /*74600*/  LDL.LU.64 R244, [R1+0xf8] ;  /* 0x0000f80001f47983 */ /* 0x000ee20000300a00 */
[----:B------:R-:W-:Y:S01]  /*74610*/  PRMT R33, R247, 0x5210, R27 ;  /* 0x00005210f7217816 */ /* 0x000fe2000000001b */
[----:B------:R-:W-:Y:S02]  /*74620*/  IMAD.MOV.U32 R27, RZ, RZ, R36 ;  /* 0x000000ffff1b7224 */ /* 0x000fe400078e0024 */
[----:B------:R-:W-:Y:S02]  /*74630*/  IMAD.MOV.U32 R166, RZ, RZ, R37 ;  /* 0x000000ffffa67224 */ /* 0x000fe400078e0025 */
[----:B------:R-:W0:Y:S01]  /*74640*/  LDC.64 R36, c[0x0][0x228] ;  /* 0x00008a00ff247b82 */ /* 0x000e220000000a00 */
[----:B------:R-:W-:-:S07]  /*74650*/  PRMT R32, R246, 0x5210, R29 ;  /* 0x00005210f6207816 */ /* 0x000fce000000001d */
[----:B------:R-:W-:Y:S06]  /*74660*/  BAR.SYNC.DEFER_BLOCKING 0x0 ;  /* 0x0000000000007b1d */ /* 0x000fec0000010000 */
[----:B0-----:R-:W-:Y:S01]  /*74670*/  STL [R1+0x1ffc], R37 ;  /* 0x001ffc2501007387 */ /* 0x001fe20000100800 */
[----:B------:R-:W-:-:S03]  /*74680*/  IMAD.MOV.U32 R26, RZ, RZ, R36 ;  /* 0x000000ffff1a7224 */ /* 0x000fc600078e0024 */
[----:B------:R-:W0:Y:S01]  /*74690*/  LDS.128 R36, [R18] ;  /* 0x0000000012247984 */ /* 0x000e220000000c00 */
[----:B------:R-:W-:Y:S01]  /*746a0*/  BAR.SYNC.DEFER_BLOCKING 0x0 ;  /* 0x0000000000007b1d */ /* 0x000fe20000010000 */
[----:B------:R-:W-:-:S05]  /*746b0*/  PRMT R25, R20, 0x7770, RZ ;  /* 0x0000777014197816 */ /* 0x000fca00000000ff */
[----:B------:R-:W-:Y:S02]  /*746c0*/  STSM.16.M88.4 [R19], R32 ;  /* 0x0000002013007844 */ /* 0x000fe40000000200 */
[----:B------:R-:W-:Y:S06]  /*746d0*/  BAR.SYNC.DEFER_BLOCKING 0x0 ;  /* 0x0000000000007b1d */ /* 0x000fec0000010000 */
[----:B------:R1:W-:Y:S02]  /*746e0*/  STL [R1+0x2e48], R18 ;  /* 0x002e481201007387 */ /* 0x0003e40000100800 */
[----:B-1----:R-:W1:Y:S02]  /*746f0*/  LDC.64 R18, c[0x0][0x228] ;  /* 0x00008a00ff127b82 */ /* 0x002e640000000a00 */
[----:B0-----:R0:W-:Y:S04]  /*74700*/  STL.64 [R1], R36 ;  /* 0x0000002401007387 */ /* 0x0011e80000100a00 */
[----:B------:R4:W-:Y:S04]  /*74710*/  STL.64 [R1+0x8], R38 ;  /* 0x0000082601007387 */ /* 0x0009e80000100a00 */
[----:B0-----:R-:W3:Y:S01]  /*74720*/  LDL.LU.64 R36, [R1+0xf0] ;  /* 0x0000f00001247983 */ /* 0x001ee20000300a00 */
[----:B----4-:R-:W0:Y:S03]  /*74730*/  LDC.64 R38, c[0x0][0x228] ;  /* 0x00008a00ff267b82 */ /* 0x010e260000000a00 */
[----:B------:R-:W4:Y:S04]  /*74740*/  LDL.LU.64 R32, [R1+0xe8] ;  /* 0x0000e80001207983 */ /* 0x000f280000300a00 */
[----:B-1----:R1:W-:Y:S02]  /*74750*/  STL [R1+0x1fd4], R19 ;  /* 0x001fd41301007387 */ /* 0x0023e40000100800 */
[----:B-1----:R-:W-:Y:S01]  /*74760*/  PRMT R19, R20, 0x7771, RZ ;  /* 0x0000777114137816 */ /* 0x002fe200000000ff */
[----:B0-----:R-:W-:Y:S01]  /*74770*/  IMAD.MOV.U32 R171, RZ, RZ, R39 ;  /* 0x000000ffffab7224 */ /* 0x001fe200078e0027 */
[----:B--2---:R0:W-:Y:S01]  /*74780*/  @P3 STG.E.U8 desc[UR60][R250.64], R25 ;  /* 0x00000019fa003986 */ /* 0x0041e2000c10113c */
[----:B------:R-:W-:-:S02]  /*74790*/  ISETP.LT.AND P3, PT, R15, R28, !P5 ;  /* 0x0000001c0f00720c */ /* 0x000fc40006f61270 */
[----:B------:R-:W1:Y:S01]  /*747a0*/  LDC.64 R28, c[0x0][0x228] ;  /* 0x00008a00ff1c7b82 */ /* 0x000e620000000a00 */
[----:B0-----:R-:W-:Y:S02]  /*747b0*/  IMAD.MOV.U32 R25, RZ, RZ, R18 ;  /* 0x000000ffff197224 */ /* 0x001fe400078e0012 */
[----:B-1----:R-:W-:Y:S02]  /*747c0*/  IMAD.MOV.U32 R18, RZ, RZ, R29 ;  /* 0x000000ffff127224 */ /* 0x002fe400078e001d */
[----:B------:R-:W-:Y:S02]  /*747d0*/  IMAD.MOV.U32 R35, RZ, RZ, R28 ;  /* 0x000000ffff237224 */ /* 0x000fe400078e001c */
[----:B------:R-:W2:Y:S04]  /*747e0*/  LDL.LU.64 R28, [R1+0xe0] ;  /* 0x0000e000011c7983 */ /* 0x000ea80000300a00 */
[----:B------:R-:W-:Y:S04]  /*747f0*/  STL [R1+0x2e58], R18 ;  /* 0x002e581201007387 */ /* 0x000fe80000100800 */
[----:B------:R-:W-:Y:S04]  /*74800*/  STL.64 [R1+0x2e50], R170 ;  /* 0x002e50aa01007387 */ /* 0x000fe80000100a00 */
[----:B------:R-:W2:Y:S04]  /*74810*/  LDL.LU.64 R246, [R1+0xd8] ;  /* 0x0000d80001f67983 */ /* 0x000ea80000300a00 */
[----:B---3--:R0:W-:Y:S02]  /*74820*/  @P4 STG.E.U8 desc[UR60][R244.64], R19 ;  /* 0x00000013f4004986 */ /* 0x0081e4000c10113c */
[----:B0-----:R-:W0:Y:S02]  /*74830*/  LDC.64 R18, c[0x0][0x228] ;  /* 0x00008a00ff127b82 */ /* 0x001e240000000a00 */
[----:B0-----:R-:W-:-:S05]  /*74840*/  IMAD.MOV.U32 R167, RZ, RZ, R19 ;  /* 0x000000ffffa77224 */ /* 0x001fca00078e0013 */
[----:B------:R-:W-:Y:S04]  /*74850*/  STL [R1+0x2e60], R167 ;  /* 0x002e60a701007387 */ /* 0x000fe80000100800 */
[----:B------:R-:W3:Y:S01]  /*74860*/  LDL.LU.64 R250, [R1+0xd0] ;  /* 0x0000d00001fa7983 */ /* 0x000ee20000300a00 */
[C---:B------:R-:W-:Y:S01]  /*74870*/  ISETP.LT.AND P6, PT, R17.reuse, R24, !P6 ;  /* 0x000000181100720c */ /* 0x040fe200077c1270 */
[----:B------:R-:W-:Y:S01]  /*74880*/  IMAD.MOV.U32 R24, RZ, RZ, R38 ;  /* 0x000000ffff187224 */ /* 0x000fe200078e0026 */
[----:B------:R-:W-:Y:S01]  /*74890*/  PRMT R19, R20, 0x7772, RZ ;  /* 0x0000777214137816 */ /* 0x000fe200000000ff */
[----:B------:R-:W0:Y:S01]  /*748a0*/  LDC.64 R38, c[0x0][0x228] ;  /* 0x00008a00ff267b82 */ /* 0x000e220000000a00 */
[----:B------:R-:W-:Y:S01]  /*748b0*/  IMAD.MOV.U32 R34, RZ, RZ, R18 ;  /* 0x000000ffff227224 */ /* 0x000fe200078e0012 */
[----:B------:R-:W-:Y:S01]  /*748c0*/  ISETP.LT.AND P4, PT, R16, R30, !P5 ;  /* 0x0000001e1000720c */ /* 0x000fe20006f81270 */
[----:B------:R-:W-:Y:S01]  /*748d0*/  IMAD.MOV.U32 R245, RZ, RZ, R249 ;  /* 0x000000fffff57224 */ /* 0x000fe200078e00f9 */
[----:B------:R-:W-:Y:S01]  /*748e0*/  PRMT R20, R20, 0x7773, RZ ;  /* 0x0000777314147816 */ /* 0x000fe200000000ff */
[----:B0-----:R-:W-:Y:S01]  /*748f0*/  IMAD.MOV.U32 R249, RZ, RZ, R38 ;  /* 0x000000fffff97224 */ /* 0x001fe200078e0026 */
[----:B------:R0:W-:Y:S01]  /*74900*/  @P1 STG.E.U8 desc[UR60][R36.64], R19 ;  /* 0x0000001324001986 */ /* 0x0001e2000c10113c */
[----:B------:R-:W-:Y:S01]  /*74910*/  IMAD.MOV.U32 R31, RZ, RZ, R39 ;  /* 0x000000ffff1f7224 */ /* 0x000fe200078e0027 */
[----:B------:R-:W1:Y:S08]  /*74920*/  LDC R38, c[0x0][0x228] ;  /* 0x00008a00ff267b82 */ /* 0x000e700000000800 */
[----:B0-----:R-:W0:Y:S08]  /*74930*/  LDC.64 R18, c[0x0][0x228] ;  /* 0x00008a00ff127b82 */ /* 0x001e300000000a00 */
[----:B------:R-:W1:Y:S01]  /*74940*/  LDC.64 R36, c[0x0][0x228] ;  /* 0x00008a00ff247b82 */ /* 0x000e620000000a00 */
[----:B------:R-:W-:Y:S01]  /*74950*/  STL.64 [R1+0x3110], R248 ;  /* 0x003110f801007387 */ /* 0x000fe20000100a00 */
[----:B------:R-:W-:-:S03]  /*74960*/  ISETP.LT.AND P1, PT, R17, R27, !P2 ;  /* 0x0000001b1100720c */ /* 0x000fc60005721270 */
[----:B----4-:R4:W-:Y:S01]  /*74970*/  @P6 STG.E.U8 desc[UR60][R32.64], R20 ;  /* 0x0000001420006986 */ /* 0x0109e2000c10113c */
[----:B------:R-:W-:Y:S01]  /*74980*/  ISETP.LT.AND P6, PT, R14, R26, !P5 ;  /* 0x0000001a0e00720c */ /* 0x000fe20006fc1270 */
[----:B0-----:R-:W-:Y:S01]  /*74990*/  IMAD.MOV.U32 R30, RZ, RZ, R19 ;  /* 0x000000ffff1e7224 */ /* 0x001fe200078e0013 */
[C---:B----4-:R-:W-:Y:S01]  /*749a0*/  PRMT R20, R4.reuse, 0x7770, RZ ;  /* 0x0000777004147816 */ /* 0x050fe200000000ff */
[----:B------:R-:W4:Y:S01]  /*749b0*/  LDL.LU.64 R32, [R1+0xc8] ;  /* 0x0000c80001207983 */ /* 0x000f220000300a00 */
[----:B------:R-:W-:Y:S01]  /*749c0*/  IMAD.MOV.U32 R240, RZ, RZ, R18 ;  /* 0x000000fffff07224 */ /* 0x000fe200078e0012 */
[----:B------:R-:W-:Y:S02]  /*749d0*/  PRMT R19, R4, 0x7771, RZ ;  /* 0x0000777104137816 */ /* 0x000fe400000000ff */
[----:B------:R-:W4:Y:S01]  /*749e0*/  LDL.LU.64 R26, [R1+0xc0] ;  /* 0x0000c000011a7983 */ /* 0x000f220000300a00 */
[----:B-1----:R-:W-:-:S03]  /*749f0*/  IMAD.MOV.U32 R18, RZ, RZ, R37 ;  /* 0x000000ffff127224 */ /* 0x002fc600078e0025 */
[----:B--2---:R0:W-:Y:S04]  /*74a00*/  @P3 STG.E.U8 desc[UR60][R28.64], R20 ;  /* 0x000000141c003986 */ /* 0x0041e8000c10113c */
[----:B0-----:R-:W2:Y:S04]  /*74a10*/  LDL.LU.64 R28, [R1+0xb8] ;  /* 0x0000b800011c7983 */ /* 0x001ea80000300a00 */
[----:B------:R0:W-:Y:S04]  /*74a20*/  STL [R1+0x2e80], R18 ;  /* 0x002e801201007387 */ /* 0x0001e80000100800 */
[----:B------:R1:W-:Y:S01]  /*74a30*/  @P4 STG.E.U8 desc[UR60][R246.64], R19 ;  /* 0x00000013f6004986 */ /* 0x0003e2000c10113c */
[----:B------:R-:W-:-:S02]  /*74a40*/  PRMT R20, R4, 0x7772, RZ ;  /* 0x0000777204147816 */ /* 0x000fc400000000ff */
[----:B------:R-:W-:Y:S01]  /*74a50*/  ISETP.LT.AND P3, PT, R14, R25, !P2 ;  /* 0x000000190e00720c */ /* 0x000fe20005761270 */
[----:B0-----:R-:W0:Y:S01]  /*74a60*/  LDC R18, c[0x0][0x228] ;  /* 0x00008a00ff127b82 */ /* 0x001e220000000800 */
[----:B-1----:R-:W2:Y:S04]  /*74a70*/  LDL.LU.64 R246, [R1+0xb0] ;  /* 0x0000b00001f67983 */ /* 0x002ea80000300a00 */
[----:B---3--:R1:W-:Y:S04]  /*74a80*/  @P6 STG.E.U8 desc[UR60][R250.64], R20 ;  /* 0x00000014fa006986 */ /* 0x0083e8000c10113c */
[----:B-1----:R-:W3:Y:S01]  /*74a90*/  LDL.LU.64 R250, [R1+0xa8] ;  /* 0x0000a80001fa7983 */ /* 0x002ee20000300a00 */
[----:B------:R-:W-:-:S02]  /*74aa0*/  ISETP.LT.AND P4, PT, R16, R35, !P2 ;  /* 0x000000231000720c */ /* 0x000fc40005781270 */
[----:B------:R-:W-:Y:S02]  /*74ab0*/  ISETP.LT.AND P2, PT, R15, R34, !P2 ;  /* 0x000000220f00720c */ /* 0x000fe40005741270 */
[----:B------:R-:W1:Y:S01]  /*74ac0*/  LDC.64 R34, c[0x0][0x228] ;  /* 0x00008a00ff227b82 */ /* 0x000e620000000a00 */
[----:B------:R-:W-:Y:S01]  /*74ad0*/  ISETP.LT.AND P5, PT, R17, R24, !P5 ;  /* 0x000000181100720c */ /* 0x000fe20006fa1270 */
[----:B------:R-:W-:Y:S01]  /*74ae0*/  VIADD R19, R10, 0x5 ;  /* 0x000000050a137836 */ /* 0x000fe20000000000 */
[----:B------:R-:W-:Y:S01]  /*74af0*/  PRMT R20, R4, 0x7773, RZ ;  /* 0x0000777304147816 */ /* 0x000fe200000000ff */
[----:B------:R-:W-:-:S03]  /*74b00*/  VIADD R4, R10, 0x3 ;  /* 0x000000030a047836 */ /* 0x000fc60000000000 */
[----:B------:R-:W-:Y:S01]  /*74b10*/  ISETP.GE.AND P6, PT, R19, R31, PT ;  /* 0x0000001f1300720c */ /* 0x000fe20003fc6270 */
[----:B------:R-:W0:Y:S01]  /*74b20*/  LDC R24, c[0x0][0x228] ;  /* 0x00008a00ff187b82 */ /* 0x000e220000000800 */
[----:B------:R-:W-:Y:S01]  /*74b30*/  PRMT R19, R21, 0x7770, RZ ;  /* 0x0000777015137816 */ /* 0x000fe200000000ff */
[----:B------:R-:W-:Y:S01]  /*74b40*/  IMAD.MOV.U32 R25, RZ, RZ, R36 ;  /* 0x000000ffff197224 */ /* 0x000fe200078e0024 */
[----:B-1----:R1:W-:Y:S01]  /*74b50*/  STL [R1+0x1500], R34 ;  /* 0x0015002201007387 */ /* 0x0023e20000100800 */
[----:B------:R-:W-:-:S03]  /*74b60*/  IMAD.MOV.U32 R42, RZ, RZ, R35 ;  /* 0x000000ffff2a7224 */ /* 0x000fc600078e0023 */
[----:B------:R-:W3:Y:S04]  /*74b70*/  LDL.LU R39, [R1+0x20] ;  /* 0x0000200001277983 */ /* 0x000ee80000300800 */
[----:B------:R-:W3:Y:S04]  /*74b80*/  LDL.LU.64 R40, [R1+0xa0] ;  /* 0x0000a00001287983 */ /* 0x000ee80000300a00 */
[----:B-1----:R-:W3:Y:S04]  /*74b90*/  LDL.LU.64 R34, [R1+0x98] ;  /* 0x0000980001227983 */ /* 0x002ee80000300a00 */
[----:B------:R-:W3:Y:S04]  /*74ba0*/  LDL.LU.64 R36, [R1+0x90] ;  /* 0x0000900001247983 */ /* 0x000ee80000300a00 */
[----:B------:R-:W3:Y:S04]  /*74bb0*/  LDL.LU R244, [R1+0x28] ;  /* 0x0000280001f47983 */ /* 0x000ee80000300800 */
[----:B----4-:R1:W-:Y:S01]  /*74bc0*/  @P5 STG.E.U8 desc[UR60][R32.64], R20 ;  /* 0x0000001420005986 */ /* 0x0103e2000c10113c */
[----:B------:R-:W-:-:S03]  /*74bd0*/  ISETP.GE.AND P5, PT, R4, R30, PT ;  /* 0x0000001e0400720c */ /* 0x000fc60003fa6270 */
[----:B------:R4:W-:Y:S01]  /*74be0*/  @P2 STG.E.U8 desc[UR60][R26.64], R19 ;  /* 0x000000131a002986 */ /* 0x0009e2000c10113c */
[----:B------:R-:W-:-:S03]  /*74bf0*/  PRMT R4, R21, 0x7772, RZ ;  /* 0x0000777215047816 */ /* 0x000fc600000000ff */
[----:B------:R-:W3:Y:S01]  /*74c00*/  LDL.LU.64 R30, [R1+0x58] ;  /* 0x00005800011e7983 */ /* 0x000ee20000300a00 */
[----:B-1----:R-:W1:Y:S01]  /*74c10*/  LDC R33, c[0x0][0x228] ;  /* 0x00008a00ff217b82 */ /* 0x002e620000000800 */
[C---:B----4-:R-:W-:Y:S02]  /*74c20*/  PRMT R19, R21.reuse, 0x7771, RZ ;  /* 0x0000777115137816 */ /* 0x050fe400000000ff */
[----:B------:R-:W4:Y:S01]  /*74c30*/  LDL.LU.64 R26, [R1+0x50] ;  /* 0x00005000011a7983 */ /* 0x000f220000300a00 */
[----:B------:R-:W-:Y:S02]  /*74c40*/  PRMT R21, R21, 0x7773, RZ ;  /* 0x0000777315157816 */ /* 0x000fe400000000ff */
[----:B------:R-:W-:Y:S02]  /*74c50*/  ISETP.LT.AND P2, PT, R15, R25, !P5 ;  /* 0x000000190f00720c */ /* 0x000fe40006f41270 */
[----:B------:R-:W1:Y:S01]  /*74c60*/  LDC R32, c[0x0][0x228] ;  /* 0x00008a00ff207b82 */ /* 0x000e620000000800 */
[----:B------:R-:W-:-:S07]  /*74c70*/  IMAD.MOV.U32 R167, RZ, RZ, R44 ;  /* 0x000000ffffa77224 */ /* 0x000fce00078e002c */
[----:B------:R-:W1:Y:S01]  /*74c80*/  LDC R20, c[0x0][0x228] ;  /* 0x00008a00ff147b82 */ /* 0x000e620000000800 */
[----:B--2---:R2:W-:Y:S01]  /*74c90*/  @P4 STG.E.U8 desc[UR60][R28.64], R19 ;  /* 0x000000131c004986 */ /* 0x0045e2000c10113c */
[----:B0-----:R-:W-:-:S03]  /*74ca0*/  ISETP.LT.AND P4, PT, R14, R24, !P5 ;  /* 0x000000180e00720c */ /* 0x001fc60006f81270 */
[----:B------:R0:W-:Y:S01]  /*74cb0*/  @P3 STG.E.U8 desc[UR60][R246.64], R4 ;  /* 0x00000004f6003986 */ /* 0x0001e2000c10113c */
[----:B------:R-:W-:-:S03]  /*74cc0*/  ISETP.LT.AND P3, PT, R16, R18, !P5 ;  /* 0x000000121000720c */ /* 0x000fc60006f61270 */
[----:B------:R-:W4:Y:S04]  /*74cd0*/  LDL.LU R18, [R1+0x2cb4] ;  /* 0x002cb40001127983 */ /* 0x000f280000300800 */
[----:B--2---:R-:W2:Y:S04]  /*74ce0*/  LDL.LU.64 R28, [R1+0x48] ;  /* 0x00004800011c7983 */ /* 0x004ea80000300a00 */
[----:B------:R-:W2:Y:S04]  /*74cf0*/  LDL.LU.64 R24, [R1+0x40] ;  /* 0x0000400001187983 */ /* 0x000ea80000300a00 */
[----:B0-----:R-:W2:Y:S04]  /*74d00*/  LDL.LU.64 R246, [R1+0x38] ;  /* 0x0000380001f67983 */ /* 0x001ea80000300a00 */
[----:B---3--:R0:W-:Y:S04]  /*74d10*/  @P1 STG.E.U8 desc[UR60][R250.64], R21 ;  /* 0x00000015fa001986 */ /* 0x0081e8000c10113c */
[----:B0-----:R-:W3:Y:S01]  /*74d20*/  LDL.LU.64 R250, [R1+0x30] ;  /* 0x0000300001fa7983 */ /* 0x001ee20000300a00 */
[----:B------:R-:W-:Y:S01]  /*74d30*/  VIADD R19, R10, 0x4 ;  /* 0x000000040a137836 */ /* 0x000fe20000000000 */
[----:B------:R-:W-:-:S04]  /*74d40*/  PRMT R4, R5, 0x7770, RZ ;  /* 0x0000777005047816 */ /* 0x000fc800000000ff */
[----:B------:R-:W-:Y:S02]  /*74d50*/  ISETP.GE.AND P1, PT, R19, R42, PT ;  /* 0x0000002a1300720c */ /* 0x000fe40003f26270 */
[----:B------:R-:W-:Y:S01]  /*74d60*/  PRMT R19, R5, 0x7771, RZ ;  /* 0x0000777105137816 */ /* 0x000fe200000000ff */
[----:B------:R-:W-:Y:S04]  /*74d70*/  STL.64 [R1+0x2e68], R166 ;  /* 0x002e68a601007387 */ /* 0x000fe80000100a00 */
[----:B------:R0:W-:Y:S01]  /*74d80*/  STL.64 [R1+0x3130], R16 ;  /* 0x0031301001007387 */ /* 0x0001e20000100a00 */
[----:B------:R-:W-:-:S03]  /*74d90*/  ISETP.LT.AND P5, PT, R17, R39, !P5 ;  /* 0x000000271100720c */ /* 0x000fc60006fa1270 */
[----:B------:R0:W-:Y:S01]  /*74da0*/  @P2 STG.E.U8 desc[UR60][R40.64], R4 ;  /* 0x0000000428002986 */ /* 0x0001e2000c10113c */
[----:B------:R-:W-:-:S03]  /*74db0*/  ISETP.LT.AND P2, PT, R15, R38, !P1 ;  /* 0x000000260f00720c */ /* 0x000fc60004f41270 */
[----:B------:R0:W-:Y:S01]  /*74dc0*/  @P3 STG.E.U8 desc[UR60][R34.64], R19 ;  /* 0x0000001322003986 */ /* 0x0001e2000c10113c */
[----:B-1----:R-:W-:Y:S02]  /*74dd0*/  ISETP.LT.AND P3, PT, R16, R33, !P1 ;  /* 0x000000211000720c */ /* 0x002fe40004f61270 */
[----:B0-----:R-:W0:Y:S01]  /*74de0*/  LDC R16, c[0x0][0x248] ;  /* 0x00009200ff107b82 */ /* 0x001e220000000800 */
[C---:B------:R-:W-:Y:S02]  /*74df0*/  PRMT R4, R5.reuse, 0x7772, RZ ;  /* 0x0000777205047816 */ /* 0x040fe400000000ff */
[----:B------:R-:W-:Y:S01]  /*74e00*/  PRMT R5, R5, 0x7773, RZ ;  /* 0x0000777305057816 */ /* 0x000fe200000000ff */
[----:B------:R-:W-:Y:S01]  /*74e10*/  IMAD.MOV.U32 R21, RZ, RZ, R45 ;  /* 0x000000ffff157224 */ /* 0x000fe200078e002d */
[----:B------:R-:W-:Y:S01]  /*74e20*/  PRMT R19, R22, 0x7770, RZ ;  /* 0x0000777016137816 */ /* 0x000fe200000000ff */
[----:B------:R1:W-:Y:S01]  /*74e30*/  @P4 STG.E.U8 desc[UR60][R36.64], R4 ;  /* 0x0000000424004986 */ /* 0x0003e2000c10113c */
[----:B------:R-:W-:-:S02]  /*74e40*/  ISETP.LT.AND P4, PT, R17, R244, !P1 ;  /* 0x000000f41100720c */ /* 0x000fc40004f81270 */
[----:B------:R-:W-:Y:S02]  /*74e50*/  ISETP.LT.AND P1, PT, R14, R32, !P1 ;  /* 0x000000200e00720c */ /* 0x000fe40004f21270 */
[C---:B-1----:R-:W-:Y:S02]  /*74e60*/  PRMT R4, R22.reuse, 0x7771, RZ ;  /* 0x0000777116047816 */ /* 0x042fe400000000ff */
[----:B------:R-:W-:Y:S01]  /*74e70*/  SHF.R.S32.HI R244, RZ, 0x1f, R252 ;  /* 0x0000001ffff47819 */ /* 0x000fe200000114fc */
[----:B------:R1:W-:Y:S01]  /*74e80*/  @P5 STG.E.U8 desc[UR60][R30.64], R5 ;  /* 0x000000051e005986 */ /* 0x0003e2000c10113c */
[----:B------:R-:W-:Y:S02]  /*74e90*/  ISETP.LT.AND P5, PT, R15, R20, !P6 ;  /* 0x000000140f00720c */ /* 0x000fe400077a1270 */
[----:B------:R-:W0:Y:S01]  /*74ea0*/  LDC R20, c[0x0][0x248] ;  /* 0x00009200ff147b82 */ /* 0x000e220000000800 */
[----:B----4-:R-:W-:Y:S01]  /*74eb0*/  @P2 STG.E.U8 desc[UR60][R26.64], R19 ;  /* 0x000000131a002986 */ /* 0x010fe2000c10113c */
[----:B-1----:R-:W-:-:S02]  /*74ec0*/  PRMT R5, R22, 0x7772, RZ ;  /* 0x0000777216057816 */ /* 0x002fc400000000ff */
[----:B------:R-:W-:Y:S01]  /*74ed0*/  PRMT R22, R22, 0x7773, RZ ;  /* 0x0000777316167816 */ /* 0x000fe200000000ff */
[----:B------:R-:W-:Y:S01]  /*74ee0*/  STL.64 [R1+0x3128], R14 ;  /* 0x0031280e01007387 */ /* 0x000fe20000100a00 */
[----:B------:R-:W-:Y:S02]  /*74ef0*/  ISETP.GE.AND P2, PT, R18, R21, PT ;  /* 0x000000151200720c */ /* 0x000fe40003f46270 */
[----:B------:R-:W1:Y:S01]  /*74f00*/  LDC R21, c[0x0][0x248] ;  /* 0x00009200ff157b82 */ /* 0x000e620000000800 */
[----:B--2---:R2:W-:Y:S04]  /*74f10*/  @P3 STG.E.U8 desc[UR60][R28.64], R4 ;  /* 0x000000041c003986 */ /* 0x0045e8000c10113c */
[----:B------:R-:W-:Y:S01]  /*74f20*/  @P1 STG.E.U8 desc[UR60][R24.64], R5 ;  /* 0x0000000518001986 */ /* 0x000fe2000c10113c */
[----:B------:R-:W-:-:S02]  /*74f30*/  IADD3 R242, P1, R252, R9, RZ ;  /* 0x00000009fcf27210 */ /* 0x000fc40007f3e0ff */
[----:B------:R-:W4:Y:S01]  /*74f40*/  LDC R18, c[0x0][0x248] ;  /* 0x00009200ff127b82 */ /* 0x000f220000000800 */
[----:B------:R0:W-:Y:S01]  /*74f50*/  @P4 STG.E.U8 desc[UR60][R246.64], R22 ;  /* 0x00000016f6004986 */ /* 0x0001e2000c10113c */
[----:B--2---:R-:W-:Y:S01]  /*74f60*/  PRMT R4, R6, 0x7770, RZ ;  /* 0x0000777006047816 */ /* 0x004fe200000000ff */
[----:B------:R-:W-:Y:S01]  /*74f70*/  IMAD.X R243, R244, 0x1, R12, P1 ;  /* 0x00000001f4f37824 */ /* 0x000fe200008e060c */
[----:B------:R-:W-:-:S05]  /*74f80*/  IADD3 R238, P3, R252, R8, RZ ;  /* 0x00000008fcee7210 */ /* 0x000fca0007f7e0ff */
[----:B------:R-:W-:Y:S01]  /*74f90*/  IMAD.X R239, R244, 0x1, R3, P3 ;  /* 0x00000001f4ef7824 */ /* 0x000fe200018e0603 */
[----:B0-----:R-:W0:Y:S01]  /*74fa0*/  LDC R22, c[0x0][0x248] ;  /* 0x00009200ff167b82 */ /* 0x001e220000000800 */
[----:B---3--:R2:W-:Y:S02]  /*74fb0*/  @P5 STG.E.U8 desc[UR60][R250.64], R4 ;  /* 0x00000004fa005986 */ /* 0x0085e4000c10113c */
[C---:B--2---:R-:W-:Y:S01]  /*74fc0*/  IMAD.IADD R4, R252.reuse, 0x1, R16 ;  /* 0x00000001fc047824 */ /* 0x044fe200078e0210 */
[----:B------:R-:W-:Y:S01]  /*74fd0*/  IADD3 R16, P4, R252, R0, RZ ;  /* 0x00000000fc107210 */ /* 0x000fe20007f9e0ff */
[----:B------:R-:W-:-:S03]  /*74fe0*/  IMAD.MOV.U32 R251, RZ, RZ, R245 ;  /* 0x000000fffffb7224 */ /* 0x000fc600078e00f5 */
[----:B------:R-:W2:Y:S01]  /*74ff0*/  LDC R252, c[0x0][0x248] ;  /* 0x00009200fffc7b82 */ /* 0x000ea20000000800 */
[----:B------:R-:W-:Y:S02]  /*75000*/  SHF.R.S32.HI R19, RZ, 0x1f, R4 ;  /* 0x0000001fff137819 */ /* 0x000fe40000011404 */
[----:B------:R-:W-:Y:S01]  /*75010*/  IADD3 R236, P1, R4, R11, RZ ;  /* 0x0000000b04ec7210 */ /* 0x000fe20007f3e0ff */
[----:B------:R-:W-:Y:S01]  /*75020*/  IMAD.X R17, R244, 0x1, R13, P4 ;  /* 0x00000001f4117824 */ /* 0x000fe200020e060d */
[C---:B------:R-:W-:Y:S01]  /*75030*/  IADD3 R14, P3, R4.reuse, R9, RZ ;  /* 0x00000009040e7210 */ /* 0x040fe20007f7e0ff */
[C---:B-1----:R-:W-:Y:S01]  /*75040*/  IMAD.IADD R5, R4.reuse, 0x1, R21 ;  /* 0x0000000104057824 */ /* 0x042fe200078e0215 */
[C---:B------:R-:W-:Y:S01]  /*75050*/  IADD3 R26, P4, R4.reuse, R8, RZ ;  /* 0x00000008041a7210 */ /* 0x040fe20007f9e0ff */
[C---:B------:R-:W-:Y:S01]  /*75060*/  IMAD.X R237, R19.reuse, 0x1, R2, P1 ;  /* 0x0000000113ed7824 */ /* 0x040fe200008e0602 */
[----:B------:R-:W-:Y:S01]  /*75070*/  IADD3 R24, P1, R4, R0, RZ ;  /* 0x0000000004187210 */ /* 0x000fe20007f3e0ff */
[C---:B------:R-:W-:Y:S01]  /*75080*/  IMAD.X R15, R19.reuse, 0x1, R12, P3 ;  /* 0x00000001130f7824 */ /* 0x040fe200018e060c */
[----:B------:R-:W1:Y:S01]  /*75090*/  LDC R21, c[0x0][0x248] ;  /* 0x00009200ff157b82 */ /* 0x000e620000000800 */
[----:B------:R-:W-:-:S02]  /*750a0*/  IMAD.X R27, R19, 0x1, R3, P4 ;  /* 0x00000001131b7824 */ /* 0x000fc400020e0603 */
[----:B------:R-:W-:Y:S01]  /*750b0*/  IMAD.X R25, R19, 0x1, R13, P1 ;  /* 0x0000000113197824 */ /* 0x000fe200008e060d */
[----:B------:R-:W-:Y:S02]  /*750c0*/  SHF.R.S32.HI R19, RZ, 0x1f, R5 ;  /* 0x0000001fff137819 */ /* 0x000fe40000011405 */
[C---:B------:R-:W-:Y:S01]  /*750d0*/  IADD3 R248, P1, R5.reuse, R11, RZ ;  /* 0x0000000b05f87210 */ /* 0x040fe20007f3e0ff */
[----:B------:R-:W-:Y:S01]  /*750e0*/  STL.64 [R1+0x1398], R26 ;  /* 0x0013981a01007387 */ /* 0x000fe20000100a00 */
[----:B------:R-:W-:-:S03]  /*750f0*/  IADD3 R28, P3, R5, R9, RZ ;  /* 0x00000009051c7210 */ /* 0x000fc60007f7e0ff */
[----:B------:R3:W-:Y:S01]  /*75100*/  STL.64 [R1+0x1380], R24 ;  /* 0x0013801801007387 */ /* 0x0007e20000100a00 */
[C---:B------:R-:W-:Y:S02]  /*75110*/  IMAD.X R249, R19.reuse, 0x1, R2, P1 ;  /* 0x0000000113f97824 */ /* 0x040fe400008e0602 */
[----:B------:R-:W-:Y:S02]  /*75120*/  IMAD.X R29, R19, 0x1, R12, P3 ;  /* 0x00000001131d7824 */ /* 0x000fe400018e060c */
[C---:B------:R-:W-:Y:S01]  /*75130*/  IMAD.IADD R4, R5.reuse, 0x1, R20 ;  /* 0x0000000105047824 */ /* 0x040fe200078e0214 */
[C---:B---3--:R-:W-:Y:S02]  /*75140*/  IADD3 R24, P1, R5.reuse, R0, RZ ;  /* 0x0000000005187210 */ /* 0x048fe40007f3e0ff */
[----:B------:R-:W-:Y:S01]  /*75150*/  IADD3 R26, P4, R5, R8, RZ ;  /* 0x00000008051a7210 */ /* 0x000fe20007f9e0ff */
[----:B------:R-:W-:Y:S01]  /*75160*/  STL.64 [R1+0x3118], R248 ;  /* 0x003118f801007387 */ /* 0x000fe20000100a00 */
[----:B------:R-:W-:Y:S01]  /*75170*/  IMAD.MOV.U32 R247, RZ, RZ, R251 ;  /* 0x000000fffff77224 */ /* 0x000fe200078e00fb */
[----:B------:R-:W3:Y:S01]  /*75180*/  LDC R20, c[0x0][0x248] ;  /* 0x00009200ff147b82 */ /* 0x000ee20000000800 */
[C---:B------:R-:W-:Y:S01]  /*75190*/  IMAD.X R25, R19.reuse, 0x1, R13, P1 ;  /* 0x0000000113197824 */ /* 0x040fe200008e060d */
[----:B------:R-:W-:Y:S01]  /*751a0*/  STL.64 [R1+0x1370], R28 ;  /* 0x0013701c01007387 */ /* 0x000fe20000100a00 */
[----:B------:R-:W-:Y:S01]  /*751b0*/  IMAD.X R27, R19, 0x1, R3, P4 ;  /* 0x00000001131b7824 */ /* 0x000fe200020e0603 */
[----:B------:R-:W-:-:S02]  /*751c0*/  SHF.R.S32.HI R19, RZ, 0x1f, R4 ;  /* 0x0000001fff137819 */ /* 0x000fc40000011404 */
[----:B------:R4:W-:Y:S01]  /*751d0*/  STL.64 [R1+0x1360], R24 ;  /* 0x0013601801007387 */ /* 0x0009e20000100a00 */
[C---:B------:R-:W-:Y:S02]  /*751e0*/  IADD3 R244, P3, R4.reuse, R9, RZ ;  /* 0x0000000904f47210 */ /* 0x040fe40007f7e0ff */
[----:B----4-:R-:W-:Y:S01]  /*751f0*/  IADD3 R24, P1, R4, R11, RZ ;  /* 0x0000000b04187210 */ /* 0x010fe20007f3e0ff */
[----:B------:R4:W-:Y:S04]  /*75200*/  STL.64 [R1+0x1368], R26 ;  /* 0x0013681a01007387 */ /* 0x0009e80000100a00 */
[----:B------:R-:W-:-:S05]  /*75210*/  IMAD.X R25, R19, 0x1, R2, P1 ;  /* 0x0000000113197824 */ /* 0x000fca00008e0602 */
[----:B------:R2:W-:Y:S01]  /*75220*/  STL.64 [R1+0x1358], R24 ;  /* 0x0013581801007387 */ /* 0x0005e20000100a00 */
[C---:B----4-:R-:W-:Y:S01]  /*75230*/  IADD3 R26, P4, R4.reuse, R8, RZ ;  /* 0x00000008041a7210 */ /* 0x050fe20007f9e0ff */
[C---:B------:R-:W-:Y:S02]  /*75240*/  IMAD.X R245, R19.reuse, 0x1, R12, P3 ;  /* 0x0000000113f57824 */ /* 0x040fe400018e060c */
[C---:B0-----:R-:W-:Y:S02]  /*75250*/  IMAD.IADD R5, R4.reuse, 0x1, R22 ;  /* 0x0000000104057824 */ /* 0x041fe400078e0216 */
[C---:B------:R-:W-:Y:S01]  /*75260*/  IMAD.X R27, R19.reuse, 0x1, R3, P4 ;  /* 0x00000001131b7824 */ /* 0x040fe200020e0603 */
[----:B--2---:R-:W-:Y:S01]  /*75270*/  IADD3 R24, P1, R4, R0, RZ ;  /* 0x0000000004187210 */ /* 0x004fe20007f3e0ff */
[----:B------:R-:W-:Y:S01]  /*75280*/  STL.64 [R1+0x3120], R244 ;  /* 0x003120f401007387 */ /* 0x000fe20000100a00 */
[----:B------:R-:W0:Y:S03]  /*75290*/  LDC R22, c[0x0][0x248] ;  /* 0x00009200ff167b82 */ /* 0x000e260000000800 */
[----:B------:R-:W-:Y:S01]  /*752a0*/  IMAD.X R25, R19, 0x1, R13, P1 ;  /* 0x0000000113197824 */ /* 0x000fe200008e060d */
[----:B------:R-:W-:Y:S01]  /*752b0*/  STL.64 [R1+0x1348], R26 ;  /* 0x0013481a01007387 */ /* 0x000fe20000100a00 */
[----:B------:R-:W-:-:S03]  /*752c0*/  SHF.R.S32.HI R19, RZ, 0x1f, R5 ;  /* 0x0000001fff137819 */ /* 0x000fc60000011405 */
[----:B------:R2:W-:Y:S01]  /*752d0*/  STL.64 [R1+0x1338], R24 ;  /* 0x0013381801007387 */ /* 0x0005e20000100a00 */
[C---:B------:R-:W-:Y:S02]  /*752e0*/  IADD3 R28, P3, R5.reuse, R9, RZ ;  /* 0x00000009051c7210 */ /* 0x040fe40007f7e0ff */
[----:B--2---:R-:W-:-:S05]  /*752f0*/  IADD3 R24, P1, R5, R11, RZ ;  /* 0x0000000b05187210 */ /* 0x004fca0007f3e0ff */
[----:B------:R-:W-:-:S05]  /*75300*/  IMAD.X R25, R19, 0x1, R2, P1 ;  /* 0x0000000113197824 */ /* 0x000fca00008e0602 */
[----:B------:R2:W-:Y:S01]  /*75310*/  STL.64 [R1+0x1330], R24 ;  /* 0x0013301801007387 */ /* 0x0005e20000100a00 */
[----:B------:R-:W-:Y:S01]  /*75320*/  IMAD.X R29, R19, 0x1, R12, P3 ;  /* 0x00000001131d7824 */ /* 0x000fe200018e060c */
[C---:B------:R-:W-:Y:S01]  /*75330*/  IADD3 R26, P4, R5.reuse, R8, RZ ;  /* 0x00000008051a7210 */ /* 0x040fe20007f9e0ff */
[C---:B------:R-:W-:Y:S02]  /*75340*/  IMAD.IADD R4, R5.reuse, 0x1, R18 ;  /* 0x0000000105047824 */ /* 0x040fe400078e0212 */
[----:B------:R-:W4:Y:S01]  /*75350*/  LDC R18, c[0x0][0x248] ;  /* 0x00009200ff127b82 */ /* 0x000f220000000800 */
[----:B--2---:R-:W-:Y:S01]  /*75360*/  IADD3 R24, P1, R5, R0, RZ ;  /* 0x0000000005187210 */ /* 0x004fe20007f3e0ff */
[----:B------:R-:W-:Y:S04]  /*75370*/  STL.64 [R1+0x1328], R28 ;  /* 0x0013281c01007387 */ /* 0x000fe80000100a00 */
[----:B------:R-:W-:-:S02]  /*75380*/  IMAD.X R25, R19, 0x1, R13, P1 ;  /* 0x0000000113197824 */ /* 0x000fc400008e060d */
[----:B------:R-:W-:Y:S01]  /*75390*/  IMAD.X R27, R19, 0x1, R3, P4 ;  /* 0x00000001131b7824 */ /* 0x000fe200020e0603 */
[----:B------:R-:W-:Y:S02]  /*753a0*/  SHF.R.S32.HI R19, RZ, 0x1f, R4 ;  /* 0x0000001fff137819 */ /* 0x000fe40000011404 */
[----:B------:R2:W-:Y:S02]  /*753b0*/  STL.64 [R1+0x1308], R24 ;  /* 0x0013081801007387 */ /* 0x0005e40000100a00 */
[C---:B--2---:R-:W-:Y:S02]  /*753c0*/  IADD3 R24, P1, R4.reuse, R11, RZ ;  /* 0x0000000b04187210 */ /* 0x044fe40007f3e0ff */
[----:B------:R2:W-:Y:S03]  /*753d0*/  STL.64 [R1+0x1320], R26 ;  /* 0x0013201a01007387 */ /* 0x0005e60000100a00 */
[----:B------:R-:W-:Y:S01]  /*753e0*/  IMAD.X R25, R19, 0x1, R2, P1 ;  /* 0x0000000113197824 */ /* 0x000fe200008e0602 */
[----:B------:R-:W-:-:S04]  /*753f0*/  IADD3 R28, P3, R4, R9, RZ ;  /* 0x00000009041c7210 */ /* 0x000fc80007f7e0ff */
[----:B------:R1:W-:Y:S01]  /*75400*/  STL.64 [R1+0x1300], R24 ;  /* 0x0013001801007387 */ /* 0x0003e20000100a00 */
[C---:B------:R-:W-:Y:S01]  /*75410*/  IMAD.X R29, R19.reuse, 0x1, R12, P3 ;  /* 0x00000001131d7824 */ /* 0x040fe200018e060c */
[C---:B--2---:R-:W-:Y:S01]  /*75420*/  IADD3 R26, P4, R4.reuse, R8, RZ ;  /* 0x00000008041a7210 */ /* 0x044fe20007f9e0ff */
[C---:B------:R-:W-:Y:S01]  /*75430*/  IMAD.IADD R5, R4.reuse, 0x1, R252 ;  /* 0x0000000104057824 */ /* 0x040fe200078e02fc */
[----:B-1----:R-:W-:Y:S02]  /*75440*/  IADD3 R24, P1, R4, R0, RZ ;  /* 0x0000000004187210 */ /* 0x002fe40007f3e0ff */
[----:B------:R-:W-:Y:S01]  /*75450*/  STL.64 [R1+0x12f8], R28 ;  /* 0x0012f81c01007387 */ /* 0x000fe20000100a00 */
[C---:B------:R-:W-:Y:S01]  /*75460*/  IMAD.X R27, R19.reuse, 0x1, R3, P4 ;  /* 0x00000001131b7824 */ /* 0x040fe200020e0603 */
[----:B------:R-:W1:Y:S01]  /*75470*/  LDC R252, c[0x0][0x248] ;  /* 0x00009200fffc7b82 */ /* 0x000e620000000800 */
[----:B------:R-:W-:Y:S01]  /*75480*/  IMAD.X R25, R19, 0x1, R13, P1 ;  /* 0x0000000113197824 */ /* 0x000fe200008e060d */
[----:B------:R-:W-:-:S04]  /*75490*/  SHF.R.S32.HI R19, RZ, 0x1f, R5 ;  /* 0x0000001fff137819 */ /* 0x000fc80000011405 */
[----:B------:R2:W-:Y:S01]  /*754a0*/  STL.64 [R1+0x12d8], R24 ;  /* 0x0012d81801007387 */ /* 0x0005e20000100a00 */
[C---:B------:R-:W-:Y:S02]  /*754b0*/  IADD3 R250, P3, R5.reuse, R9, RZ ;  /* 0x0000000905fa7210 */ /* 0x040fe40007f7e0ff */
[----:B--2---:R-:W-:Y:S01]  /*754c0*/  IADD3 R24, P1, R5, R11, RZ ;  /* 0x0000000b05187210 */ /* 0x004fe20007f3e0ff */
[----:B------:R2:W-:Y:S04]  /*754d0*/  STL.64 [R1+0x12f0], R26 ;  /* 0x0012f01a01007387 */ /* 0x0005e80000100a00 */
[----:B------:R-:W-:-:S05]  /*754e0*/  IMAD.X R25, R19, 0x1, R2, P1 ;  /* 0x0000000113197824 */ /* 0x000fca00008e0602 */
[----:B------:R3:W-:Y:S01]  /*754f0*/  STL.64 [R1+0x12d0], R24 ;  /* 0x0012d01801007387 */ /* 0x0007e20000100a00 */
[----:B--2---:R-:W-:Y:S01]  /*75500*/  IADD3 R26, P4, R5, R8, RZ ;  /* 0x00000008051a7210 */ /* 0x004fe20007f9e0ff */
[----:B------:R-:W-:Y:S01]  /*75510*/  IMAD.X R251, R19, 0x1, R12, P3 ;  /* 0x0000000113fb7824 */ /* 0x000fe200018e060c */
[----:B---3--:R-:W-:-:S03]  /*75520*/  IADD3 R24, P1, R5, R0, RZ ;  /* 0x0000000005187210 */ /* 0x008fc60007f3e0ff */
[----:B------:R-:W-:Y:S02]  /*75530*/  IMAD.X R27, R19, 0x1, R3, P4 ;  /* 0x00000001131b7824 */ /* 0x000fe400020e0603 */
[----:B------:R-:W-:Y:S02]  /*75540*/  IMAD.IADD R4, R5, 0x1, R21 ;  /* 0x0000000105047824 */ /* 0x000fe400078e0215 */
[----:B------:R-:W-:Y:S01]  /*75550*/  IMAD.X R25, R19, 0x1, R13, P1 ;  /* 0x0000000113197824 */ /* 0x000fe200008e060d */
[----:B------:R-:W-:Y:S01]  /*75560*/  STL.64 [R1+0x30e8], R250 ;  /* 0x0030e8fa01007387 */ /* 0x000fe20000100a00 */
[----:B------:R-:W2:Y:S01]  /*75570*/  LDC R21, c[0x0][0x248] ;  /* 0x00009200ff157b82 */ /* 0x000ea20000000800 */
[----:B------:R-:W-:Y:S02]  /*75580*/  SHF.R.S32.HI R19, RZ, 0x1f, R4 ;  /* 0x0000001fff137819 */ /* 0x000fe40000011404 */
[----:B------:R-:W-:Y:S04]  /*75590*/  STL.64 [R1+0x12b8], R24 ;  /* 0x0012b81801007387 */ /* 0x000fe80000100a00 */
[----:B------:R3:W-:Y:S01]  /*755a0*/  STL.64 [R1+0x12c0], R26 ;  /* 0x0012c01a01007387 */ /* 0x0007e20000100a00 */
[----:B------:R-:W-:-:S02]  /*755b0*/  IADD3 R246, P3, R4, R9, RZ ;  /* 0x0000000904f67210 */ /* 0x000fc40007f7e0ff */
[----:B---3--:R-:W-:-:S05]  /*755c0*/  IADD3 R26, P1, R4, R11, RZ ;  /* 0x0000000b041a7210 */ /* 0x008fca0007f3e0ff */
[----:B------:R-:W-:-:S05]  /*755d0*/  IMAD.X R27, R19, 0x1, R2, P1 ;  /* 0x00000001131b7824 */ /* 0x000fca00008e0602 */
[----:B------:R3:W-:Y:S01]  /*755e0*/  STL.64 [R1+0x12b0], R26 ;  /* 0x0012b01a01007387 */ /* 0x0007e20000100a00 */
[----:B------:R-:W-:Y:S01]  /*755f0*/  IMAD.MOV.U32 R25, RZ, RZ, R247 ;  /* 0x000000ffff197224 */ /* 0x000fe200078e00f7 */
[C---:B------:R-:W-:Y:S01]  /*75600*/  IADD3 R28, P4, R4.reuse, R8, RZ ;  /* 0x00000008041c7210 */ /* 0x040fe20007f9e0ff */
[C---:B------:R-:W-:Y:S02]  /*75610*/  IMAD.X R247, R19.reuse, 0x1, R12, P3 ;  /* 0x0000000113f77824 */ /* 0x040fe400018e060c */
[C---:B------:R-:W-:Y:S01]  /*75620*/  IMAD.IADD R5, R4.reuse, 0x1, R20 ;  /* 0x0000000104057824 */ /* 0x040fe200078e0214 */
[----:B---3--:R-:W-:Y:S02]  /*75630*/  IADD3 R26, P1, R4, R0, RZ ;  /* 0x00000000041a7210 */ /* 0x008fe40007f3e0ff */
[----:B------:R-:W-:Y:S01]  /*75640*/  STL.64 [R1+0x30f0], R246 ;  /* 0x0030f0f601007387 */ /* 0x000fe20000100a00 */
[C---:B------:R-:W-:Y:S01]  /*75650*/  IMAD.X R29, R19.reuse, 0x1, R3, P4 ;  /* 0x00000001131d7824 */ /* 0x040fe200020e0603 */
[----:B------:R-:W3:Y:S01]  /*75660*/  LDC R20, c[0x0][0x248] ;  /* 0x00009200ff147b82 */ /* 0x000ee20000000800 */
[----:B------:R-:W-:Y:S01]  /*75670*/  IMAD.X R27, R19, 0x1, R13, P1 ;  /* 0x00000001131b7824 */ /* 0x000fe200008e060d */
[----:B------:R-:W-:-:S04]  /*75680*/  SHF.R.S32.HI R19, RZ, 0x1f, R5 ;  /* 0x0000001fff137819 */ /* 0x000fc80000011405 */
[----:B------:R0:W-:Y:S01]  /*75690*/  STL.64 [R1+0x1290], R26 ;  /* 0x0012901a01007387 */ /* 0x0001e20000100a00 */
[C---:B------:R-:W-:Y:S02]  /*756a0*/  IADD3 R30, P3, R5.reuse, R9, RZ ;  /* 0x00000009051e7210 */ /* 0x040fe40007f7e0ff */
[----:B0-----:R-:W-:Y:S01]  /*756b0*/  IADD3 R26, P1, R5, R11, RZ ;  /* 0x0000000b051a7210 */ /* 0x001fe20007f3e0ff */
[----:B------:R0:W-:Y:S04]  /*756c0*/  STL.64 [R1+0x12a0], R28 ;  /* 0x0012a01c01007387 */ /* 0x0001e80000100a00 */
[----:B------:R-:W-:-:S05]  /*756d0*/  IMAD.X R27, R19, 0x1, R2, P1 ;  /* 0x00000001131b7824 */ /* 0x000fca00008e0602 */
[----:B------:R4:W-:Y:S01]  /*756e0*/  STL.64 [R1+0x1270], R26 ;  /* 0x0012701a01007387 */ /* 0x0009e20000100a00 */
[----:B------:R-:W-:Y:S01]  /*756f0*/  IMAD.X R31, R19, 0x1, R12, P3 ;  /* 0x00000001131f7824 */ /* 0x000fe200018e060c */
[C---:B0-----:R-:W-:Y:S01]  /*75700*/  IADD3 R28, P4, R5.reuse, R8, RZ ;  /* 0x00000008051c7210 */ /* 0x041fe20007f9e0ff */
[C---:B------:R-:W-:Y:S01]  /*75710*/  IMAD.IADD R4, R5.reuse, 0x1, R22 ;  /* 0x0000000105047824 */ /* 0x040fe200078e0216 */
[----:B----4-:R-:W-:Y:S02]  /*75720*/  IADD3 R26, P1, R5, R0, RZ ;  /* 0x00000000051a7210 */ /* 0x010fe40007f3e0ff */
[----:B------:R-:W-:Y:S01]  /*75730*/  STL.64 [R1+0x1288], R30 ;  /* 0x0012881e01007387 */ /* 0x000fe20000100a00 */
[C---:B------:R-:W-:Y:S01]  /*75740*/  IMAD.X R29, R19.reuse, 0x1, R3, P4 ;  /* 0x00000001131d7824 */ /* 0x040fe200020e0603 */
[----:B------:R-:W0:Y:S01]  /*75750*/  LDC R22, c[0x0][0x248] ;  /* 0x00009200ff167b82 */ /* 0x000e220000000800 */
[----:B------:R-:W-:Y:S01]  /*75760*/  IMAD.X R27, R19, 0x1, R13, P1 ;  /* 0x00000001131b7824 */ /* 0x000fe200008e060d */
[----:B------:R-:W-:-:S04]  /*75770*/  SHF.R.S32.HI R19, RZ, 0x1f, R4 ;  /* 0x0000001fff137819 */ /* 0x000fc80000011404 */
[----:B------:R4:W-:Y:S02]  /*75780*/  STL.64 [R1+0x1268], R26 ;  /* 0x0012681a01007387 */ /* 0x0009e40000100a00 */
[C---:B----4-:R-:W-:Y:S02]  /*75790*/  IADD3 R26, P1, R4.reuse, R11, RZ ;  /* 0x0000000b041a7210 */ /* 0x050fe40007f3e0ff */
[----:B------:R4:W-:Y:S03]  /*757a0*/  STL.64 [R1+0x1280], R28 ;  /* 0x0012801c01007387 */ /* 0x0009e60000100a00 */
[----:B------:R-:W-:Y:S01]  /*757b0*/  IMAD.X R27, R19, 0x1, R2, P1 ;  /* 0x00000001131b7824 */ /* 0x000fe200008e0602 */
[----:B------:R-:W-:-:S04]  /*757c0*/  IADD3 R30, P3, R4, R9, RZ ;  /* 0x00000009041e7210 */ /* 0x000fc80007f7e0ff */
[----:B------:R1:W-:Y:S01]  /*757d0*/  STL.64 [R1+0x1260], R26 ;  /* 0x0012601a01007387 */ /* 0x0003e20000100a00 */
[C---:B----4-:R-:W-:Y:S01]  /*757e0*/  IADD3 R28, P4, R4.reuse, R8, RZ ;  /* 0x00000008041c7210 */ /* 0x050fe20007f9e0ff */
[----:B------:R-:W-:Y:S01]  /*757f0*/  IMAD.X R31, R19, 0x1, R12, P3 ;  /* 0x00000001131f7824 */ /* 0x000fe200018e060c */
[----:B-1----:R-:W-:-:S03]  /*75800*/  IADD3 R26, P1, R4, R0, RZ ;  /* 0x00000000041a7210 */ /* 0x002fc60007f3e0ff */
[C---:B------:R-:W-:Y:S02]  /*75810*/  IMAD.X R29, R19.reuse, 0x1, R3, P4 ;  /* 0x00000001131d7824 */ /* 0x040fe400020e0603 */
[----:B------:R-:W-:Y:S02]  /*75820*/  IMAD.X R27, R19, 0x1, R13, P1 ;  /* 0x00000001131b7824 */ /* 0x000fe400008e060d */
[----:B------:R-:W-:Y:S02]  /*75830*/  IMAD.IADD R5, R4, 0x1, R18 ;  /* 0x0000000104057824 */ /* 0x000fe400078e0212 */
[----:B------:R-:W1:Y:S01]  /*75840*/  LDC R18, c[0x0][0x248] ;  /* 0x00009200ff127b82 */ /* 0x000e620000000800 */
[----:B------:R-:W-:Y:S02]  /*75850*/  STL.64 [R1+0x1238], R26 ;  /* 0x0012381a01007387 */ /* 0x000fe40000100a00 */
[----:B------:R-:W-:Y:S02]  /*75860*/  SHF.R.S32.HI R19, RZ, 0x1f, R5 ;  /* 0x0000001fff137819 */ /* 0x000fe40000011405 */
[----:B------:R-:W-:Y:S04]  /*75870*/  STL.64 [R1+0x1258], R30 ;  /* 0x0012581e01007387 */ /* 0x000fe80000100a00 */
[----:B------:R4:W-:Y:S01]  /*75880*/  STL.64 [R1+0x1250], R28 ;  /* 0x0012501c01007387 */ /* 0x0009e20000100a00 */
[----:B------:R-:W-:-:S02]  /*75890*/  IADD3 R24, P3, R5, R9, RZ ;  /* 0x0000000905187210 */ /* 0x000fc40007f7e0ff */
[----:B----4-:R-:W-:-:S05]  /*758a0*/  IADD3 R28, P1, R5, R11, RZ ;  /* 0x0000000b051c7210 */ /* 0x010fca0007f3e0ff */
[----:B------:R-:W-:Y:S01]  /*758b0*/  IMAD.X R29, R19, 0x1, R2, P1 ;  /* 0x00000001131d7824 */ /* 0x000fe200008e0602 */
[----:B------:R-:W-:Y:S01]  /*758c0*/  IADD3 R30, P4, R5, R8, RZ ;  /* 0x00000008051e7210 */ /* 0x000fe20007f9e0ff */
[----:B------:R-:W-:Y:S02]  /*758d0*/  IMAD.MOV.U32 R27, RZ, RZ, R25 ;  /* 0x000000ffff1b7224 */ /* 0x000fe400078e0019 */
[----:B------:R-:W-:Y:S01]  /*758e0*/  IMAD.X R25, R19, 0x1, R12, P3 ;  /* 0x0000000113197824 */ /* 0x000fe200018e060c */
[----:B------:R4:W-:Y:S01]  /*758f0*/  STL.64 [R1+0x1230], R28 ;  /* 0x0012301c01007387 */ /* 0x0009e20000100a00 */
[----:B------:R-:W-:Y:S02]  /*75900*/  IMAD.IADD R4, R5, 0x1, R252 ;  /* 0x0000000105047824 */ /* 0x000fe400078e02fc */
[----:B------:R-:W-:Y:S01]  /*75910*/  IMAD.X R31, R19, 0x1, R3, P4 ;  /* 0x00000001131f7824 */ /* 0x000fe200020e0603 */
[----:B------:R2:W-:Y:S01]  /*75920*/  STL.64 [R1+0x30d0], R24 ;  /* 0x0030d01801007387 */ /* 0x0005e20000100a00 */
[----:B------:R-:W-:Y:S01]  /*75930*/  IMAD.MOV.U32 R33, RZ, RZ, R27 ;  /* 0x000000ffff217224 */ /* 0x000fe200078e001b */
[----:B------:R-:W1:Y:S01]  /*75940*/  LDC R252, c[0x0][0x248] ;  /* 0x00009200fffc7b82 */ /* 0x000e620000000800 */
[----:B----4-:R-:W-:-:S05]  /*75950*/  IADD3 R28, P1, R5, R0, RZ ;  /* 0x00000000051c7210 */ /* 0x010fca0007f3e0ff */
[----:B------:R-:W-:Y:S01]  /*75960*/  IMAD.X R29, R19, 0x1, R13, P1 ;  /* 0x00000001131d7824 */ /* 0x000fe200008e060d */
[----:B------:R-:W-:Y:S02]  /*75970*/  SHF.R.S32.HI R19, RZ, 0x1f, R4 ;  /* 0x0000001fff137819 */ /* 0x000fe40000011404 */
[C---:B--2---:R-:W-:Y:S01]  /*75980*/  IADD3 R24, P1, R4.reuse, R11, RZ ;  /* 0x0000000b04187210 */ /* 0x044fe20007f3e0ff */
[----:B------:R2:W-:Y:S04]  /*75990*/  STL.64 [R1+0x1220], R30 ;  /* 0x0012201e01007387 */ /* 0x0005e80000100a00 */
[----:B------:R-:W-:Y:S01]  /*759a0*/  IMAD.X R25, R19, 0x1, R2, P1 ;  /* 0x0000000113197824 */ /* 0x000fe200008e0602 */
[----:B------:R4:W-:Y:S04]  /*759b0*/  STL.64 [R1+0x1218], R28 ;  /* 0x0012181c01007387 */ /* 0x0009e80000100a00 */
[----:B------:R3:W-:Y:S01]  /*759c0*/  STL.64 [R1+0x1210], R24 ;  /* 0x0012101801007387 */ /* 0x0007e20000100a00 */
[C---:B------:R-:W-:Y:S01]  /*759d0*/  IMAD.IADD R5, R4.reuse, 0x1, R21 ;  /* 0x0000000104057824 */ /* 0x040fe200078e0215 */
[C---:B--2---:R-:W-:Y:S01]  /*759e0*/  IADD3 R30, P4, R4.reuse, R8, RZ ;  /* 0x00000008041e7210 */ /* 0x044fe20007f9e0ff */
[----:B------:R-:W2:Y:S01]  /*759f0*/  LDC R21, c[0x0][0x248] ;  /* 0x00009200ff157b82 */ /* 0x000ea20000000800 */
[----:B----4-:R-:W-:-:S02]  /*75a00*/  IADD3 R28, P3, R4, R9, RZ ;  /* 0x00000009041c7210 */ /* 0x010fc40007f7e0ff */
[----:B---3--:R-:W-:-:S03]  /*75a10*/  IADD3 R24, P1, R4, R0, RZ ;  /* 0x0000000004187210 */ /* 0x008fc60007f3e0ff */
[C---:B------:R-:W-:Y:S02]  /*75a20*/  IMAD.X R29, R19.reuse, 0x1, R12, P3 ;  /* 0x00000001131d7824 */ /* 0x040fe400018e060c */
[----:B------:R-:W-:-:S03]  /*75a30*/  IMAD.X R25, R19, 0x1, R13, P1 ;  /* 0x0000000113197824 */ /* 0x000fc600008e060d */
[----:B------:R-:W-:Y:S01]  /*75a40*/  STL.64 [R1+0x30f8], R28 ;  /* 0x0030f81c01007387 */ /* 0x000fe20000100a00 */
[----:B------:R-:W-:Y:S01]  /*75a50*/  IMAD.X R31, R19, 0x1, R3, P4 ;  /* 0x00000001131f7824 */ /* 0x000fe200020e0603 */
[----:B------:R-:W-:Y:S02]  /*75a60*/  SHF.R.S32.HI R19, RZ, 0x1f, R5 ;  /* 0x0000001fff137819 */ /* 0x000fe40000011405 */
[----:B------:R3:W-:Y:S04]  /*75a70*/  STL.64 [R1+0x11f0], R24 ;  /* 0x0011f01801007387 */ /* 0x0007e80000100a00 */
[----:B------:R4:W-:Y:S01]  /*75a80*/  STL.64 [R1+0x1200], R30 ;  /* 0x0012001e01007387 */ /* 0x0009e20000100a00 */
[----:B---3--:R-:W-:-:S05]  /*75a90*/  IADD3 R24, P1, R5, R11, RZ ;  /* 0x0000000b05187210 */ /* 0x008fca0007f3e0ff */
[----:B------:R-:W-:Y:S01]  /*75aa0*/  IMAD.X R25, R19, 0x1, R2, P1 ;  /* 0x0000000113197824 */ /* 0x000fe200008e0602 */
[C---:B----4-:R-:W-:Y:S02]  /*75ab0*/  IADD3 R30, P3, R5.reuse, R9, RZ ;  /* 0x00000009051e7210 */ /* 0x050fe40007f7e0ff */
[----:B------:R-:W-:Y:S02]  /*75ac0*/  IADD3 R28, P4, R5, R8, RZ ;  /* 0x00000008051c7210 */ /* 0x000fe40007f9e0ff */
[----:B------:R3:W-:Y:S01]  /*75ad0*/  STL.64 [R1+0x11e8], R24 ;  /* 0x0011e81801007387 */ /* 0x0007e20000100a00 */
[C---:B------:R-:W-:Y:S02]  /*75ae0*/  IMAD.X R31, R19.reuse, 0x1, R12, P3 ;  /* 0x00000001131f7824 */ /* 0x040fe400018e060c */
[----:B------:R-:W-:Y:S02]  /*75af0*/  IMAD.X R29, R19, 0x1, R3, P4 ;  /* 0x00000001131d7824 */ /* 0x000fe400020e0603 */
[C---:B------:R-:W-:Y:S01]  /*75b00*/  IMAD.IADD R4, R5.reuse, 0x1, R20 ;  /* 0x0000000105047824 */ /* 0x040fe200078e0214 */
[----:B---3--:R-:W-:Y:S01]  /*75b10*/  IADD3 R24, P1, R5, R0, RZ ;  /* 0x0000000005187210 */ /* 0x008fe20007f3e0ff */
[----:B------:R-:W-:Y:S01]  /*75b20*/  STL.64 [R1+0x11e0], R30 ;  /* 0x0011e01e01007387 */ /* 0x000fe20000100a00 */
[----:B------:R-:W3:Y:S03]  /*75b30*/  LDC R20, c[0x0][0x248] ;  /* 0x00009200ff147b82 */ /* 0x000ee60000000800 */
[----:B------:R-:W-:Y:S01]  /*75b40*/  IMAD.X R25, R19, 0x1, R13, P1 ;  /* 0x0000000113197824 */ /* 0x000fe200008e060d */
[----:B------:R-:W-:Y:S01]  /*75b50*/  STL.64 [R1+0x11d8], R28 ;  /* 0x0011d81c01007387 */ /* 0x000fe20000100a00 */
[----:B------:R-:W-:-:S03]  /*75b60*/  SHF.R.S32.HI R19, RZ, 0x1f, R4 ;  /* 0x0000001fff137819 */ /* 0x000fc60000011404 */
[----:B------:R4:W-:Y:S02]  /*75b70*/  STL.64 [R1+0x11c8], R24 ;  /* 0x0011c81801007387 */ /* 0x0009e40000100a00 */
[----:B----4-:R-:W-:-:S05]  /*75b80*/  IADD3 R24, P1, R4, R11, RZ ;  /* 0x0000000b04187210 */ /* 0x010fca0007f3e0ff */
[----:B------:R-:W-:Y:S01]  /*75b90*/  IMAD.X R25, R19, 0x1, R2, P1 ;  /* 0x0000000113197824 */ /* 0x000fe200008e0602 */
[----:B------:R-:W-:-:S04]  /*75ba0*/  IADD3 R28, P3, R4, R9, RZ ;  /* 0x00000009041c7210 */ /* 0x000fc80007f7e0ff */
[----:B------:R4:W-:Y:S01]  /*75bb0*/  STL.64 [R1+0x11c0], R24 ;  /* 0x0011c01801007387 */ /* 0x0009e20000100a00 */
[C---:B------:R-:W-:Y:S01]  /*75bc0*/  IMAD.X R29, R19.reuse, 0x1, R12, P3 ;  /* 0x00000001131d7824 */ /* 0x040fe200018e060c */
[C---:B------:R-:W-:Y:S01]  /*75bd0*/  IADD3 R26, P4, R4.reuse, R8, RZ ;  /* 0x00000008041a7210 */ /* 0x040fe20007f9e0ff */
[C---:B0-----:R-:W-:Y:S02]  /*75be0*/  IMAD.IADD R5, R4.reuse, 0x1, R22 ;  /* 0x0000000104057824 */ /* 0x041fe400078e0216 */
[----:B------:R-:W0:Y:S01]  /*75bf0*/  LDC R22, c[0x0][0x248] ;  /* 0x00009200ff167b82 */ /* 0x000e220000000800 */
[----:B----4-:R-:W-:Y:S01]  /*75c00*/  IADD3 R24, P1, R4, R0, RZ ;  /* 0x0000000004187210 */ /* 0x010fe20007f3e0ff */
[----:B------:R-:W-:Y:S04]  /*75c10*/  STL.64 [R1+0x11b8], R28 ;  /* 0x0011b81c01007387 */ /* 0x000fe80000100a00 */
[----:B------:R-:W-:-:S02]  /*75c20*/  IMAD.X R25, R19, 0x1, R13, P1 ;  /* 0x0000000113197824 */ /* 0x000fc400008e060d */
[----:B------:R-:W-:Y:S01]  /*75c30*/  IMAD.X R27, R19, 0x1, R3, P4 ;  /* 0x00000001131b7824 */ /* 0x000fe200020e0603 */
[----:B------:R-:W-:Y:S02]  /*75c40*/  SHF.R.S32.HI R19, RZ, 0x1f, R5 ;  /* 0x0000001fff137819 */ /* 0x000fe40000011405 */
[----:B------:R4:W-:Y:S02]  /*75c50*/  STL.64 [R1+0x1198], R24 ;  /* 0x0011981801007387 */ /* 0x0009e40000100a00 */
[----:B----4-:R-:W-:Y:S02]  /*75c60*/  IADD3 R24, P1, R5, R11, RZ ;  /* 0x0000000b05187210 */ /* 0x010fe40007f3e0ff */
[----:B------:R4:W-:Y:S03]  /*75c70*/  STL.64 [R1+0x11b0], R26 ;  /* 0x0011b01a01007387 */ /* 0x0009e60000100a00 */
[----:B------:R-:W-:-:S05]  /*75c80*/  IMAD.X R25, R19, 0x1, R2, P1 ;  /* 0x0000000113197824 */ /* 0x000fca00008e0602 */
[----:B------:R2:W-:Y:S01]  /*75c90*/  STL.64 [R1+0x1190], R24 ;  /* 0x0011901801007387 */ /* 0x0005e20000100a00 */
[C---:B----4-:R-:W-:Y:S01]  /*75ca0*/  IADD3 R26, P3, R5.reuse, R9, RZ ;  /* 0x00000009051a7210 */ /* 0x050fe20007f7e0ff */
[C---:B-1----:R-:W-:Y:S01]  /*75cb0*/  IMAD.IADD R4, R5.reuse, 0x1, R18 ;  /* 0x0000000105047824 */ /* 0x042fe200078e0212 */
[----:B------:R-:W-:Y:S01]  /*75cc0*/  IADD3 R28, P4, R5, R8, RZ ;  /* 0x00000008051c7210 */ /* 0x000fe20007f9e0ff */
[----:B------:R-:W-:Y:S01]  /*75cd0*/  IMAD.MOV.U32 R37, RZ, RZ, R33 ;  /* 0x000000ffff257224 */ /* 0x000fe200078e0021 */
[----:B------:R-:W1:Y:S01]  /*75ce0*/  LDC R18, c[0x0][0x248] ;  /* 0x00009200ff127b82 */ /* 0x000e620000000800 */
[----:B------:R-:W-:Y:S01]  /*75cf0*/  IMAD.X R27, R19, 0x1, R12, P3 ;  /* 0x00000001131b7824 */ /* 0x000fe200018e060c */
[----:B--2---:R-:W-:-:S04]  /*75d00*/  IADD3 R24, P1, R5, R0, RZ ;  /* 0x0000000005187210 */ /* 0x004fc80007f3e0ff */
[----:B------:R-:W-:Y:S01]  /*75d10*/  STL.64 [R1+0x30b0], R26 ;  /* 0x0030b01a01007387 */ /* 0x000fe20000100a00 */
[C---:B------:R-:W-:Y:S02]  /*75d20*/  IMAD.X R25, R19.reuse, 0x1, R13, P1 ;  /* 0x0000000113197824 */ /* 0x040fe400008e060d */
[----:B------:R-:W-:Y:S01]  /*75d30*/  IMAD.X R29, R19, 0x1, R3, P4 ;  /* 0x00000001131d7824 */ /* 0x000fe200020e0603 */
[----:B------:R-:W-:Y:S02]  /*75d40*/  SHF.R.S32.HI R19, RZ, 0x1f, R4 ;  /* 0x0000001fff137819 */ /* 0x000fe40000011404 */
[----:B------:R2:W-:Y:S01]  /*75d50*/  STL.64 [R1+0x1178], R24 ;  /* 0x0011781801007387 */ /* 0x0005e20000100a00 */
[C---:B------:R-:W-:Y:S02]  /*75d60*/  IADD3 R30, P3, R4.reuse, R9, RZ ;  /* 0x00000009041e7210 */ /* 0x040fe40007f7e0ff */
[C---:B--2---:R-:W-:Y:S01]  /*75d70*/  IADD3 R24, P1, R4.reuse, R11, RZ ;  /* 0x0000000b04187210 */ /* 0x044fe20007f3e0ff */
[----:B------:R-:W-:Y:S04]  /*75d80*/  STL.64 [R1+0x1180], R28 ;  /* 0x0011801c01007387 */ /* 0x000fe80000100a00 */
[----:B------:R-:W-:Y:S01]  /*75d90*/  IMAD.X R25, R19, 0x1, R2, P1 ;  /* 0x0000000113197824 */ /* 0x000fe200008e0602 */
[----:B------:R-:W-:-:S04]  /*75da0*/  IADD3 R26, P4, R4, R8, RZ ;  /* 0x00000008041a7210 */ /* 0x000fc80007f9e0ff */
[----:B------:R2:W-:Y:S01]  /*75db0*/  STL.64 [R1+0x1170], R24 ;  /* 0x0011701801007387 */ /* 0x0005e20000100a00 */
[C---:B------:R-:W-:Y:S02]  /*75dc0*/  IMAD.X R31, R19.reuse, 0x1, R12, P3 ;  /* 0x00000001131f7824 */ /* 0x040fe400018e060c */
[C---:B------:R-:W-:Y:S02]  /*75dd0*/  IMAD.X R27, R19.reuse, 0x1, R3, P4 ;  /* 0x00000001131b7824 */ /* 0x040fe400020e0603 */
[C---:B------:R-:W-:Y:S01]  /*75de0*/  IMAD.IADD R5, R4.reuse, 0x1, R252 ;  /* 0x0000000104057824 */ /* 0x040fe200078e02fc */
[----:B--2---:R-:W-:Y:S01]  /*75df0*/  IADD3 R24, P1, R4, R0, RZ ;  /* 0x0000000004187210 */ /* 0x004fe20007f3e0ff */
[----:B------:R-:W-:Y:S01]  /*75e00*/  STL.64 [R1+0x30b8], R30 ;  /* 0x0030b81e01007387 */ /* 0x000fe20000100a00 */
[----:B------:R-:W2:Y:S03]  /*75e10*/  LDC R252, c[0x0][0x248] ;  /* 0x00009200fffc7b82 */ /* 0x000ea60000000800 */
[----:B------:R-:W-:Y:S01]  /*75e20*/  IMAD.X R25, R19, 0x1, R13, P1 ;  /* 0x0000000113197824 */ /* 0x000fe200008e060d */
[----:B------:R-:W-:Y:S01]  /*75e30*/  STL.64 [R1+0x1160], R26 ;  /* 0x0011601a01007387 */ /* 0x000fe20000100a00 */
[----:B------:R-:W-:-:S03]  /*75e40*/  SHF.R.S32.HI R19, RZ, 0x1f, R5 ;  /* 0x0000001fff137819 */ /* 0x000fc60000011405 */
[----:B------:R4:W-:Y:S01]  /*75e50*/  STL.64 [R1+0x1150], R24 ;  /* 0x0011501801007387 */ /* 0x0009e20000100a00 */
[C---:B------:R-:W-:Y:S02]  /*75e60*/  IADD3 R28, P3, R5.reuse, R9, RZ ;  /* 0x00000009051c7210 */ /* 0x040fe40007f7e0ff */
[----:B----4-:R-:W-:-:S05]  /*75e70*/  IADD3 R24, P1, R5, R11, RZ ;  /* 0x0000000b05187210 */ /* 0x010fca0007f3e0ff */
[----:B------:R-:W-:-:S05]  /*75e80*/  IMAD.X R25, R19, 0x1, R2, P1 ;  /* 0x0000000113197824 */ /* 0x000fca00008e0602 */
[----:B------:R4:W-:Y:S01]  /*75e90*/  STL.64 [R1+0x1128], R24 ;  /* 0x0011281801007387 */ /* 0x0009e20000100a00 */
[----:B------:R-:W-:Y:S01]  /*75ea0*/  IMAD.X R29, R19, 0x1, R12, P3 ;  /* 0x00000001131d7824 */ /* 0x000fe200018e060c */
[C---:B------:R-:W-:Y:S01]  /*75eb0*/  IADD3 R26, P4, R5.reuse, R8, RZ ;  /* 0x00000008051a7210 */ /* 0x040fe20007f9e0ff */
[C---:B------:R-:W-:Y:S02]  /*75ec0*/  IMAD.IADD R4, R5.reuse, 0x1, R21 ;  /* 0x0000000105047824 */ /* 0x040fe400078e0215 */
[----:B------:R-:W-:Y:S01]  /*75ed0*/  IMAD.MOV.U32 R35, RZ, RZ, R37 ;  /* 0x000000ffff237224 */ /* 0x000fe200078e0025 */
[----:B----4-:R-:W-:Y:S01]  /*75ee0*/  IADD3 R24, P1, R5, R0, RZ ;  /* 0x0000000005187210 */ /* 0x010fe20007f3e0ff */
[----:B------:R-:W-:Y:S01]  /*75ef0*/  STL.64 [R1+0x1148], R28 ;  /* 0x0011481c01007387 */ /* 0x000fe20000100a00 */
[C---:B------:R-:W-:Y:S01]  /*75f00*/  IMAD.X R27, R19.reuse, 0x1, R3, P4 ;  /* 0x00000001131b7824 */ /* 0x040fe200020e0603 */
[----:B------:R-:W4:Y:S02]  /*75f10*/  LDC R21, c[0x0][0x248] ;  /* 0x00009200ff157b82 */ /* 0x000f240000000800 */
[----:B------:R-:W-:Y:S01]  /*75f20*/  IMAD.X R25, R19, 0x1, R13, P1 ;  /* 0x0000000113197824 */ /* 0x000fe200008e060d */
[----:B------:R-:W-:-:S04]  /*75f30*/  SHF.R.S32.HI R19, RZ, 0x1f, R4 ;  /* 0x0000001fff137819 */ /* 0x000fc80000011404 */
[----:B------:R3:W-:Y:S02]  /*75f40*/  STL.64 [R1+0x1120], R24 ;  /* 0x0011201801007387 */ /* 0x0007e40000100a00 */
[C---:B---3--:R-:W-:Y:S02]  /*75f50*/  IADD3 R24, P1, R4.reuse, R11, RZ ;  /* 0x0000000b04187210 */ /* 0x048fe40007f3e0ff */
[----:B------:R3:W-:Y:S03]  /*75f60*/  STL.64 [R1+0x1140], R26 ;  /* 0x0011401a01007387 */ /* 0x0007e60000100a00 */
[----:B------:R-:W-:Y:S01]  /*75f70*/  IMAD.X R25, R19, 0x1, R2, P1 ;  /* 0x0000000113197824 */ /* 0x000fe200008e0602 */
[----:B------:R-:W-:-:S04]  /*75f80*/  IADD3 R28, P3, R4, R9, RZ ;  /* 0x00000009041c7210 */ /* 0x000fc80007f7e0ff */
[----:B------:R0:W-:Y:S01]  /*75f90*/  STL.64 [R1+0x1118], R24 ;  /* 0x0011181801007387 */ /* 0x0001e20000100a00 */
[C---:B------:R-:W-:Y:S01]  /*75fa0*/  IMAD.X R29, R19.reuse, 0x1, R12, P3 ;  /* 0x00000001131d7824 */ /* 0x040fe200018e060c */
[C---:B---3--:R-:W-:Y:S01]  /*75fb0*/  IADD3 R26, P4, R4.reuse, R8, RZ ;  /* 0x00000008041a7210 */ /* 0x048fe20007f9e0ff */
[C---:B------:R-:W-:Y:S01]  /*75fc0*/  IMAD.IADD R5, R4.reuse, 0x1, R20 ;  /* 0x0000000104057824 */ /* 0x040fe200078e0214 */
[----:B0-----:R-:W-:Y:S02]  /*75fd0*/  IADD3 R24, P1, R4, R0, RZ ;  /* 0x0000000004187210 */ /* 0x001fe40007f3e0ff */
[----:B------:R-:W-:Y:S01]  /*75fe0*/  STL.64 [R1+0x1110], R28 ;  /* 0x0011101c01007387 */ /* 0x000fe20000100a00 */
[C---:B------:R-:W-:Y:S01]  /*75ff0*/  IMAD.X R27, R19.reuse, 0x1, R3, P4 ;  /* 0x00000001131b7824 */ /* 0x040fe200020e0603 */
[----:B------:R-:W0:Y:S01]  /*76000*/  LDC R20, c[0x0][0x248] ;  /* 0x00009200ff147b82 */ /* 0x000e220000000800 */
[----:B------:R-:W-:Y:S01]  /*76010*/  IMAD.X R25, R19, 0x1, R13, P1 ;  /* 0x0000000113197824 */ /* 0x000fe200008e060d */
[----:B------:R-:W-:-:S04]  /*76020*/  SHF.R.S32.HI R19, RZ, 0x1f, R5 ;  /* 0x0000001fff137819 */ /* 0x000fc80000011405 */
[----:B------:R3:W-:Y:S01]  /*76030*/  STL.64 [R1+0x10f0], R24 ;  /* 0x0010f01801007387 */ /* 0x0007e20000100a00 */
[C---:B------:R-:W-:Y:S02]  /*76040*/  IADD3 R32, P3, R5.reuse, R9, RZ ;  /* 0x0000000905207210 */ /* 0x040fe40007f7e0ff */
[----:B---3--:R-:W-:Y:S01]  /*76050*/  IADD3 R24, P1, R5, R11, RZ ;  /* 0x0000000b05187210 */ /* 0x008fe20007f3e0ff */
[----:B------:R3:W-:Y:S04]  /*76060*/  STL.64 [R1+0x1108], R26 ;  /* 0x0011081a01007387 */ /* 0x0007e80000100a00 */
[----:B------:R-:W-:-:S05]  /*76070*/  IMAD.X R25, R19, 0x1, R2, P1 ;  /* 0x0000000113197824 */ /* 0x000fca00008e0602 */
[----:B------:R1:W-:Y:S01]  /*76080*/  STL.64 [R1+0x10e8], R24 ;  /* 0x0010e81801007387 */ /* 0x0003e20000100a00 */
[----:B---3--:R-:W-:Y:S01]  /*76090*/  IADD3 R26, P4, R5, R8, RZ ;  /* 0x00000008051a7210 */ /* 0x008fe20007f9e0ff */
[----:B------:R-:W-:Y:S02]  /*760a0*/  IMAD.X R33, R19, 0x1, R12, P3 ;  /* 0x0000000113217824 */ /* 0x000fe400018e060c */
[----:B------:R-:W-:Y:S02]  /*760b0*/  IMAD.IADD R4, R5, 0x1, R22 ;  /* 0x0000000105047824 */ /* 0x000fe400078e0216 */
[----:B------:R-:W-:Y:S01]  /*760c0*/  IMAD.X R27, R19, 0x1, R3, P4 ;  /* 0x00000001131b7824 */ /* 0x000fe200020e0603 */
[----:B-1----:R-:W-:Y:S01]  /*760d0*/  IADD3 R24, P1, R5, R0, RZ ;  /* 0x0000000005187210 */ /* 0x002fe20007f3e0ff */
[----:B------:R1:W-:Y:S01]  /*760e0*/  STL.64 [R1+0x3098], R32 ;  /* 0x0030982001007387 */ /* 0x0003e20000100a00 */
[----:B------:R-:W3:Y:S03]  /*760f0*/  LDC R22, c[0x0][0x248] ;  /* 0x00009200ff167b82 */ /* 0x000ee60000000800 */
[----:B------:R-:W-:Y:S01]  /*76100*/  IMAD.X R25, R19, 0x1, R13, P1 ;  /* 0x0000000113197824 */ /* 0x000fe200008e060d */
[----:B------:R-:W-:Y:S01]  /*76110*/  STL.64 [R1+0x10d8], R26 ;  /* 0x0010d81a01007387 */ /* 0x000fe20000100a00 */
[----:B------:R-:W-:-:S03]  /*76120*/  SHF.R.S32.HI R19, RZ, 0x1f, R4 ;  /* 0x0000001fff137819 */ /* 0x000fc60000011404 */
[----:B------:R2:W-:Y:S01]  /*76130*/  STL.64 [R1+0x10d0], R24 ;  /* 0x0010d01801007387 */ /* 0x0005e20000100a00 */
[C---:B------:R-:W-:Y:S01]  /*76140*/  IADD3 R36, P3, R4.reuse, R9, RZ ;  /* 0x0000000904247210 */ /* 0x040fe20007f7e0ff */
[C---:B------:R-:W-:Y:S01]  /*76150*/  IMAD.IADD R5, R4.reuse, 0x1, R18 ;  /* 0x0000000104057824 */ /* 0x040fe200078e0212 */
[----:B-1----:R-:W1:Y:S01]  /*76160*/  LDC.64 R32, c[0x0][0x228] ;  /* 0x00008a00ff207b82 */ /* 0x002e620000000a00 */
[C---:B--2---:R-:W-:Y:S02]  /*76170*/  IADD3 R24, P1, R4.reuse, R11, RZ ;  /* 0x0000000b04187210 */ /* 0x044fe40007f3e0ff */
[----:B------:R-:W-:Y:S01]  /*76180*/  IADD3 R26, P4, R4, R8, RZ ;  /* 0x00000008041a7210 */ /* 0x000fe20007f9e0ff */
[----:B------:R-:W-:-:S04]  /*76190*/  IMAD.X R37, R19, 0x1, R12, P3 ;  /* 0x0000000113257824 */ /* 0x000fc800018e060c */
[----:B------:R-:W2:Y:S01]  /*761a0*/  LDC R18, c[0x0][0x248] ;  /* 0x00009200ff127b82 */ /* 0x000ea20000000800 */
[----:B------:R-:W-:-:S05]  /*761b0*/  IMAD.X R25, R19, 0x1, R2, P1 ;  /* 0x0000000113197824 */ /* 0x000fca00008e0602 */
[----:B------:R4:W-:Y:S01]  /*761c0*/  STL.64 [R1+0x10c8], R24 ;  /* 0x0010c81801007387 */ /* 0x0009e20000100a00 */
[----:B------:R-:W-:Y:S01]  /*761d0*/  IMAD.X R27, R19, 0x1, R3, P4 ;  /* 0x00000001131b7824 */ /* 0x000fe200020e0603 */
[----:B----4-:R-:W-:-:S05]  /*761e0*/  IADD3 R24, P1, R4, R0, RZ ;  /* 0x0000000004187210 */ /* 0x010fca0007f3e0ff */
[----:B------:R-:W-:Y:S01]  /*761f0*/  IMAD.X R25, R19, 0x1, R13, P1 ;  /* 0x0000000113197824 */ /* 0x000fe200008e060d */
[----:B------:R-:W-:-:S04]  /*76200*/  SHF.R.S32.HI R19, RZ, 0x1f, R5 ;  /* 0x0000001fff137819 */ /* 0x000fc80000011405 */
[----:B------:R4:W-:Y:S01]  /*76210*/  STL.64 [R1+0x10a8], R24 ;  /* 0x0010a81801007387 */ /* 0x0009e20000100a00 */
[C---:B------:R-:W-:Y:S02]  /*76220*/  IADD3 R28, P3, R5.reuse, R9, RZ ;  /* 0x00000009051c7210 */ /* 0x040fe40007f7e0ff */
[----:B----4-:R-:W-:Y:S01]  /*76230*/  IADD3 R24, P1, R5, R11, RZ ;  /* 0x0000000b05187210 */ /* 0x010fe20007f3e0ff */
[----:B------:R4:W-:Y:S04]  /*76240*/  STL.64 [R1+0x10b8], R26 ;  /* 0x0010b81a01007387 */ /* 0x0009e80000100a00 */
[----:B------:R-:W-:-:S05]  /*76250*/  IMAD.X R25, R19, 0x1, R2, P1 ;  /* 0x0000000113197824 */ /* 0x000fca00008e0602 */
[----:B------:R0:W-:Y:S01]  /*76260*/  STL.64 [R1+0x10a0], R24 ;  /* 0x0010a01801007387 */ /* 0x0001e20000100a00 */
[----:B------:R-:W-:Y:S01]  /*76270*/  IMAD.X R29, R19, 0x1, R12, P3 ;  /* 0x00000001131d7824 */ /* 0x000fe200018e060c */
[C---:B----4-:R-:W-:Y:S01]  /*76280*/  IADD3 R26, P4, R5.reuse, R8, RZ ;  /* 0x00000008051a7210 */ /* 0x050fe20007f9e0ff */
[C---:B------:R-:W-:Y:S01]  /*76290*/  IMAD.IADD R4, R5.reuse, 0x1, R252 ;  /* 0x0000000105047824 */ /* 0x040fe200078e02fc */
[----:B0-----:R-:W-:Y:S02]  /*762a0*/  IADD3 R24, P1, R5, R0, RZ ;  /* 0x0000000005187210 */ /* 0x001fe40007f3e0ff */
[----:B------:R0:W-:Y:S01]  /*762b0*/  STL.64 [R1+0x1098], R28 ;  /* 0x0010981c01007387 */ /* 0x0001e20000100a00 */
[C---:B------:R-:W-:Y:S01]  /*762c0*/  IMAD.X R27, R19.reuse, 0x1, R3, P4 ;  /* 0x00000001131b7824 */ /* 0x040fe200020e0603 */
[----:B------:R-:W4:Y:S01]  /*762d0*/  LDC R252, c[0x0][0x248] ;  /* 0x00009200fffc7b82 */ /* 0x000f220000000800 */
[----:B------:R-:W-:Y:S01]  /*762e0*/  IMAD.X R25, R19, 0x1, R13, P1 ;  /* 0x0000000113197824 */ /* 0x000fe200008e060d */
[----:B------:R-:W-:-:S04]  /*762f0*/  SHF.R.S32.HI R19, RZ, 0x1f, R4 ;  /* 0x0000001fff137819 */ /* 0x000fc80000011404 */
[----:B------:R3:W-:Y:S01]  /*76300*/  STL.64 [R1+0x1080], R24 ;  /* 0x0010801801007387 */ /* 0x0007e20000100a00 */
[C---:B0-----:R-:W-:Y:S02]  /*76310*/  IADD3 R28, P3, R4.reuse, R9, RZ ;  /* 0x00000009041c7210 */ /* 0x041fe40007f7e0ff */
[----:B---3--:R-:W-:Y:S01]  /*76320*/  IADD3 R24, P1, R4, R11, RZ ;  /* 0x0000000b04187210 */ /* 0x008fe20007f3e0ff */
[----:B------:R0:W-:Y:S04]  /*76330*/  STL.64 [R1+0x1090], R26 ;  /* 0x0010901a01007387 */ /* 0x0001e80000100a00 */
[----:B------:R-:W-:-:S05]  /*76340*/  IMAD.X R25, R19, 0x1, R2, P1 ;  /* 0x0000000113197824 */ /* 0x000fca00008e0602 */
[----:B------:R3:W-:Y:S01]  /*76350*/  STL.64 [R1+0x1078], R24 ;  /* 0x0010781801007387 */ /* 0x0007e20000100a00 */
[C---:B0-----:R-:W-:Y:S01]  /*76360*/  IADD3 R26, P4, R4.reuse, R8, RZ ;  /* 0x00000008041a7210 */ /* 0x041fe20007f9e0ff */
[C---:B------:R-:W-:Y:S02]  /*76370*/  IMAD.X R29, R19.reuse, 0x1, R12, P3 ;  /* 0x00000001131d7824 */ /* 0x040fe400018e060c */
[C---:B------:R-:W-:Y:S02]  /*76380*/  IMAD.IADD R5, R4.reuse, 0x1, R21 ;  /* 0x0000000104057824 */ /* 0x040fe400078e0215 */
[C---:B------:R-:W-:Y:S01]  /*76390*/  IMAD.X R27, R19.reuse, 0x1, R3, P4 ;  /* 0x00000001131b7824 */ /* 0x040fe200020e0603 */
[----:B---3--:R-:W-:Y:S01]  /*763a0*/  IADD3 R24, P1, R4, R0, RZ ;  /* 0x0000000004187210 */ /* 0x008fe20007f3e0ff */
[----:B------:R-:W-:Y:S01]  /*763b0*/  STL.64 [R1+0x1070], R28 ;  /* 0x0010701c01007387 */ /* 0x000fe20000100a00 */
[----:B------:R-:W-:Y:S01]  /*763c0*/  IMAD.MOV.U32 R41, RZ, RZ, R35 ;  /* 0x000000ffff297224 */ /* 0x000fe200078e0023 */
[----:B------:R-:W0:Y:S02]  /*763d0*/  LDC R21, c[0x0][0x248] ;  /* 0x00009200ff157b82 */ /* 0x000e240000000800 */
[----:B------:R-:W-:Y:S01]  /*763e0*/  IMAD.X R25, R19, 0x1, R13, P1 ;  /* 0x0000000113197824 */ /* 0x000fe200008e060d */
[----:B------:R-:W-:Y:S01]  /*763f0*/  STL.64 [R1+0x1068], R26 ;  /* 0x0010681a01007387 */ /* 0x000fe20000100a00 */
[----:B------:R-:W-:-:S03]  /*76400*/  SHF.R.S32.HI R19, RZ, 0x1f, R5 ;  /* 0x0000001fff137819 */ /* 0x000fc60000011405 */
[----:B------:R3:W-:Y:S02]  /*76410*/  STL.64 [R1+0x1050], R24 ;  /* 0x0010501801007387 */ /* 0x0007e40000100a00 */
[----:B---3--:R-:W-:-:S05]  /*76420*/  IADD3 R24, P1, R5, R11, RZ ;  /* 0x0000000b05187210 */ /* 0x008fca0007f3e0ff */
[----:B------:R-:W-:-:S05]  /*76430*/  IMAD.X R25, R19, 0x1, R2, P1 ;  /* 0x0000000113197824 */ /* 0x000fca00008e0602 */
[----:B------:R3:W-:Y:S01]  /*76440*/  STL.64 [R1+0x1048], R24 ;  /* 0x0010481801007387 */ /* 0x0007e20000100a00 */
[C---:B------:R-:W-:Y:S01]  /*76450*/  IADD3 R34, P3, R5.reuse, R9, RZ ;  /* 0x0000000905227210 */ /* 0x040fe20007f7e0ff */
[C---:B------:R-:W-:Y:S01]  /*76460*/  IMAD.IADD R4, R5.reuse, 0x1, R20 ;  /* 0x0000000105047824 */ /* 0x040fe200078e0214 */
[C---:B------:R-:W-:Y:S01]  /*76470*/  IADD3 R26, P4, R5.reuse, R8, RZ ;  /* 0x00000008051a7210 */ /* 0x040fe20007f9e0ff */
[----:B------:R-:W1:Y:S01]  /*76480*/  LDC R20, c[0x0][0x248] ;  /* 0x00009200ff147b82 */ /* 0x000e620000000800 */
[----:B---3--:R-:W-:-:S05]  /*76490*/  IADD3 R24, P1, R5, R0, RZ ;  /* 0x0000000005187210 */ /* 0x008fca0007f3e0ff */
[C---:B------:R-:W-:Y:S02]  /*764a0*/  IMAD.X R25, R19.reuse, 0x1, R13, P1 ;  /* 0x0000000113197824 */ /* 0x040fe400008e060d */
[C---:B------:R-:W-:Y:S02]  /*764b0*/  IMAD.X R35, R19.reuse, 0x1, R12, P3 ;  /* 0x0000000113237824 */ /* 0x040fe400018e060c */
[----:B------:R-:W-:Y:S01]  /*764c0*/  IMAD.X R27, R19, 0x1, R3, P4 ;  /* 0x00000001131b7824 */ /* 0x000fe200020e0603 */
[----:B------:R3:W-:Y:S01]  /*764d0*/  STL.64 [R1+0x1030], R24 ;  /* 0x0010301801007387 */ /* 0x0007e20000100a00 */
[----:B------:R-:W-:Y:S02]  /*764e0*/  SHF.R.S32.HI R19, RZ, 0x1f, R4 ;  /* 0x0000001fff137819 */ /* 0x000fe40000011404 */
[----:B---3--:R-:W-:Y:S01]  /*764f0*/  IADD3 R24, P1, R4, R11, RZ ;  /* 0x0000000b04187210 */ /* 0x008fe20007f3e0ff */
[----:B------:R3:W-:Y:S04]  /*76500*/  STL.64 [R1+0x1038], R26 ;  /* 0x0010381a01007387 */ /* 0x0007e80000100a00 */
[----:B------:R-:W-:-:S05]  /*76510*/  IMAD.X R25, R19, 0x1, R2, P1 ;  /* 0x0000000113197824 */ /* 0x000fca00008e0602 */
[----:B------:R2:W-:Y:S01]  /*76520*/  STL.64 [R1+0x1028], R24 ;  /* 0x0010281801007387 */ /* 0x0005e20000100a00 */
[C---:B------:R-:W-:Y:S01]  /*76530*/  IADD3 R38, P3, R4.reuse, R9, RZ ;  /* 0x0000000904267210 */ /* 0x040fe20007f7e0ff */
[C---:B------:R-:W-:Y:S01]  /*76540*/  IMAD.IADD R5, R4.reuse, 0x1, R22 ;  /* 0x0000000104057824 */ /* 0x040fe200078e0216 */
[C---:B---3--:R-:W-:Y:S01]  /*76550*/  IADD3 R26, P4, R4.reuse, R8, RZ ;  /* 0x00000008041a7210 */ /* 0x048fe20007f9e0ff */
[----:B------:R-:W3:Y:S01]  /*76560*/  LDC R22, c[0x0][0x248] ;  /* 0x00009200ff167b82 */ /* 0x000ee20000000800 */
[----:B--2---:R-:W-:-:S05]  /*76570*/  IADD3 R24, P1, R4, R0, RZ ;  /* 0x0000000004187210 */ /* 0x004fca0007f3e0ff */
[C---:B------:R-:W-:Y:S02]  /*76580*/  IMAD.X R25, R19.reuse, 0x1, R13, P1 ;  /* 0x0000000113197824 */ /* 0x040fe400008e060d */
[C---:B------:R-:W-:Y:S02]  /*76590*/  IMAD.X R39, R19.reuse, 0x1, R12, P3 ;  /* 0x0000000113277824 */ /* 0x040fe400018e060c */
[----:B------:R-:W-:Y:S01]  /*765a0*/  IMAD.X R27, R19, 0x1, R3, P4 ;  /* 0x00000001131b7824 */ /* 0x000fe200020e0603 */
[----:B------:R2:W-:Y:S01]  /*765b0*/  STL.64 [R1+0x1008], R24 ;  /* 0x0010081801007387 */ /* 0x0005e20000100a00 */
[----:B------:R-:W-:Y:S02]  /*765c0*/  SHF.R.S32.HI R19, RZ, 0x1f, R5 ;  /* 0x0000001fff137819 */ /* 0x000fe40000011405 */
[C---:B------:R-:W-:Y:S02]  /*765d0*/  IADD3 R28, P3, R5.reuse, R9, RZ ;  /* 0x00000009051c7210 */ /* 0x040fe40007f7e0ff */
[----:B--2---:R-:W-:Y:S01]  /*765e0*/  IADD3 R24, P1, R5, R11, RZ ;  /* 0x0000000b05187210 */ /* 0x004fe20007f3e0ff */
[----:B------:R2:W-:Y:S04]  /*765f0*/  STL.64 [R1+0x1018], R26 ;  /* 0x0010181a01007387 */ /* 0x0005e80000100a00 */
[----:B------:R-:W-:-:S05]  /*76600*/  IMAD.X R25, R19, 0x1, R2, P1 ;  /* 0x0000000113197824 */ /* 0x000fca00008e0602 */
[----:B------:R4:W-:Y:S01]  /*76610*/  STL.64 [R1+0xfe8], R24 ;  /* 0x000fe81801007387 */ /* 0x0009e20000100a00 */
[----:B--2---:R-:W-:Y:S01]  /*76620*/  IADD3 R26, P4, R5, R8, RZ ;  /* 0x00000008051a7210 */ /* 0x004fe20007f9e0ff */
[----:B------:R-:W-:Y:S02]  /*76630*/  IMAD.X R29, R19, 0x1, R12, P3 ;  /* 0x00000001131d7824 */ /* 0x000fe400018e060c */
[----:B------:R-:W-:Y:S02]  /*76640*/  IMAD.IADD R4, R5, 0x1, R18 ;  /* 0x0000000105047824 */ /* 0x000fe400078e0212 */
[----:B------:R-:W-:Y:S01]  /*76650*/  IMAD.X R27, R19, 0x1, R3, P4 ;  /* 0x00000001131b7824 */ /* 0x000fe200020e0603 */
[----:B----4-:R-:W-:Y:S01]  /*76660*/  IADD3 R24, P1, R5, R0, RZ ;  /* 0x0000000005187210 */ /* 0x010fe20007f3e0ff */
[----:B------:R-:W-:Y:S01]  /*76670*/  STL.64 [R1+0x1000], R28 ;  /* 0x0010001c01007387 */ /* 0x000fe20000100a00 */
[----:B------:R-:W2:Y:S03]  /*76680*/  LDC R18, c[0x0][0x248] ;  /* 0x00009200ff127b82 */ /* 0x000ea60000000800 */
        /* <DEDUP_REMOVED lines=10> */
[C---:B------:R-:W-:Y:S02]  /*76730*/  IMAD.IADD R5, R4.reuse, 0x1, R252 ;  /* 0x0000000104057824 */ /* 0x040fe400078e02fc */
[----:B------:R-:W2:Y:S01]  /*76740*/  LDC R252, c[0x0][0x248] ;  /* 0x00009200fffc7b82 */ /* 0x000ea20000000800 */
        /* <DEDUP_REMOVED lines=8> */
[----:B------:R-:W-:Y:S01]  /*767d0*/  IMAD.X R25, R19, 0x1, R2, P1 ;  /* 0x0000000113197824 */ /* 0x000fe200008e0602 */
[----:B------:R-:W-:-:S04]  /*767e0*/  IADD3 R28, P3, R5, R9, RZ ;  /* 0x00000009051c7210 */ /* 0x000fc80007f7e0ff */
[----:B------:R1:W-:Y:S01]  /*767f0*/  STL.64 [R1+0xfa8], R24 ;  /* 0x000fa81801007387 */ /* 0x0003e20000100a00 */
[----:B------:R-:W-:Y:S01]  /*76800*/  IMAD.X R29, R19, 0x1, R12, P3 ;  /* 0x00000001131d7824 */ /* 0x000fe200018e060c */
[C---:B----4-:R-:W-:Y:S01]  /*76810*/  IADD3 R26, P4, R5.reuse, R8, RZ ;  /* 0x00000008051a7210 */ /* 0x050fe20007f9e0ff */
[C---:B0-----:R-:W-:Y:S01]  /*76820*/  IMAD.IADD R4, R5.reuse, 0x1, R21 ;  /* 0x0000000105047824 */ /* 0x041fe200078e0215 */
[----:B-1----:R-:W-:Y:S02]  /*76830*/  IADD3 R24, P1, R5, R0, RZ ;  /* 0x0000000005187210 */ /* 0x002fe40007f3e0ff */
[----:B------:R0:W-:Y:S01]  /*76840*/  STL.64 [R1+0xfa0], R28 ;  /* 0x000fa01c01007387 */ /* 0x0001e20000100a00 */
[C---:B------:R-:W-:Y:S01]  /*76850*/  IMAD.X R27, R19.reuse, 0x1, R3, P4 ;  /* 0x00000001131b7824 */ /* 0x040fe200020e0603 */
[----:B------:R-:W1:Y:S01]  /*76860*/  LDC R21, c[0x0][0x248] ;  /* 0x00009200ff157b82 */ /* 0x000e620000000800 */
[----:B------:R-:W-:Y:S01]  /*76870*/  IMAD.X R25, R19, 0x1, R13, P1 ;  /* 0x0000000113197824 */ /* 0x000fe200008e060d */
[----:B------:R-:W-:-:S04]  /*76880*/  SHF.R.S32.HI R19, RZ, 0x1f, R4 ;  /* 0x0000001fff137819 */ /* 0x000fc80000011404 */
[----:B------:R4:W-:Y:S01]  /*76890*/  STL.64 [R1+0xf90], R24 ;  /* 0x000f901801007387 */ /* 0x0009e20000100a00 */
[C---:B0-----:R-:W-:Y:S02]  /*768a0*/  IADD3 R28, P3, R4.reuse, R9, RZ ;  /* 0x00000009041c7210 */ /* 0x041fe40007f7e0ff */
[----:B----4-:R-:W-:Y:S01]  /*768b0*/  IADD3 R24, P1, R4, R11, RZ ;  /* 0x0000000b04187210 */ /* 0x010fe20007f3e0ff */
[----:B------:R0:W-:Y:S04]  /*768c0*/  STL.64 [R1+0xf98], R26 ;  /* 0x000f981a01007387 */ /* 0x0001e80000100a00 */
[----:B------:R-:W-:-:S05]  /*768d0*/  IMAD.X R25, R19, 0x1, R2, P1 ;  /* 0x0000000113197824 */ /* 0x000fca00008e0602 */
[----:B------:R4:W-:Y:S01]  /*768e0*/  STL.64 [R1+0xf88], R24 ;  /* 0x000f881801007387 */ /* 0x0009e20000100a00 */
[C---:B0-----:R-:W-:Y:S01]  /*768f0*/  IADD3 R26, P4, R4.reuse, R8, RZ ;  /* 0x00000008041a7210 */ /* 0x041fe20007f9e0ff */
[C---:B------:R-:W-:Y:S02]  /*76900*/  IMAD.X R29, R19.reuse, 0x1, R12, P3 ;  /* 0x00000001131d7824 */ /* 0x040fe400018e060c */
[C---:B------:R-:W-:Y:S02]  /*76910*/  IMAD.IADD R5, R4.reuse, 0x1, R20 ;  /* 0x0000000104057824 */ /* 0x040fe400078e0214 */
[C---:B------:R-:W-:Y:S01]  /*76920*/  IMAD.X R27, R19.reuse, 0x1, R3, P4 ;  /* 0x00000001131b7824 */ /* 0x040fe200020e0603 */
[----:B----4-:R-:W-:Y:S01]  /*76930*/  IADD3 R24, P1, R4, R0, RZ ;  /* 0x0000000004187210 */ /* 0x010fe20007f3e0ff */
[----:B------:R-:W-:Y:S01]  /*76940*/  STL.64 [R1+0xf80], R28 ;  /* 0x000f801c01007387 */ /* 0x000fe20000100a00 */
[----:B------:R-:W0:Y:S03]  /*76950*/  LDC R20, c[0x0][0x248] ;  /* 0x00009200ff147b82 */ /* 0x000e260000000800 */
        /* <DEDUP_REMOVED lines=8> */
[----:B------:R-:W-:Y:S01]  /*769e0*/  IMAD.X R29, R19, 0x1, R12, P3 ;  /* 0x00000001131d7824 */ /* 0x000fe200018e060c */
[C---:B------:R-:W-:Y:S01]  /*769f0*/  IADD3 R26, P4, R5.reuse, R8, RZ ;  /* 0x00000008051a7210 */ /* 0x040fe20007f9e0ff */
[C---:B---3--:R-:W-:Y:S02]  /*76a00*/  IMAD.IADD R4, R5.reuse, 0x1, R22 ;  /* 0x0000000105047824 */ /* 0x048fe400078e0216 */
[----:B------:R-:W3:Y:S01]  /*76a10*/  LDC R22, c[0x0][0x248] ;  /* 0x00009200ff167b82 */ /* 0x000ee20000000800 */
[----:B----4-:R-:W-:Y:S01]  /*76a20*/  IADD3 R24, P1, R5, R0, RZ ;  /* 0x0000000005187210 */ /* 0x010fe20007f3e0ff */
[----:B------:R-:W-:Y:S04]  /*76a30*/  STL.64 [R1+0xf58], R28 ;  /* 0x000f581c01007387 */ /* 0x000fe80000100a00 */
[----:B------:R-:W-:-:S02]  /*76a40*/  IMAD.X R25, R19, 0x1, R13, P1 ;  /* 0x0000000113197824 */ /* 0x000fc400008e060d */
[----:B------:R-:W-:Y:S01]  /*76a50*/  IMAD.X R27, R19, 0x1, R3, P4 ;  /* 0x00000001131b7824 */ /* 0x000fe200020e0603 */
[----:B------:R-:W-:Y:S02]  /*76a60*/  SHF.R.S32.HI R19, RZ, 0x1f, R4 ;  /* 0x0000001fff137819 */ /* 0x000fe40000011404 */
[----:B------:R4:W-:Y:S02]  /*76a70*/  STL.64 [R1+0xf40], R24 ;  /* 0x000f401801007387 */ /* 0x0009e40000100a00 */
[C---:B----4-:R-:W-:Y:S02]  /*76a80*/  IADD3 R24, P1, R4.reuse, R11, RZ ;  /* 0x0000000b04187210 */ /* 0x050fe40007f3e0ff */
[----:B------:R4:W-:Y:S03]  /*76a90*/  STL.64 [R1+0xf50], R26 ;  /* 0x000f501a01007387 */ /* 0x0009e60000100a00 */
[----:B------:R-:W-:Y:S01]  /*76aa0*/  IMAD.X R25, R19, 0x1, R2, P1 ;  /* 0x0000000113197824 */ /* 0x000fe200008e0602 */
[----:B------:R-:W-:-:S04]  /*76ab0*/  IADD3 R28, P3, R4, R9, RZ ;  /* 0x00000009041c7210 */ /* 0x000fc80007f7e0ff */
[----:B------:R1:W-:Y:S01]  /*76ac0*/  STL.64 [R1+0xf38], R24 ;  /* 0x000f381801007387 */ /* 0x0003e20000100a00 */
[C---:B------:R-:W-:Y:S01]  /*76ad0*/  IMAD.X R29, R19.reuse, 0x1, R12, P3 ;  /* 0x00000001131d7824 */ /* 0x040fe200018e060c */
[C---:B----4-:R-:W-:Y:S01]  /*76ae0*/  IADD3 R26, P4, R4.reuse, R8, RZ ;  /* 0x00000008041a7210 */ /* 0x050fe20007f9e0ff */
[C---:B--2---:R-:W-:Y:S01]  /*76af0*/  IMAD.IADD R5, R4.reuse, 0x1, R18 ;  /* 0x0000000104057824 */ /* 0x044fe200078e0212 */
[----:B-1----:R-:W-:Y:S02]  /*76b00*/  IADD3 R24, P1, R4, R0, RZ ;  /* 0x0000000004187210 */ /* 0x002fe40007f3e0ff */
[----:B------:R1:W-:Y:S01]  /*76b10*/  STL.64 [R1+0xf30], R28 ;  /* 0x000f301c01007387 */ /* 0x0003e20000100a00 */
[C---:B------:R-:W-:Y:S01]  /*76b20*/  IMAD.X R27, R19.reuse, 0x1, R3, P4 ;  /* 0x00000001131b7824 */ /* 0x040fe200020e0603 */
[----:B------:R-:W2:Y:S01]  /*76b30*/  LDC R18, c[0x0][0x248] ;  /* 0x00009200ff127b82 */ /* 0x000ea20000000800 */
[----:B------:R-:W-:Y:S01]  /*76b40*/  IMAD.X R25, R19, 0x1, R13, P1 ;  /* 0x0000000113197824 */ /* 0x000fe200008e060d */
[----:B------:R-:W-:-:S04]  /*76b50*/  SHF.R.S32.HI R19, RZ, 0x1f, R5 ;  /* 0x0000001fff137819 */ /* 0x000fc80000011405 */
[----:B------:R4:W-:Y:S01]  /*76b60*/  STL.64 [R1+0xf10], R24 ;  /* 0x000f101801007387 */ /* 0x0009e20000100a00 */
[C---:B-1----:R-:W-:Y:S02]  /*76b70*/  IADD3 R28, P3, R5.reuse, R9, RZ ;  /* 0x00000009051c7210 */ /* 0x042fe40007f7e0ff */
[----:B----4-:R-:W-:Y:S01]  /*76b80*/  IADD3 R24, P1, R5, R11, RZ ;  /* 0x0000000b05187210 */ /* 0x010fe20007f3e0ff */
[----:B------:R1:W-:Y:S04]  /*76b90*/  STL.64 [R1+0xf28], R26 ;  /* 0x000f281a01007387 */ /* 0x0003e80000100a00 */
[----:B------:R-:W-:-:S05]  /*76ba0*/  IMAD.X R25, R19, 0x1, R2, P1 ;  /* 0x0000000113197824 */ /* 0x000fca00008e0602 */
[----:B------:R4:W-:Y:S01]  /*76bb0*/  STL.64 [R1+0xf08], R24 ;  /* 0x000f081801007387 */ /* 0x0009e20000100a00 */
[----:B-1----:R-:W-:Y:S01]  /*76bc0*/  IADD3 R26, P4, R5, R8, RZ ;  /* 0x00000008051a7210 */ /* 0x002fe20007f9e0ff */
[----:B------:R-:W-:Y:S02]  /*76bd0*/  IMAD.X R29, R19, 0x1, R12, P3 ;  /* 0x00000001131d7824 */ /* 0x000fe400018e060c */
[----:B------:R-:W-:Y:S02]  /*76be0*/  IMAD.IADD R4, R5, 0x1, R252 ;  /* 0x0000000105047824 */ /* 0x000fe400078e02fc */
[----:B------:R-:W-:Y:S01]  /*76bf0*/  IMAD.X R27, R19, 0x1, R3, P4 ;  /* 0x00000001131b7824 */ /* 0x000fe200020e0603 */
[----:B----4-:R-:W-:Y:S01]  /*76c00*/  IADD3 R24, P1, R5, R0, RZ ;  /* 0x0000000005187210 */ /* 0x010fe20007f3e0ff */
[----:B------:R-:W-:Y:S01]  /*76c10*/  STL.64 [R1+0xf00], R28 ;  /* 0x000f001c01007387 */ /* 0x000fe20000100a00 */
[----:B------:R-:W1:Y:S03]  /*76c20*/  LDC R252, c[0x0][0x248] ;  /* 0x00009200fffc7b82 */ /* 0x000e660000000800 */
        /* <DEDUP_REMOVED lines=11> */
[----:B------:R-:W1:Y:S01]  /*76ce0*/  LDC R21, c[0x0][0x248] ;  /* 0x00009200ff157b82 */ /* 0x000e620000000800 */
        /* <DEDUP_REMOVED lines=14> */
[----:B---3--:R-:W-:Y:S02]  /*76dd0*/  IADD3 R24, P1, R5, R0, RZ ;  /* 0x0000000005187210 */ /* 0x008fe40007f3e0ff */
[----:B------:R0:W-:Y:S01]  /*76de0*/  STL.64 [R1+0xeb8], R28 ;  /* 0x000eb81c01007387 */ /* 0x0001e20000100a00 */
[C---:B------:R-:W-:Y:S01]  /*76df0*/  IMAD.X R27, R19.reuse, 0x1, R3, P4 ;  /* 0x00000001131b7824 */ /* 0x040fe200020e0603 */
[----:B------:R-:W3:Y:S01]  /*76e00*/  LDC R20, c[0x0][0x248] ;  /* 0x00009200ff147b82 */ /* 0x000ee20000000800 */
        /* <DEDUP_REMOVED lines=14> */
[----:B------:R-:W-:Y:S01]  /*76ef0*/  IMAD.MOV.U32 R43, RZ, RZ, R41 ;  /* 0x000000ffff2b7224 */ /* 0x000fe200078e0029 */
[----:B------:R-:W0:Y:S02]  /*76f00*/  LDC R22, c[0x0][0x248] ;  /* 0x00009200ff167b82 */ /* 0x000e240000000800 */
        /* <DEDUP_REMOVED lines=10> */
[C---:B--2---:R-:W-:Y:S02]  /*76fb0*/  IMAD.IADD R4, R5.reuse, 0x1, R18 ;  /* 0x0000000105047824 */ /* 0x044fe400078e0212 */
        /* <DEDUP_REMOVED lines=11> */
[C---:B------:R-:W-:Y:S01]  /*77070*/  IADD3 R40, P3, R4.reuse, R9, RZ ;  /* 0x0000000904287210 */ /* 0x040fe20007f7e0ff */
[C---:B-1----:R-:W-:Y:S01]  /*77080*/  IMAD.IADD R5, R4.reuse, 0x1, R252 ;  /* 0x0000000104057824 */ /* 0x042fe200078e02fc */
[C---:B----4-:R-:W-:Y:S01]  /*77090*/  IADD3 R26, P4, R4.reuse, R8, RZ ;  /* 0x00000008041a7210 */ /* 0x050fe20007f9e0ff */
[----:B------:R-:W1:Y:S01]  /*770a0*/  LDC R252, c[0x0][0x248] ;  /* 0x00009200fffc7b82 */ /* 0x000e620000000800 */
[----:B---3--:R-:W-:-:S05]  /*770b0*/  IADD3 R24, P1, R4, R0, RZ ;  /* 0x0000000004187210 */ /* 0x008fca0007f3e0ff */
[C---:B------:R-:W-:Y:S02]  /*770c0*/  IMAD.X R25, R19.reuse, 0x1, R13, P1 ;  /* 0x0000000113197824 */ /* 0x040fe400008e060d */
[C---:B------:R-:W-:Y:S02]  /*770d0*/  IMAD.X R41, R19.reuse, 0x1, R12, P3 ;  /* 0x0000000113297824 */ /* 0x040fe400018e060c */
[----:B------:R-:W-:Y:S01]  /*770e0*/  IMAD.X R27, R19, 0x1, R3, P4 ;  /* 0x00000001131b7824 */ /* 0x000fe200020e0603 */
[----:B------:R3:W-:Y:S01]  /*770f0*/  STL.64 [R1+0xe20], R24 ;  /* 0x000e201801007387 */ /* 0x0007e20000100a00 */
[----:B------:R-:W-:Y:S02]  /*77100*/  SHF.R.S32.HI R19, RZ, 0x1f, R5 ;  /* 0x0000001fff137819 */ /* 0x000fe40000011405 */
        /* <DEDUP_REMOVED lines=9> */
[----:B----4-:R-:W-:Y:S01]  /*771a0*/  IADD3 R24, P1, R5, R0, RZ ;  /* 0x0000000005187210 */ /* 0x010fe20007f3e0ff */
[----:B------:R-:W-:Y:S01]  /*771b0*/  STL.64 [R1+0xe10], R28 ;  /* 0x000e101c01007387 */ /* 0x000fe20000100a00 */
[----:B------:R-:W-:Y:S01]  /*771c0*/  IMAD.MOV.U32 R45, RZ, RZ, R43 ;  /* 0x000000ffff2d7224 */ /* 0x000fe200078e002b */
[----:B------:R-:W3:Y:S02]  /*771d0*/  LDC R21, c[0x0][0x248] ;  /* 0x00009200ff157b82 */ /* 0x000ee40000000800 */
        /* <DEDUP_REMOVED lines=11> */
[----:B------:R-:W3:Y:S01]  /*77290*/  LDC R20, c[0x0][0x248] ;  /* 0x00009200ff147b82 */ /* 0x000ee20000000800 */
        /* <DEDUP_REMOVED lines=14> */
[----:B--2---:R-:W-:Y:S02]  /*77380*/  IADD3 R24, P1, R5, R0, RZ ;  /* 0x0000000005187210 */ /* 0x004fe40007f3e0ff */
[----:B------:R-:W-:Y:S01]  /*77390*/  STL.64 [R1+0xdb8], R28 ;  /* 0x000db81c01007387 */ /* 0x000fe20000100a00 */
[C---:B------:R-:W-:Y:S01]  /*773a0*/  IMAD.X R27, R19.reuse, 0x1, R3, P4 ;  /* 0x00000001131b7824 */ /* 0x040fe200020e0603 */
[----:B------:R-:W0:Y:S01]  /*773b0*/  LDC R22, c[0x0][0x248] ;  /* 0x00009200ff167b82 */ /* 0x000e220000000800 */
[----:B------:R-:W-:Y:S01]  /*773c0*/  IMAD.X R25, R19, 0x1, R13, P1 ;  /* 0x0000000113197824 */ /* 0x000fe200008e060d */
[----:B------:R-:W-:-:S04]  /*773d0*/  SHF.R.S32.HI R19, RZ, 0x1f, R4 ;  /* 0x0000001fff137819 */ /* 0x000fc80000011404 */
[----:B------:R2:W-:Y:S02]  /*773e0*/  STL.64 [R1+0xda8], R24 ;  /* 0x000da81801007387 */ /* 0x0005e40000100a00 */
[----:B--2---:R-:W-:Y:S02]  /*773f0*/  IADD3 R24, P1, R4, R11, RZ ;  /* 0x0000000b04187210 */ /* 0x004fe40007f3e0ff */
[----:B------:R2:W-:Y:S03]  /*77400*/  STL.64 [R1+0xdb0], R26 ;  /* 0x000db01a01007387 */ /* 0x0005e60000100a00 */
[----:B------:R-:W-:-:S05]  /*77410*/  IMAD.X R25, R19, 0x1, R2, P1 ;  /* 0x0000000113197824 */ /* 0x000fca00008e0602 */
[----:B------:R4:W-:Y:S01]  /*77420*/  STL.64 [R1+0xda0], R24 ;  /* 0x000da01801007387 */ /* 0x0009e20000100a00 */
[C---:B--2---:R-:W-:Y:S01]  /*77430*/  IADD3 R26, P4, R4.reuse, R8, RZ ;  /* 0x00000008041a7210 */ /* 0x044fe20007f9e0ff */
[C---:B------:R-:W-:Y:S01]  /*77440*/  IMAD.IADD R5, R4.reuse, 0x1, R18 ;  /* 0x0000000104057824 */ /* 0x040fe200078e0212 */
[C---:B------:R-:W-:Y:S01]  /*77450*/  IADD3 R42, P3, R4.reuse, R9, RZ ;  /* 0x00000009042a7210 */ /* 0x040fe20007f7e0ff */
[----:B------:R-:W-:Y:S01]  /*77460*/  IMAD.MOV.U32 R49, RZ, RZ, R45 ;  /* 0x000000ffff317224 */ /* 0x000fe200078e002d */
[----:B------:R-:W2:Y:S01]  /*77470*/  LDC R18, c[0x0][0x248] ;  /* 0x00009200ff127b82 */ /* 0x000ea20000000800 */
[----:B------:R-:W-:Y:S01]  /*77480*/  IMAD.X R27, R19, 0x1, R3, P4 ;  /* 0x00000001131b7824 */ /* 0x000fe200020e0603 */
[----:B----4-:R-:W-:-:S04]  /*77490*/  IADD3 R24, P1, R4, R0, RZ ;  /* 0x0000000004187210 */ /* 0x010fc80007f3e0ff */
[----:B------:R-:W-:Y:S01]  /*774a0*/  STL.64 [R1+0xd90], R26 ;  /* 0x000d901a01007387 */ /* 0x000fe20000100a00 */
[C---:B------:R-:W-:Y:S02]  /*774b0*/  IMAD.X R25, R19.reuse, 0x1, R13, P1 ;  /* 0x0000000113197824 */ /* 0x040fe400008e060d */
[----:B------:R-:W-:Y:S01]  /*774c0*/  IMAD.X R43, R19, 0x1, R12, P3 ;  /* 0x00000001132b7824 */ /* 0x000fe200018e060c */
[----:B------:R-:W-:Y:S02]  /*774d0*/  SHF.R.S32.HI R19, RZ, 0x1f, R5 ;  /* 0x0000001fff137819 */ /* 0x000fe40000011405 */
[----:B------:R4:W-:Y:S01]  /*774e0*/  STL.64 [R1+0xd80], R24 ;  /* 0x000d801801007387 */ /* 0x0009e20000100a00 */
[C---:B------:R-:W-:Y:S02]  /*774f0*/  IADD3 R28, P3, R5.reuse, R9, RZ ;  /* 0x00000009051c7210 */ /* 0x040fe40007f7e0ff */
[----:B----4-:R-:W-:-:S05]  /*77500*/  IADD3 R24, P1, R5, R11, RZ ;  /* 0x0000000b05187210 */ /* 0x010fca0007f3e0ff */
[----:B------:R-:W-:-:S05]  /*77510*/  IMAD.X R25, R19, 0x1, R2, P1 ;  /* 0x0000000113197824 */ /* 0x000fca00008e0602 */
[----:B------:R4:W-:Y:S01]  /*77520*/  STL.64 [R1+0xd60], R24 ;  /* 0x000d601801007387 */ /* 0x0009e20000100a00 */
[----:B------:R-:W-:Y:S01]  /*77530*/  IMAD.X R29, R19, 0x1, R12, P3 ;  /* 0x00000001131d7824 */ /* 0x000fe200018e060c */
[C---:B------:R-:W-:Y:S01]  /*77540*/  IADD3 R26, P4, R5.reuse, R8, RZ ;  /* 0x00000008051a7210 */ /* 0x040fe20007f9e0ff */
[C---:B-1----:R-:W-:Y:S02]  /*77550*/  IMAD.IADD R4, R5.reuse, 0x1, R252 ;  /* 0x0000000105047824 */ /* 0x042fe400078e02fc */
[----:B------:R-:W-:Y:S01]  /*77560*/  IMAD.MOV.U32 R47, RZ, RZ, R49 ;  /* 0x000000ffff2f7224 */ /* 0x000fe200078e0031 */
[----:B----4-:R-:W-:Y:S01]  /*77570*/  IADD3 R24, P1, R5, R0, RZ ;  /* 0x0000000005187210 */ /* 0x010fe20007f3e0ff */
[----:B------:R-:W-:Y:S01]  /*77580*/  STL.64 [R1+0xd78], R28 ;  /* 0x000d781c01007387 */ /* 0x000fe20000100a00 */
[C---:B------:R-:W-:Y:S01]  /*77590*/  IMAD.X R27, R19.reuse, 0x1, R3, P4 ;  /* 0x00000001131b7824 */ /* 0x040fe200020e0603 */
[----:B------:R-:W1:Y:S02]  /*775a0*/  LDC R252, c[0x0][0x248] ;  /* 0x00009200fffc7b82 */ /* 0x000e640000000800 */
        /* <DEDUP_REMOVED lines=10> */
[C---:B---3--:R-:W-:Y:S01]  /*77650*/  IMAD.IADD R5, R4.reuse, 0x1, R21 ;  /* 0x0000000104057824 */ /* 0x048fe200078e0215 */
[----:B0-----:R-:W-:Y:S02]  /*77660*/  IADD3 R24, P1, R4, R0, RZ ;  /* 0x0000000004187210 */ /* 0x001fe40007f3e0ff */
[----:B------:R-:W-:Y:S01]  /*77670*/  STL.64 [R1+0xd48], R28 ;  /* 0x000d481c01007387 */ /* 0x000fe20000100a00 */
[C---:B------:R-:W-:Y:S01]  /*77680*/  IMAD.X R27, R19.reuse, 0x1, R3, P4 ;  /* 0x00000001131b7824 */ /* 0x040fe200020e0603 */
[----:B------:R-:W0:Y:S01]  /*77690*/  LDC R21, c[0x0][0x248] ;  /* 0x00009200ff157b82 */ /* 0x000e220000000800 */
[----:B------:R-:W-:Y:S01]  /*776a0*/  IMAD.X R25, R19, 0x1, R13, P1 ;  /* 0x0000000113197824 */ /* 0x000fe200008e060d */
[----:B------:R-:W-:-:S04]  /*776b0*/  SHF.R.S32.HI R19, RZ, 0x1f, R5 ;  /* 0x0000001fff137819 */ /* 0x000fc80000011405 */
[----:B------:R3:W-:Y:S02]  /*776c0*/  STL.64 [R1+0xd28], R24 ;  /* 0x000d281801007387 */ /* 0x0007e40000100a00 */
[----:B---3--:R-:W-:Y:S02]  /*776d0*/  IADD3 R24, P1, R5, R11, RZ ;  /* 0x0000000b05187210 */ /* 0x008fe40007f3e0ff */
[----:B------:R3:W-:Y:S03]  /*776e0*/  STL.64 [R1+0xd40], R26 ;  /* 0x000d401a01007387 */ /* 0x0007e60000100a00 */
[----:B------:R-:W-:-:S05]  /*776f0*/  IMAD.X R25, R19, 0x1, R2, P1 ;  /* 0x0000000113197824 */ /* 0x000fca00008e0602 */
[----:B------:R4:W-:Y:S01]  /*77700*/  STL.64 [R1+0xd20], R24 ;  /* 0x000d201801007387 */ /* 0x0009e20000100a00 */
[C---:B---3--:R-:W-:Y:S01]  /*77710*/  IADD3 R26, P4, R5.reuse, R8, RZ ;  /* 0x00000008051a7210 */ /* 0x048fe20007f9e0ff */
[C---:B------:R-:W-:Y:S01]  /*77720*/  IMAD.IADD R4, R5.reuse, 0x1, R20 ;  /* 0x0000000105047824 */ /* 0x040fe200078e0214 */
[----:B------:R-:W-:Y:S01]  /*77730*/  IADD3 R44, P3, R5, R9, RZ ;  /* 0x00000009052c7210 */ /* 0x000fe20007f7e0ff */
[----:B------:R-:W3:Y:S02]  /*77740*/  LDC R20, c[0x0][0x248] ;  /* 0x00009200ff147b82 */ /* 0x000ee40000000800 */
[----:B------:R-:W-:Y:S01]  /*77750*/  IMAD.X R27, R19, 0x1, R3, P4 ;  /* 0x00000001131b7824 */ /* 0x000fe200020e0603 */
[----:B----4-:R-:W-:-:S04]  /*77760*/  IADD3 R24, P1, R5, R0, RZ ;  /* 0x0000000005187210 */ /* 0x010fc80007f3e0ff */
[----:B------:R-:W-:Y:S01]  /*77770*/  STL.64 [R1+0xd10], R26 ;  /* 0x000d101a01007387 */ /* 0x000fe20000100a00 */
[C---:B------:R-:W-:Y:S02]  /*77780*/  IMAD.X R25, R19.reuse, 0x1, R13, P1 ;  /* 0x0000000113197824 */ /* 0x040fe400008e060d */
[----:B------:R-:W-:Y:S01]  /*77790*/  IMAD.X R45, R19, 0x1, R12, P3 ;  /* 0x00000001132d7824 */ /* 0x000fe200018e060c */
[----:B------:R-:W-:Y:S02]  /*777a0*/  SHF.R.S32.HI R19, RZ, 0x1f, R4 ;  /* 0x0000001fff137819 */ /* 0x000fe40000011404 */
[----:B------:R4:W-:Y:S02]  /*777b0*/  STL.64 [R1+0xd08], R24 ;  /* 0x000d081801007387 */ /* 0x0009e40000100a00 */
[----:B----4-:R-:W-:-:S05]  /*777c0*/  IADD3 R24, P1, R4, R11, RZ ;  /* 0x0000000b04187210 */ /* 0x010fca0007f3e0ff */
[----:B------:R-:W-:-:S05]  /*777d0*/  IMAD.X R25, R19, 0x1, R2, P1 ;  /* 0x0000000113197824 */ /* 0x000fca00008e0602 */
[----:B------:R4:W-:Y:S01]  /*777e0*/  STL.64 [R1+0xd00], R24 ;  /* 0x000d001801007387 */ /* 0x0009e20000100a00 */
[C---:B------:R-:W-:Y:S01]  /*777f0*/  IADD3 R48, P3, R4.reuse, R9, RZ ;  /* 0x0000000904307210 */ /* 0x040fe20007f7e0ff */
[C---:B------:R-:W-:Y:S01]  /*77800*/  IMAD.IADD R5, R4.reuse, 0x1, R22 ;  /* 0x0000000104057824 */ /* 0x040fe200078e0216 */
[C---:B------:R-:W-:Y:S01]  /*77810*/  IADD3 R26, P4, R4.reuse, R8, RZ ;  /* 0x00000008041a7210 */ /* 0x040fe20007f9e0ff */
[----:B------:R-:W-:Y:S01]  /*77820*/  IMAD.MOV.U32 R53, RZ, RZ, R47 ;  /* 0x000000ffff357224 */ /* 0x000fe200078e002f */
[----:B------:R-:W3:Y:S01]  /*77830*/  LDC R22, c[0x0][0x248] ;  /* 0x00009200ff167b82 */ /* 0x000ee20000000800 */
[----:B----4-:R-:W-:-:S05]  /*77840*/  IADD3 R24, P1, R4, R0, RZ ;  /* 0x0000000004187210 */ /* 0x010fca0007f3e0ff */
[C---:B------:R-:W-:Y:S02]  /*77850*/  IMAD.X R25, R19.reuse, 0x1, R13, P1 ;  /* 0x0000000113197824 */ /* 0x040fe400008e060d */
[C---:B------:R-:W-:Y:S02]  /*77860*/  IMAD.X R49, R19.reuse, 0x1, R12, P3 ;  /* 0x0000000113317824 */ /* 0x040fe400018e060c */
[----:B------:R-:W-:Y:S01]  /*77870*/  IMAD.X R27, R19, 0x1, R3, P4 ;  /* 0x00000001131b7824 */ /* 0x000fe200020e0603 */
[----:B------:R4:W-:Y:S01]  /*77880*/  STL.64 [R1+0xce0], R24 ;  /* 0x000ce01801007387 */ /* 0x0009e20000100a00 */
[----:B------:R-:W-:Y:S02]  /*77890*/  SHF.R.S32.HI R19, RZ, 0x1f, R5 ;  /* 0x0000001fff137819 */ /* 0x000fe40000011405 */
[----:B----4-:R-:W-:Y:S01]  /*778a0*/  IADD3 R24, P1, R5, R11, RZ ;  /* 0x0000000b05187210 */ /* 0x010fe20007f3e0ff */
[----:B------:R4:W-:Y:S04]  /*778b0*/  STL.64 [R1+0xcf0], R26 ;  /* 0x000cf01a01007387 */ /* 0x0009e80000100a00 */
[----:B------:R-:W-:Y:S01]  /*778c0*/  IMAD.X R25, R19, 0x1, R2, P1 ;  /* 0x0000000113197824 */ /* 0x000fe200008e0602 */
[----:B------:R-:W-:-:S04]  /*778d0*/  IADD3 R28, P3, R5, R9, RZ ;  /* 0x00000009051c7210 */ /* 0x000fc80007f7e0ff */
[----:B------:R1:W-:Y:S01]  /*778e0*/  STL.64 [R1+0xcd8], R24 ;  /* 0x000cd81801007387 */ /* 0x0003e20000100a00 */
[----:B------:R-:W-:Y:S01]  /*778f0*/  IMAD.X R29, R19, 0x1, R12, P3 ;  /* 0x00000001131d7824 */ /* 0x000fe200018e060c */
        /* <DEDUP_REMOVED lines=14> */
[C---:B-1----:R-:W-:Y:S01]  /*779e0*/  IADD3 R26, P4, R4.reuse, R8, RZ ;  /* 0x00000008041a7210 */ /* 0x042fe20007f9e0ff */
[C---:B------:R-:W-:Y:S02]  /*779f0*/  IMAD.X R29, R19.reuse, 0x1, R12, P3 ;  /* 0x00000001131d7824 */ /* 0x040fe400018e060c */
[C---:B------:R-:W-:Y:S02]  /*77a00*/  IMAD.IADD R5, R4.reuse, 0x1, R252 ;  /* 0x0000000104057824 */ /* 0x040fe400078e02fc */
[C---:B------:R-:W-:Y:S01]  /*77a10*/  IMAD.X R27, R19.reuse, 0x1, R3, P4 ;  /* 0x00000001131b7824 */ /* 0x040fe200020e0603 */
        /* <DEDUP_REMOVED lines=8> */
[----:B------:R-:W-:-:S05]  /*77aa0*/  IMAD.X R25, R19, 0x1, R2, P1 ;  /* 0x0000000113197824 */ /* 0x000fca00008e0602 */
[----:B------:R4:W-:Y:S01]  /*77ab0*/  STL.64 [R1+0xc80], R24 ;  /* 0x000c801801007387 */ /* 0x0009e20000100a00 */
[C---:B------:R-:W-:Y:S01]  /*77ac0*/  IADD3 R46, P3, R5.reuse, R9, RZ ;  /* 0x00000009052e7210 */ /* 0x040fe20007f7e0ff */
[C---:B0-----:R-:W-:Y:S01]  /*77ad0*/  IMAD.IADD R4, R5.reuse, 0x1, R21 ;  /* 0x0000000105047824 */ /* 0x041fe200078e0215 */
[C---:B------:R-:W-:Y:S01]  /*77ae0*/  IADD3 R26, P4, R5.reuse, R8, RZ ;  /* 0x00000008051a7210 */ /* 0x040fe20007f9e0ff */
[----:B------:R-:W0:Y:S01]  /*77af0*/  LDC R21, c[0x0][0x248] ;  /* 0x00009200ff157b82 */ /* 0x000e220000000800 */
        /* <DEDUP_REMOVED lines=8> */
[----:B------:R-:W-:-:S05]  /*77b80*/  IMAD.X R25, R19, 0x1, R2, P1 ;  /* 0x0000000113197824 */ /* 0x000fca00008e0602 */
[----:B------:R2:W-:Y:S01]  /*77b90*/  STL.64 [R1+0xc58], R24 ;  /* 0x000c581801007387 */ /* 0x0005e20000100a00 */
[C---:B------:R-:W-:Y:S01]  /*77ba0*/  IADD3 R50, P3, R4.reuse, R9, RZ ;  /* 0x0000000904327210 */ /* 0x040fe20007f7e0ff */
[C---:B---3--:R-:W-:Y:S01]  /*77bb0*/  IMAD.IADD R5, R4.reuse, 0x1, R20 ;  /* 0x0000000104057824 */ /* 0x048fe200078e0214 */
[C---:B----4-:R-:W-:Y:S01]  /*77bc0*/  IADD3 R26, P4, R4.reuse, R8, RZ ;  /* 0x00000008041a7210 */ /* 0x050fe20007f9e0ff */
[----:B------:R-:W-:Y:S01]  /*77bd0*/  IMAD.MOV.U32 R55, RZ, RZ, R53 ;  /* 0x000000ffff377224 */ /* 0x000fe200078e0035 */
        /* <DEDUP_REMOVED lines=45> */
[----:B0-----:R-:W-:-:S05]  /*77eb0*/  IADD3 R24, P1, R5, R0, RZ ;  /* 0x0000000005187210 */ /* 0x001fca0007f3e0ff */
[C---:B------:R-:W-:Y:S02]  /*77ec0*/  IMAD.X R25, R19.reuse, 0x1, R13, P1 ;  /* 0x0000000113197824 */ /* 0x040fe400008e060d */
[C---:B------:R-:W-:Y:S02]  /*77ed0*/  IMAD.X R53, R19.reuse, 0x1, R12, P3 ;  /* 0x0000000113357824 */ /* 0x040fe400018e060c */
[----:B------:R-:W-:Y:S01]  /*77ee0*/  IMAD.X R27, R19, 0x1, R3, P4 ;  /* 0x00000001131b7824 */ /* 0x000fe200020e0603 */
[----:B------:R0:W-:Y:S01]  /*77ef0*/  STL.64 [R1+0xbc0], R24 ;  /* 0x000bc01801007387 */ /* 0x0001e20000100a00 */
[----:B------:R-:W-:Y:S02]  /*77f00*/  SHF.R.S32.HI R19, RZ, 0x1f, R4 ;  /* 0x0000001fff137819 */ /* 0x000fe40000011404 */
[----:B0-----:R-:W-:Y:S01]  /*77f10*/  IADD3 R24, P1, R4, R11, RZ ;  /* 0x0000000b04187210 */ /* 0x001fe20007f3e0ff */
[----:B------:R0:W-:Y:S04]  /*77f20*/  STL.64 [R1+0xbc8], R26 ;  /* 0x000bc81a01007387 */ /* 0x0001e80000100a00 */
[----:B------:R-:W-:-:S05]  /*77f30*/  IMAD.X R25, R19, 0x1, R2, P1 ;  /* 0x0000000113197824 */ /* 0x000fca00008e0602 */
[----:B------:R4:W-:Y:S01]  /*77f40*/  STL.64 [R1+0xbb8], R24 ;  /* 0x000bb81801007387 */ /* 0x0009e20000100a00 */
[C---:B0-----:R-:W-:Y:S01]  /*77f50*/  IADD3 R26, P4, R4.reuse, R8, RZ ;  /* 0x00000008041a7210 */ /* 0x041fe20007f9e0ff */
[C---:B------:R-:W-:Y:S01]  /*77f60*/  IMAD.IADD R5, R4.reuse, 0x1, R21 ;  /* 0x0000000104057824 */ /* 0x040fe200078e0215 */
[C---:B------:R-:W-:Y:S01]  /*77f70*/  IADD3 R56, P3, R4.reuse, R9, RZ ;  /* 0x0000000904387210 */ /* 0x040fe20007f7e0ff */
[----:B------:R-:W-:Y:S01]  /*77f80*/  IMAD.MOV.U32 R59, RZ, RZ, R55 ;  /* 0x000000ffff3b7224 */ /* 0x000fe200078e0037 */
[----:B------:R-:W0:Y:S01]  /*77f90*/  LDC R21, c[0x0][0x248] ;  /* 0x00009200ff157b82 */ /* 0x000e220000000800 */
        /* <DEDUP_REMOVED lines=13> */
[C---:B---3--:R-:W-:Y:S02]  /*78070*/  IMAD.IADD R4, R5.reuse, 0x1, R20 ;  /* 0x0000000105047824 */ /* 0x048fe400078e0214 */
[----:B------:R-:W-:Y:S01]  /*78080*/  IMAD.MOV.U32 R61, RZ, RZ, R59 ;  /* 0x000000ffff3d7224 */ /* 0x000fe200078e003b */
[----:B----4-:R-:W-:Y:S01]  /*78090*/  IADD3 R24, P1, R5, R0, RZ ;  /* 0x0000000005187210 */ /* 0x010fe20007f3e0ff */
[----:B------:R-:W-:Y:S01]  /*780a0*/  STL.64 [R1+0xb88], R28 ;  /* 0x000b881c01007387 */ /* 0x000fe20000100a00 */
[C---:B------:R-:W-:Y:S01]  /*780b0*/  IMAD.X R27, R19.reuse, 0x1, R3, P4 ;  /* 0x00000001131b7824 */ /* 0x040fe200020e0603 */
[----:B------:R-:W3:Y:S02]  /*780c0*/  LDC R20, c[0x0][0x248] ;  /* 0x00009200ff147b82 */ /* 0x000ee40000000800 */
        /* <DEDUP_REMOVED lines=12> */
[----:B------:R-:W-:Y:S01]  /*78190*/  STL.64 [R1+0xb60], R28 ;  /* 0x000b601c01007387 */ /* 0x000fe20000100a00 */
[C---:B------:R-:W-:Y:S01]  /*781a0*/  IMAD.X R27, R19.reuse, 0x1, R3, P4 ;  /* 0x00000001131b7824 */ /* 0x040fe200020e0603 */
[----:B------:R-:W1:Y:S01]  /*781b0*/  LDC R22, c[0x0][0x248] ;  /* 0x00009200ff167b82 */ /* 0x000e620000000800 */
        /* <DEDUP_REMOVED lines=9> */
[----:B------:R-:W-:Y:S01]  /*78250*/  IADD3 R54, P3, R5, R9, RZ ;  /* 0x0000000905367210 */ /* 0x000fe20007f7e0ff */
[----:B------:R-:W2:Y:S02]  /*78260*/  LDC R18, c[0x0][0x248] ;  /* 0x00009200ff127b82 */ /* 0x000ea40000000800 */
        /* <DEDUP_REMOVED lines=14> */
[----:B------:R-:W2:Y:S01]  /*78350*/  LDC R252, c[0x0][0x248] ;  /* 0x00009200fffc7b82 */ /* 0x000ea20000000800 */
        /* <DEDUP_REMOVED lines=41> */
[C---:B-1----:R-:W-:Y:S01]  /*785f0*/  IMAD.IADD R4, R5.reuse, 0x1, R22 ;  /* 0x0000000105047824 */ /* 0x042fe200078e0216 */
[C---:B------:R-:W-:Y:S01]  /*78600*/  IADD3 R26, P4, R5.reuse, R8, RZ ;  /* 0x00000008051a7210 */ /* 0x040fe20007f9e0ff */
[----:B------:R-:W1:Y:S01]  /*78610*/  LDC R22, c[0x0][0x248] ;  /* 0x00009200ff167b82 */ /* 0x000e620000000800 */
        /* <DEDUP_REMOVED lines=11> */
[C---:B--2---:R-:W-:Y:S01]  /*786d0*/  IMAD.IADD R5, R4.reuse, 0x1, R18 ;  /* 0x0000000104057824 */ /* 0x044fe200078e0212 */
[C---:B----4-:R-:W-:Y:S01]  /*786e0*/  IADD3 R26, P4, R4.reuse, R8, RZ ;  /* 0x00000008041a7210 */ /* 0x050fe20007f9e0ff */
[----:B------:R-:W-:Y:S01]  /*786f0*/  IMAD.MOV.U32 R69, RZ, RZ, R63 ;  /* 0x000000ffff457224 */ /* 0x000fe200078e003f */
[----:B------:R-:W2:Y:S01]  /*78700*/  LDC R18, c[0x0][0x248] ;  /* 0x00009200ff127b82 */ /* 0x000ea20000000800 */
        /* <DEDUP_REMOVED lines=41> */
[C---:B0-----:R-:W-:Y:S01]  /*789a0*/  IMAD.IADD R4, R5.reuse, 0x1, R20 ;  /* 0x0000000105047824 */ /* 0x041fe200078e0214 */
[C---:B----4-:R-:W-:Y:S01]  /*789b0*/  IADD3 R26, P4, R5.reuse, R8, RZ ;  /* 0x00000008051a7210 */ /* 0x050fe20007f9e0ff */
[----:B------:R-:W0:Y:S01]  /*789c0*/  LDC R20, c[0x0][0x248] ;  /* 0x00009200ff147b82 */ /* 0x000e220000000800 */
[----:B-1----:R-:W-:-:S05]  /*789d0*/  IADD3 R24, P1, R5, R0, RZ ;  /* 0x0000000005187210 */ /* 0x002fca0007f3e0ff */
[C---:B------:R-:W-:Y:S02]  /*789e0*/  IMAD.X R25, R19.reuse, 0x1, R13, P1 ;  /* 0x0000000113197824 */ /* 0x040fe400008e060d */
[C---:B------:R-:W-:Y:S02]  /*789f0*/  IMAD.X R63, R19.reuse, 0x1, R12, P3 ;  /* 0x00000001133f7824 */ /* 0x040fe400018e060c */
[----:B------:R-:W-:Y:S01]  /*78a00*/  IMAD.X R27, R19, 0x1, R3, P4 ;  /* 0x00000001131b7824 */ /* 0x000fe200020e0603 */
[----:B------:R1:W-:Y:S01]  /*78a10*/  STL.64 [R1+0x9d0], R24 ;  /* 0x0009d01801007387 */ /* 0x0003e20000100a00 */
[----:B------:R-:W-:Y:S02]  /*78a20*/  SHF.R.S32.HI R19, RZ, 0x1f, R4 ;  /* 0x0000001fff137819 */ /* 0x000fe40000011404 */
[----:B-1----:R-:W-:Y:S01]  /*78a30*/  IADD3 R24, P1, R4, R11, RZ ;  /* 0x0000000b04187210 */ /* 0x002fe20007f3e0ff */
[----:B------:R1:W-:Y:S04]  /*78a40*/  STL.64 [R1+0x9d8], R26 ;  /* 0x0009d81a01007387 */ /* 0x0003e80000100a00 */
[----:B------:R-:W-:-:S05]  /*78a50*/  IMAD.X R25, R19, 0x1, R2, P1 ;  /* 0x0000000113197824 */ /* 0x000fca00008e0602 */
[----:B------:R4:W-:Y:S01]  /*78a60*/  STL.64 [R1+0x9c8], R24 ;  /* 0x0009c81801007387 */ /* 0x0009e20000100a00 */
[C---:B-1----:R-:W-:Y:S01]  /*78a70*/  IADD3 R26, P4, R4.reuse, R8, RZ ;  /* 0x00000008041a7210 */ /* 0x042fe20007f9e0ff */
[C---:B------:R-:W-:Y:S01]  /*78a80*/  IMAD.IADD R5, R4.reuse, 0x1, R22 ;  /* 0x0000000104057824 */ /* 0x040fe200078e0216 */
[C---:B------:R-:W-:Y:S01]  /*78a90*/  IADD3 R66, P3, R4.reuse, R9, RZ ;  /* 0x0000000904427210 */ /* 0x040fe20007f7e0ff */
[----:B------:R-:W-:Y:S01]  /*78aa0*/  IMAD.MOV.U32 R73, RZ, RZ, R69 ;  /* 0x000000ffff497224 */ /* 0x000fe200078e0045 */
[----:B------:R-:W1:Y:S01]  /*78ab0*/  LDC R22, c[0x0][0x248] ;  /* 0x00009200ff167b82 */ /* 0x000e620000000800 */
        /* <DEDUP_REMOVED lines=13> */
[C---:B--2---:R-:W-:Y:S02]  /*78b90*/  IMAD.IADD R4, R5.reuse, 0x1, R18 ;  /* 0x0000000105047824 */ /* 0x044fe400078e0212 */
[----:B------:R-:W-:Y:S01]  /*78ba0*/  IMAD.MOV.U32 R71, RZ, RZ, R73 ;  /* 0x000000ffff477224 */ /* 0x000fe200078e0049 */
[----:B----4-:R-:W-:Y:S01]  /*78bb0*/  IADD3 R24, P1, R5, R0, RZ ;  /* 0x0000000005187210 */ /* 0x010fe20007f3e0ff */
[----:B------:R-:W-:Y:S01]  /*78bc0*/  STL.64 [R1+0x9a0], R28 ;  /* 0x0009a01c01007387 */ /* 0x000fe20000100a00 */
[C---:B------:R-:W-:Y:S01]  /*78bd0*/  IMAD.X R27, R19.reuse, 0x1, R3, P4 ;  /* 0x00000001131b7824 */ /* 0x040fe200020e0603 */
[----:B------:R-:W2:Y:S02]  /*78be0*/  LDC R18, c[0x0][0x248] ;  /* 0x00009200ff127b82 */ /* 0x000ea40000000800 */
        /* <DEDUP_REMOVED lines=54> */
[C---:B-1----:R-:W-:Y:S01]  /*78f50*/  IMAD.IADD R4, R5.reuse, 0x1, R22 ;  /* 0x0000000105047824 */ /* 0x042fe200078e0216 */
[----:B--2---:R-:W-:Y:S02]  /*78f60*/  IADD3 R24, P1, R5, R0, RZ ;  /* 0x0000000005187210 */ /* 0x004fe40007f3e0ff */
        /* <DEDUP_REMOVED lines=347> */
[----:B------:R1:W-:Y:S01]  /*7a520*/  STL.64 [R1+0x530], R24 ;  /* 0x0005301801007387 */ /* 0x0003e20000100a00 */
[C---:B------:R-:W-:Y:S02]  /*7a530*/  IADD3 R28, P3, R5.reuse, R9, RZ ;  /* 0x00000009051c7210 */ /* 0x040fe40007f7e0ff */
[----:B-1----:R-:W-:-:S05]  /*7a540*/  IADD3 R24, P1, R5, R11, RZ ;  /* 0x0000000b05187210 */ /* 0x002fca0007f3e0ff */
[----:B------:R-:W-:-:S05]  /*7a550*/  IMAD.X R25, R19, 0x1, R2, P1 ;  /* 0x0000000113197824 */ /* 0x000fca00008e0602 */
[----:B------:R1:W-:Y:S01]  /*7a560*/  STL.64 [R1+0x528], R24 ;  /* 0x0005281801007387 */ /* 0x0003e20000100a00 */
[----:B------:R-:W-:Y:S01]  /*7a570*/  IMAD.X R29, R19, 0x1, R12, P3 ;  /* 0x00000001131d7824 */ /* 0x000fe200018e060c */
[C---:B------:R-:W-:Y:S01]  /*7a580*/  IADD3 R26, P4, R5.reuse, R8, RZ ;  /* 0x00000008051a7210 */ /* 0x040fe20007f9e0ff */
[C---:B------:R-:W-:Y:S02]  /*7a590*/  IMAD.IADD R4, R5.reuse, 0x1, R20 ;  /* 0x0000000105047824 */ /* 0x040fe400078e0214 */
[----:B------:R-:W4:Y:S01]  /*7a5a0*/  LDC R20, c[0x0][0x248] ;  /* 0x00009200ff147b82 */ /* 0x000f220000000800 */
[----:B-1----:R-:W-:Y:S01]  /*7a5b0*/  IADD3 R24, P1, R5, R0, RZ ;  /* 0x0000000005187210 */ /* 0x002fe20007f3e0ff */
[----:B------:R1:W-:Y:S04]  /*7a5c0*/  STL.64 [R1+0x520], R28 ;  /* 0x0005201c01007387 */ /* 0x0003e80000100a00 */
[----:B------:R-:W-:-:S02]  /*7a5d0*/  IMAD.X R25, R19, 0x1, R13, P1 ;  /* 0x0000000113197824 */ /* 0x000fc400008e060d */
[----:B------:R-:W-:Y:S01]  /*7a5e0*/  IMAD.X R27, R19, 0x1, R3, P4 ;  /* 0x00000001131b7824 */ /* 0x000fe200020e0603 */
[----:B------:R-:W-:Y:S02]  /*7a5f0*/  SHF.R.S32.HI R19, RZ, 0x1f, R4 ;  /* 0x0000001fff137819 */ /* 0x000fe40000011404 */
[----:B------:R2:W-:Y:S01]  /*7a600*/  STL.64 [R1+0x508], R24 ;  /* 0x0005081801007387 */ /* 0x0005e20000100a00 */
[C---:B-1----:R-:W-:Y:S02]  /*7a610*/  IADD3 R28, P3, R4.reuse, R9, RZ ;  /* 0x00000009041c7210 */ /* 0x042fe40007f7e0ff */
[----:B--2---:R-:W-:Y:S01]  /*7a620*/  IADD3 R24, P1, R4, R11, RZ ;  /* 0x0000000b04187210 */ /* 0x004fe20007f3e0ff */
[----:B------:R1:W-:Y:S04]  /*7a630*/  STL.64 [R1+0x518], R26 ;  /* 0x0005181a01007387 */ /* 0x0003e80000100a00 */
[----:B------:R-:W-:-:S05]  /*7a640*/  IMAD.X R25, R19, 0x1, R2, P1 ;  /* 0x0000000113197824 */ /* 0x000fca00008e0602 */
[----:B------:R2:W-:Y:S01]  /*7a650*/  STL.64 [R1+0x500], R24 ;  /* 0x0005001801007387 */ /* 0x0005e20000100a00 */
[C---:B-1----:R-:W-:Y:S01]  /*7a660*/  IADD3 R26, P4, R4.reuse, R8, RZ ;  /* 0x00000008041a7210 */ /* 0x042fe20007f9e0ff */
[C---:B------:R-:W-:Y:S02]  /*7a670*/  IMAD.X R29, R19.reuse, 0x1, R12, P3 ;  /* 0x00000001131d7824 */ /* 0x040fe400018e060c */
[C---:B------:R-:W-:Y:S02]  /*7a680*/  IMAD.IADD R5, R4.reuse, 0x1, R22 ;  /* 0x0000000104057824 */ /* 0x040fe400078e0216 */
[C---:B------:R-:W-:Y:S01]  /*7a690*/  IMAD.X R27, R19.reuse, 0x1, R3, P4 ;  /* 0x00000001131b7824 */ /* 0x040fe200020e0603 */
[----:B--2---:R-:W-:Y:S01]  /*7a6a0*/  IADD3 R24, P1, R4, R0, RZ ;  /* 0x0000000004187210 */ /* 0x004fe20007f3e0ff */
[----:B------:R-:W-:Y:S01]  /*7a6b0*/  STL.64 [R1+0x4f8], R28 ;  /* 0x0004f81c01007387 */ /* 0x000fe20000100a00 */
[----:B------:R-:W1:Y:S03]  /*7a6c0*/  LDC R22, c[0x0][0x248] ;  /* 0x00009200ff167b82 */ /* 0x000e660000000800 */
[----:B------:R-:W-:Y:S01]  /*7a6d0*/  IMAD.X R25, R19, 0x1, R13, P1 ;  /* 0x0000000113197824 */ /* 0x000fe200008e060d */
[----:B------:R-:W-:Y:S01]  /*7a6e0*/  STL.64 [R1+0x4f0], R26 ;  /* 0x0004f01a01007387 */ /* 0x000fe20000100a00 */
[----:B------:R-:W-:-:S03]  /*7a6f0*/  SHF.R.S32.HI R19, RZ, 0x1f, R5 ;  /* 0x0000001fff137819 */ /* 0x000fc60000011405 */
[----:B------:R2:W-:Y:S02]  /*7a700*/  STL.64 [R1+0x4d8], R24 ;  /* 0x0004d81801007387 */ /* 0x0005e40000100a00 */
[----:B--2---:R-:W-:-:S05]  /*7a710*/  IADD3 R24, P1, R5, R11, RZ ;  /* 0x0000000b05187210 */ /* 0x004fca0007f3e0ff */
[----:B------:R-:W-:-:S05]  /*7a720*/  IMAD.X R25, R19, 0x1, R2, P1 ;  /* 0x0000000113197824 */ /* 0x000fca00008e0602 */
[----:B------:R2:W-:Y:S01]  /*7a730*/  STL.64 [R1+0x4d0], R24 ;  /* 0x0004d01801007387 */ /* 0x0005e20000100a00 */
[C---:B------:R-:W-:Y:S01]  /*7a740*/  IADD3 R94, P3, R5.reuse, R9, RZ ;  /* 0x00000009055e7210 */ /* 0x040fe20007f7e0ff */
[C---:B0-----:R-:W-:Y:S01]  /*7a750*/  IMAD.IADD R4, R5.reuse, 0x1, R18 ;  /* 0x0000000105047824 */ /* 0x041fe200078e0212 */
[C---:B------:R-:W-:Y:S01]  /*7a760*/  IADD3 R26, P4, R5.reuse, R8, RZ ;  /* 0x00000008051a7210 */ /* 0x040fe20007f9e0ff */
[----:B------:R-:W0:Y:S01]  /*7a770*/  LDC R18, c[0x0][0x248] ;  /* 0x00009200ff127b82 */ /* 0x000e220000000800 */
[----:B--2---:R-:W-:-:S05]  /*7a780*/  IADD3 R24, P1, R5, R0, RZ ;  /* 0x0000000005187210 */ /* 0x004fca0007f3e0ff */
[C---:B------:R-:W-:Y:S02]  /*7a790*/  IMAD.X R25, R19.reuse, 0x1, R13, P1 ;  /* 0x0000000113197824 */ /* 0x040fe400008e060d */
[C---:B------:R-:W-:Y:S02]  /*7a7a0*/  IMAD.X R95, R19.reuse, 0x1, R12, P3 ;  /* 0x00000001135f7824 */ /* 0x040fe400018e060c */
[----:B------:R-:W-:Y:S01]  /*7a7b0*/  IMAD.X R27, R19, 0x1, R3, P4 ;  /* 0x00000001131b7824 */ /* 0x000fe200020e0603 */
[----:B------:R2:W-:Y:S01]  /*7a7c0*/  STL.64 [R1+0x4b8], R24 ;  /* 0x0004b81801007387 */ /* 0x0005e20000100a00 */
[----:B------:R-:W-:Y:S02]  /*7a7d0*/  SHF.R.S32.HI R19, RZ, 0x1f, R4 ;  /* 0x0000001fff137819 */ /* 0x000fe40000011404 */
[----:B--2---:R-:W-:Y:S01]  /*7a7e0*/  IADD3 R24, P1, R4, R11, RZ ;  /* 0x0000000b04187210 */ /* 0x004fe20007f3e0ff */
[----:B------:R2:W-:Y:S04]  /*7a7f0*/  STL.64 [R1+0x4c0], R26 ;  /* 0x0004c01a01007387 */ /* 0x0005e80000100a00 */
[----:B------:R-:W-:-:S05]  /*7a800*/  IMAD.X R25, R19, 0x1, R2, P1 ;  /* 0x0000000113197824 */ /* 0x000fca00008e0602 */
[----:B------:R4:W-:Y:S01]  /*7a810*/  STL.64 [R1+0x4b0], R24 ;  /* 0x0004b01801007387 */ /* 0x0009e20000100a00 */
[C---:B--2---:R-:W-:Y:S01]  /*7a820*/  IADD3 R26, P3, R4.reuse, R9, RZ ;  /* 0x00000009041a7210 */ /* 0x044fe20007f7e0ff */
[C---:B---3--:R-:W-:Y:S01]  /*7a830*/  IMAD.IADD R5, R4.reuse, 0x1, R252 ;  /* 0x0000000104057824 */ /* 0x048fe200078e02fc */
        /* <DEDUP_REMOVED lines=11> */
[----:B---3--:R-:W-:-:S05]  /*7a8f0*/  IADD3 R24, P1, R5, R11, RZ ;  /* 0x0000000b05187210 */ /* 0x008fca0007f3e0ff */
[----:B------:R-:W-:Y:S01]  /*7a900*/  IMAD.X R25, R19, 0x1, R2, P1 ;  /* 0x0000000113197824 */ /* 0x000fe200008e0602 */
[----:B------:R-:W-:-:S04]  /*7a910*/  IADD3 R26, P4, R5, R8, RZ ;  /* 0x00000008051a7210 */ /* 0x000fc80007f9e0ff */
        /* <DEDUP_REMOVED lines=78> */
[----:B-1----:R-:W-:Y:S02]  /*7ae00*/  IADD3 R24, P1, R4, R0, RZ ;  /* 0x0000000004187210 */ /* 0x002fe40007f3e0ff */
[----:B------:R-:W-:Y:S01]  /*7ae10*/  STL.64 [R1+0x3b0], R28 ;  /* 0x0003b01c01007387 */ /* 0x000fe20000100a00 */
[C---:B------:R-:W-:Y:S01]  /*7ae20*/  IMAD.X R27, R19.reuse, 0x1, R3, P4 ;  /* 0x00000001131b7824 */ /* 0x040fe200020e0603 */
[----:B------:R-:W1:Y:S01]  /*7ae30*/  LDC R21, c[0x0][0x248] ;  /* 0x00009200ff157b82 */ /* 0x000e620000000800 */
        /* <DEDUP_REMOVED lines=34> */
[----:B0-----:R-:W-:-:S05]  /*7b060*/  IADD3 R24, P1, R5, R11, RZ ;  /* 0x0000000b05187210 */ /* 0x001fca0007f3e0ff */
[----:B------:R-:W-:-:S05]  /*7b070*/  IMAD.X R25, R19, 0x1, R2, P1 ;  /* 0x0000000113197824 */ /* 0x000fca00008e0602 */
[----:B------:R0:W-:Y:S01]  /*7b080*/  STL.64 [R1+0x340], R24 ;  /* 0x0003401801007387 */ /* 0x0001e20000100a00 */
[----:B------:R-:W-:Y:S01]  /*7b090*/  IMAD.X R29, R19, 0x1, R12, P3 ;  /* 0x00000001131d7824 */ /* 0x000fe200018e060c */
[C---:B------:R-:W-:Y:S01]  /*7b0a0*/  IADD3 R26, P4, R5.reuse, R8, RZ ;  /* 0x00000008051a7210 */ /* 0x040fe20007f9e0ff */
[C---:B------:R-:W-:Y:S02]  /*7b0b0*/  IMAD.IADD R4, R5.reuse, 0x1, R18 ;  /* 0x0000000105047824 */ /* 0x040fe400078e0212 */
[----:B------:R-:W4:Y:S01]  /*7b0c0*/  LDC R18, c[0x0][0x248] ;  /* 0x00009200ff127b82 */ /* 0x000f220000000800 */
[----:B0-----:R-:W-:Y:S01]  /*7b0d0*/  IADD3 R24, P1, R5, R0, RZ ;  /* 0x0000000005187210 */ /* 0x001fe20007f3e0ff */
[----:B------:R0:W-:Y:S04]  /*7b0e0*/  STL.64 [R1+0x338], R28 ;  /* 0x0003381c01007387 */ /* 0x0001e80000100a00 */
[----:B------:R-:W-:-:S02]  /*7b0f0*/  IMAD.X R25, R19, 0x1, R13, P1 ;  /* 0x0000000113197824 */ /* 0x000fc400008e060d */
[----:B------:R-:W-:Y:S01]  /*7b100*/  IMAD.X R27, R19, 0x1, R3, P4 ;  /* 0x00000001131b7824 */ /* 0x000fe200020e0603 */
[----:B------:R-:W-:Y:S02]  /*7b110*/  SHF.R.S32.HI R19, RZ, 0x1f, R4 ;  /* 0x0000001fff137819 */ /* 0x000fe40000011404 */
[----:B------:R2:W-:Y:S01]  /*7b120*/  STL.64 [R1+0x320], R24 ;  /* 0x0003201801007387 */ /* 0x0005e20000100a00 */
[C---:B0-----:R-:W-:Y:S02]  /*7b130*/  IADD3 R28, P3, R4.reuse, R9, RZ ;  /* 0x00000009041c7210 */ /* 0x041fe40007f7e0ff */
[----:B--2---:R-:W-:Y:S01]  /*7b140*/  IADD3 R24, P1, R4, R11, RZ ;  /* 0x0000000b04187210 */ /* 0x004fe20007f3e0ff */
[----:B------:R0:W-:Y:S04]  /*7b150*/  STL.64 [R1+0x330], R26 ;  /* 0x0003301a01007387 */ /* 0x0001e80000100a00 */
[----:B------:R-:W-:-:S05]  /*7b160*/  IMAD.X R25, R19, 0x1, R2, P1 ;  /* 0x0000000113197824 */ /* 0x000fca00008e0602 */
[----:B------:R2:W-:Y:S01]  /*7b170*/  STL.64 [R1+0x318], R24 ;  /* 0x0003181801007387 */ /* 0x0005e20000100a00 */
[C---:B0-----:R-:W-:Y:S01]  /*7b180*/  IADD3 R26, P4, R4.reuse, R8, RZ ;  /* 0x00000008041a7210 */ /* 0x041fe20007f9e0ff */
[C---:B------:R-:W-:Y:S02]  /*7b190*/  IMAD.X R29, R19.reuse, 0x1, R12, P3 ;  /* 0x00000001131d7824 */ /* 0x040fe400018e060c */
[C---:B------:R-:W-:Y:S02]  /*7b1a0*/  IMAD.IADD R5, R4.reuse, 0x1, R252 ;  /* 0x0000000104057824 */ /* 0x040fe400078e02fc */
[C---:B------:R-:W-:Y:S01]  /*7b1b0*/  IMAD.X R27, R19.reuse, 0x1, R3, P4 ;  /* 0x00000001131b7824 */ /* 0x040fe200020e0603 */
[----:B--2---:R-:W-:Y:S01]  /*7b1c0*/  IADD3 R24, P1, R4, R0, RZ ;  /* 0x0000000004187210 */ /* 0x004fe20007f3e0ff */
[----:B------:R-:W-:Y:S01]  /*7b1d0*/  STL.64 [R1+0x310], R28 ;  /* 0x0003101c01007387 */ /* 0x000fe20000100a00 */
[----:B------:R-:W0:Y:S03]  /*7b1e0*/  LDC R252, c[0x0][0x248] ;  /* 0x00009200fffc7b82 */ /* 0x000e260000000800 */
        /* <DEDUP_REMOVED lines=8> */
[C---:B-1----:R-:W-:Y:S01]  /*7b270*/  IMAD.IADD R4, R5.reuse, 0x1, R21 ;  /* 0x0000000105047824 */ /* 0x042fe200078e0215 */
[C---:B------:R-:W-:Y:S01]  /*7b280*/  IADD3 R26, P4, R5.reuse, R8, RZ ;  /* 0x00000008051a7210 */ /* 0x040fe20007f9e0ff */
[----:B------:R-:W1:Y:S01]  /*7b290*/  LDC R21, c[0x0][0x248] ;  /* 0x00009200ff157b82 */ /* 0x000e620000000800 */
        /* <DEDUP_REMOVED lines=680> */
[----:B--2---:R-:W-:Y:S02]  /*7dd20*/  IADD3 R24, P1, R5, R0, RZ ;  /* 0x0000000005187210 */ /* 0x004fe40007f3e0ff */
[----:B------:R0:W-:Y:S01]  /*7dd30*/  STL.64 [R1+0x15f8], R28 ;  /* 0x0015f81c01007387 */ /* 0x0001e20000100a00 */
[C---:B------:R-:W-:Y:S01]  /*7dd40*/  IMAD.X R27, R19.reuse, 0x1, R3, P4 ;  /* 0x00000001131b7824 */ /* 0x040fe200020e0603 */
[----:B------:R-:W2:Y:S01]  /*7dd50*/  LDC R20, c[0x0][0x248] ;  /* 0x00009200ff147b82 */ /* 0x000ea20000000800 */
        /* <DEDUP_REMOVED lines=138> */
[----:B--2---:R-:W-:Y:S01]  /*7e600*/  IADD3 R24, P1, R5, R11, RZ ;  /* 0x0000000b05187210 */ /* 0x004fe20007f3e0ff */
[----:B------:R2:W-:Y:S04]  /*7e610*/  STL.64 [R1+0x1738], R26 ;  /* 0x0017381a01007387 */ /* 0x0005e80000100a00 */
[----:B------:R-:W-:Y:S02]  /*7e620*/  IMAD.X R25, R19, 0x1, R2, P1 ;  /* 0x0000000113197824 */ /* 0x000fe400008e0602 */
[----:B------:R-:W-:-:S02]  /*7e630*/  IMAD.IADD R4, R5, 0x1, R20 ;  /* 0x0000000105047824 */ /* 0x000fc400078e0214 */
[----:B------:R-:W-:Y:S01]  /*7e640*/  IMAD.X R165, R19, 0x1, R12, P3 ;  /* 0x0000000113a57824 */ /* 0x000fe200018e060c */
[----:B------:R4:W-:Y:S01]  /*7e650*/  STL.64 [R1+0x1748], R24 ;  /* 0x0017481801007387 */ /* 0x0009e20000100a00 */
[----:B------:R-:W0:Y:S01]  /*7e660*/  LDC R20, c[0x0][0x248] ;  /* 0x00009200ff147b82 */ /* 0x000e220000000800 */
[C---:B--2---:R-:W-:Y:S02]  /*7e670*/  IADD3 R26, P4, R5.reuse, R8, RZ ;  /* 0x00000008051a7210 */ /* 0x044fe40007f9e0ff */
[----:B----4-:R-:W-:-:S03]  /*7e680*/  IADD3 R24, P1, R5, R0, RZ ;  /* 0x0000000005187210 */ /* 0x010fc60007f3e0ff */
[C---:B------:R-:W-:Y:S02]  /*7e690*/  IMAD.X R27, R19.reuse, 0x1, R3, P4 ;  /* 0x00000001131b7824 */ /* 0x040fe400020e0603 */
        /* <DEDUP_REMOVED lines=8> */
[C---:B------:R-:W-:Y:S02]  /*7e720*/  IMAD.IADD R5, R4.reuse, 0x1, R22 ;  /* 0x0000000104057824 */ /* 0x040fe400078e0216 */
[----:B------:R-:W4:Y:S01]  /*7e730*/  LDC R22, c[0x0][0x248] ;  /* 0x00009200ff167b82 */ /* 0x000f220000000800 */
[C---:B--2---:R-:W-:Y:S02]  /*7e740*/  IADD3 R24, P1, R4.reuse, R0, RZ ;  /* 0x0000000004187210 */ /* 0x044fe40007f3e0ff */
[----:B------:R-:W-:-:S03]  /*7e750*/  IADD3 R26, P4, R4, R8, RZ ;  /* 0x00000008041a7210 */ /* 0x000fc60007f9e0ff */
[C---:B------:R-:W-:Y:S01]  /*7e760*/  IMAD.X R25, R19.reuse, 0x1, R13, P1 ;  /* 0x0000000113197824 */ /* 0x040fe200008e060d */
[----:B------:R-:W-:Y:S01]  /*7e770*/  STL.64 [R1+0x1788], R28 ;  /* 0x0017881c01007387 */ /* 0x000fe20000100a00 */
[----:B------:R-:W-:Y:S01]  /*7e780*/  IMAD.X R27, R19, 0x1, R3, P4 ;  /* 0x00000001131b7824 */ /* 0x000fe200020e0603 */
[----:B------:R-:W-:Y:S02]  /*7e790*/  SHF.R.S32.HI R19, RZ, 0x1f, R5 ;  /* 0x0000001fff137819 */ /* 0x000fe40000011405 */
[----:B------:R2:W-:Y:S02]  /*7e7a0*/  STL.64 [R1+0x1778], R24 ;  /* 0x0017781801007387 */ /* 0x0005e40000100a00 */
[----:B--2---:R-:W-:Y:S02]  /*7e7b0*/  IADD3 R24, P1, R5, R11, RZ ;  /* 0x0000000b05187210 */ /* 0x004fe40007f3e0ff */
[----:B------:R2:W-:Y:S03]  /*7e7c0*/  STL.64 [R1+0x1780], R26 ;  /* 0x0017801a01007387 */ /* 0x0005e60000100a00 */
[----:B------:R-:W-:Y:S01]  /*7e7d0*/  IMAD.X R25, R19, 0x1, R2, P1 ;  /* 0x0000000113197824 */ /* 0x000fe200008e0602 */
[----:B------:R-:W-:-:S04]  /*7e7e0*/  IADD3 R28, P3, R5, R9, RZ ;  /* 0x00000009051c7210 */ /* 0x000fc80007f7e0ff */
[----:B------:R3:W-:Y:S01]  /*7e7f0*/  STL.64 [R1+0x17a0], R24 ;  /* 0x0017a01801007387 */ /* 0x0007e20000100a00 */
[----:B------:R-:W-:Y:S01]  /*7e800*/  IMAD.X R29, R19, 0x1, R12, P3 ;  /* 0x00000001131d7824 */ /* 0x000fe200018e060c */
[C---:B--2---:R-:W-:Y:S01]  /*7e810*/  IADD3 R26, P4, R5.reuse, R8, RZ ;  /* 0x00000008051a7210 */ /* 0x044fe20007f9e0ff */
[C---:B-1----:R-:W-:Y:S01]  /*7e820*/  IMAD.IADD R4, R5.reuse, 0x1, R18 ;  /* 0x0000000105047824 */ /* 0x042fe200078e0212 */
[----:B---3--:R-:W-:Y:S02]  /*7e830*/  IADD3 R24, P1, R5, R0, RZ ;  /* 0x0000000005187210 */ /* 0x008fe40007f3e0ff */
        /* <DEDUP_REMOVED lines=13> */
[----:B------:R-:W2:Y:S02]  /*7e910*/  LDC R252, c[0x0][0x248] ;  /* 0x00009200fffc7b82 */ /* 0x000ea40000000800 */
[----:B------:R-:W-:Y:S01]  /*7e920*/  IMAD.X R27, R19, 0x1, R3, P4 ;  /* 0x00000001131b7824 */ /* 0x000fe200020e0603 */
[----:B---3--:R-:W-:-:S04]  /*7e930*/  IADD3 R24, P1, R4, R0, RZ ;  /* 0x0000000004187210 */ /* 0x008fc80007f3e0ff */
[----:B------:R-:W-:Y:S01]  /*7e940*/  STL.64 [R1+0x17d8], R26 ;  /* 0x0017d81a01007387 */ /* 0x000fe20000100a00 */
[C---:B------:R-:W-:Y:S02]  /*7e950*/  IMAD.X R25, R19.reuse, 0x1, R13, P1 ;  /* 0x0000000113197824 */ /* 0x040fe400008e060d */
[----:B------:R-:W-:Y:S01]  /*7e960*/  IMAD.X R167, R19, 0x1, R12, P3 ;  /* 0x0000000113a77824 */ /* 0x000fe200018e060c */
[----:B------:R-:W-:Y:S02]  /*7e970*/  SHF.R.S32.HI R19, RZ, 0x1f, R5 ;  /* 0x0000001fff137819 */ /* 0x000fe40000011405 */
[----:B------:R3:W-:Y:S01]  /*7e980*/  STL.64 [R1+0x17c8], R24 ;  /* 0x0017c81801007387 */ /* 0x0007e20000100a00 */
[C---:B------:R-:W-:Y:S02]  /*7e990*/  IADD3 R28, P3, R5.reuse, R9, RZ ;  /* 0x00000009051c7210 */ /* 0x040fe40007f7e0ff */
[----:B---3--:R-:W-:-:S05]  /*7e9a0*/  IADD3 R24, P1, R5, R11, RZ ;  /* 0x0000000b05187210 */ /* 0x008fca0007f3e0ff */
[----:B------:R-:W-:-:S05]  /*7e9b0*/  IMAD.X R25, R19, 0x1, R2, P1 ;  /* 0x0000000113197824 */ /* 0x000fca00008e0602 */
[----:B------:R3:W-:Y:S01]  /*7e9c0*/  STL.64 [R1+0x17d0], R24 ;  /* 0x0017d01801007387 */ /* 0x0007e20000100a00 */
[----:B------:R-:W-:Y:S01]  /*7e9d0*/  IMAD.X R29, R19, 0x1, R12, P3 ;  /* 0x00000001131d7824 */ /* 0x000fe200018e060c */
[C---:B------:R-:W-:Y:S01]  /*7e9e0*/  IADD3 R26, P4, R5.reuse, R8, RZ ;  /* 0x00000008051a7210 */ /* 0x040fe20007f9e0ff */
[C---:B0-----:R-:W-:Y:S02]  /*7e9f0*/  IMAD.IADD R4, R5.reuse, 0x1, R21 ;  /* 0x0000000105047824 */ /* 0x041fe400078e0215 */
[----:B------:R-:W0:Y:S01]  /*7ea00*/  LDC R21, c[0x0][0x248] ;  /* 0x00009200ff157b82 */ /* 0x000e220000000800 */
[----:B---3--:R-:W-:Y:S01]  /*7ea10*/  IADD3 R24, P1, R5, R0, RZ ;  /* 0x0000000005187210 */ /* 0x008fe20007f3e0ff */
[----:B------:R-:W-:Y:S04]  /*7ea20*/  STL.64 [R1+0x17e8], R28 ;  /* 0x0017e81c01007387 */ /* 0x000fe80000100a00 */
[----:B------:R-:W-:-:S02]  /*7ea30*/  IMAD.X R25, R19, 0x1, R13, P1 ;  /* 0x0000000113197824 */ /* 0x000fc400008e060d */
[----:B------:R-:W-:Y:S01]  /*7ea40*/  IMAD.X R27, R19, 0x1, R3, P4 ;  /* 0x00000001131b7824 */ /* 0x000fe200020e0603 */
[----:B------:R-:W-:Y:S02]  /*7ea50*/  SHF.R.S32.HI R19, RZ, 0x1f, R4 ;  /* 0x0000001fff137819 */ /* 0x000fe40000011404 */
[----:B------:R3:W-:Y:S02]  /*7ea60*/  STL.64 [R1+0x1800], R24 ;  /* 0x0018001801007387 */ /* 0x0007e40000100a00 */
[----:B---3--:R-:W-:Y:S02]  /*7ea70*/  IADD3 R24, P1, R4, R11, RZ ;  /* 0x0000000b04187210 */ /* 0x008fe40007f3e0ff */
[----:B------:R3:W-:Y:S03]  /*7ea80*/  STL.64 [R1+0x17f0], R26 ;  /* 0x0017f01a01007387 */ /* 0x0007e60000100a00 */
[----:B------:R-:W-:-:S05]  /*7ea90*/  IMAD.X R25, R19, 0x1, R2, P1 ;  /* 0x0000000113197824 */ /* 0x000fca00008e0602 */
[----:B------:R4:W-:Y:S01]  /*7eaa0*/  STL.64 [R1+0x17f8], R24 ;  /* 0x0017f81801007387 */ /* 0x0009e20000100a00 */
[C---:B------:R-:W-:Y:S01]  /*7eab0*/  IADD3 R170, P3, R4.reuse, R9, RZ ;  /* 0x0000000904aa7210 */ /* 0x040fe20007f7e0ff */
[C---:B------:R-:W-:Y:S01]  /*7eac0*/  IMAD.IADD R5, R4.reuse, 0x1, R20 ;  /* 0x0000000104057824 */ /* 0x040fe200078e0214 */
[C---:B---3--:R-:W-:Y:S01]  /*7ead0*/  IADD3 R26, P4, R4.reuse, R8, RZ ;  /* 0x00000008041a7210 */ /* 0x048fe20007f9e0ff */
[----:B------:R-:W3:Y:S01]  /*7eae0*/  LDC R20, c[0x0][0x248] ;  /* 0x00009200ff147b82 */ /* 0x000ee20000000800 */
[----:B----4-:R-:W-:-:S05]  /*7eaf0*/  IADD3 R24, P1, R4, R0, RZ ;  /* 0x0000000004187210 */ /* 0x010fca0007f3e0ff */
[C---:B------:R-:W-:Y:S02]  /*7eb00*/  IMAD.X R25, R19.reuse, 0x1, R13, P1 ;  /* 0x0000000113197824 */ /* 0x040fe400008e060d */
[C---:B------:R-:W-:Y:S02]  /*7eb10*/  IMAD.X R171, R19.reuse, 0x1, R12, P3 ;  /* 0x0000000113ab7824 */ /* 0x040fe400018e060c */
[----:B------:R-:W-:Y:S01]  /*7eb20*/  IMAD.X R27, R19, 0x1, R3, P4 ;  /* 0x00000001131b7824 */ /* 0x000fe200020e0603 */
[----:B------:R4:W-:Y:S01]  /*7eb30*/  STL.64 [R1+0x1818], R24 ;  /* 0x0018181801007387 */ /* 0x0009e20000100a00 */
[----:B------:R-:W-:Y:S02]  /*7eb40*/  SHF.R.S32.HI R19, RZ, 0x1f, R5 ;  /* 0x0000001fff137819 */ /* 0x000fe40000011405 */
[C---:B------:R-:W-:Y:S02]  /*7eb50*/  IADD3 R28, P3, R5.reuse, R9, RZ ;  /* 0x00000009051c7210 */ /* 0x040fe40007f7e0ff */
[----:B----4-:R-:W-:Y:S01]  /*7eb60*/  IADD3 R24, P1, R5, R11, RZ ;  /* 0x0000000b05187210 */ /* 0x010fe20007f3e0ff */
[----:B------:R4:W-:Y:S04]  /*7eb70*/  STL.64 [R1+0x1810], R26 ;  /* 0x0018101a01007387 */ /* 0x0009e80000100a00 */
[----:B------:R-:W-:-:S05]  /*7eb80*/  IMAD.X R25, R19, 0x1, R2, P1 ;  /* 0x0000000113197824 */ /* 0x000fca00008e0602 */
[----:B------:R1:W-:Y:S01]  /*7eb90*/  STL.64 [R1+0x1828], R24 ;  /* 0x0018281801007387 */ /* 0x0003e20000100a00 */
[----:B----4-:R-:W-:Y:S01]  /*7eba0*/  IADD3 R26, P4, R5, R8, RZ ;  /* 0x00000008051a7210 */ /* 0x010fe20007f9e0ff */
[----:B------:R-:W-:Y:S02]  /*7ebb0*/  IMAD.X R29, R19, 0x1, R12, P3 ;  /* 0x00000001131d7824 */ /* 0x000fe400018e060c */
[----:B------:R-:W-:Y:S02]  /*7ebc0*/  IMAD.IADD R4, R5, 0x1, R22 ;  /* 0x0000000105047824 */ /* 0x000fe400078e0216 */
[----:B------:R-:W-:Y:S01]  /*7ebd0*/  IMAD.X R27, R19, 0x1, R3, P4 ;  /* 0x00000001131b7824 */ /* 0x000fe200020e0603 */
[----:B-1----:R-:W-:Y:S01]  /*7ebe0*/  IADD3 R24, P1, R5, R0, RZ ;  /* 0x0000000005187210 */ /* 0x002fe20007f3e0ff */
[----:B------:R-:W-:Y:S01]  /*7ebf0*/  STL.64 [R1+0x1838], R28 ;  /* 0x0018381c01007387 */ /* 0x000fe20000100a00 */
[----:B------:R-:W-:Y:S01]  /*7ec00*/  IMAD.MOV.U32 R179, RZ, RZ, R177 ;  /* 0x000000ffffb37224 */ /* 0x000fe200078e00b1 */
[----:B------:R-:W1:Y:S02]  /*7ec10*/  LDC R22, c[0x0][0x248] ;  /* 0x00009200ff167b82 */ /* 0x000e640000000800 */
        /* <DEDUP_REMOVED lines=23> */
[C---:B--2---:R-:W-:Y:S01]  /*7ed90*/  IMAD.IADD R4, R5.reuse, 0x1, R252 ;  /* 0x0000000105047824 */ /* 0x044fe200078e02fc */
[C---:B----4-:R-:W-:Y:S01]  /*7eda0*/  IADD3 R26, P4, R5.reuse, R8, RZ ;  /* 0x00000008051a7210 */ /* 0x050fe20007f9e0ff */
[----:B------:R-:W2:Y:S01]  /*7edb0*/  LDC R252, c[0x0][0x248] ;  /* 0x00009200fffc7b82 */ /* 0x000ea20000000800 */
        /* <DEDUP_REMOVED lines=13> */
[----:B------:R-:W0:Y:S02]  /*7ee90*/  LDC R21, c[0x0][0x248] ;  /* 0x00009200ff157b82 */ /* 0x000e240000000800 */
        /* <DEDUP_REMOVED lines=29> */
[C---:B-1----:R-:W-:Y:S01]  /*7f070*/  IMAD.IADD R5, R4.reuse, 0x1, R22 ;  /* 0x0000000104057824 */ /* 0x042fe200078e0216 */
[----:B--2---:R-:W-:Y:S02]  /*7f080*/  IADD3 R24, P1, R4, R0, RZ ;  /* 0x0000000004187210 */ /* 0x004fe40007f3e0ff */
        /* <DEDUP_REMOVED lines=806> */
[----:B------:R-:W-:Y:S01]  /*822f0*/  IMAD.X R25, R19, 0x1, R2, P1 ;  /* 0x0000000113197824 */ /* 0x000fe200008e0602 */
[----:B------:R-:W-:-:S04]  /*82300*/  IADD3 R28, P3, R5, R9, RZ ;  /* 0x00000009051c7210 */ /* 0x000fc80007f7e0ff */
[----:B------:R4:W-:Y:S01]  /*82310*/  STL.64 [R1+0x18f0], R24 ;  /* 0x0018f01801007387 */ /* 0x0009e20000100a00 */
[----:B------:R-:W-:Y:S01]  /*82320*/  IMAD.X R29, R19, 0x1, R12, P3 ;  /* 0x00000001131d7824 */ /* 0x000fe200018e060c */
[C---:B---3--:R-:W-:Y:S01]  /*82330*/  IADD3 R26, P4, R5.reuse, R8, RZ ;  /* 0x00000008051a7210 */ /* 0x048fe20007f9e0ff */
[C---:B------:R-:W-:Y:S01]  /*82340*/  IMAD.IADD R4, R5.reuse, 0x1, R22 ;  /* 0x0000000105047824 */ /* 0x040fe200078e0216 */
[----:B----4-:R-:W-:Y:S02]  /*82350*/  IADD3 R24, P1, R5, R0, RZ ;  /* 0x0000000005187210 */ /* 0x010fe40007f3e0ff */
[----:B------:R-:W-:Y:S01]  /*82360*/  STL.64 [R1+0x1880], R28 ;  /* 0x0018801c01007387 */ /* 0x000fe20000100a00 */
[C---:B------:R-:W-:Y:S01]  /*82370*/  IMAD.X R27, R19.reuse, 0x1, R3, P4 ;  /* 0x00000001131b7824 */ /* 0x040fe200020e0603 */
[----:B------:R-:W3:Y:S01]  /*82380*/  LDC R22, c[0x0][0x248] ;  /* 0x00009200ff167b82 */ /* 0x000ee20000000800 */
        /* <DEDUP_REMOVED lines=10> */
[C---:B------:R-:W-:Y:S01]  /*82430*/  IMAD.IADD R5, R4.reuse, 0x1, R18 ;  /* 0x0000000104057824 */ /* 0x040fe200078e0212 */
[----:B0-----:R-:W-:Y:S02]  /*82440*/  IADD3 R24, P1, R4, R0, RZ ;  /* 0x0000000004187210 */ /* 0x001fe40007f3e0ff */
[----:B------:R-:W-:Y:S01]  /*82450*/  STL.64 [R1+0x1700], R28 ;  /* 0x0017001c01007387 */ /* 0x000fe20000100a00 */
[C---:B------:R-:W-:Y:S01]  /*82460*/  IMAD.X R27, R19.reuse, 0x1, R3, P4 ;  /* 0x00000001131b7824 */ /* 0x040fe200020e0603 */
[----:B------:R-:W0:Y:S01]  /*82470*/  LDC R18, c[0x0][0x248] ;  /* 0x00009200ff127b82 */ /* 0x000e220000000800 */
[----:B------:R-:W-:Y:S01]  /*82480*/  IMAD.X R25, R19, 0x1, R13, P1 ;  /* 0x0000000113197824 */ /* 0x000fe200008e060d */
[----:B------:R-:W-:-:S04]  /*82490*/  SHF.R.S32.HI R19, RZ, 0x1f, R5 ;  /* 0x0000001fff137819 */ /* 0x000fc80000011405 */
[----:B------:R4:W-:Y:S02]  /*824a0*/  STL.64 [R1+0x1610], R24 ;  /* 0x0016101801007387 */ /* 0x0009e40000100a00 */
[----:B----4-:R-:W-:Y:S02]  /*824b0*/  IADD3 R24, P1, R5, R11, RZ ;  /* 0x0000000b05187210 */ /* 0x010fe40007f3e0ff */
[----:B------:R4:W-:Y:S03]  /*824c0*/  STL.64 [R1+0x1690], R26 ;  /* 0x0016901a01007387 */ /* 0x0009e60000100a00 */
[----:B------:R-:W-:-:S05]  /*824d0*/  IMAD.X R25, R19, 0x1, R2, P1 ;  /* 0x0000000113197824 */ /* 0x000fca00008e0602 */
[----:B------:R1:W-:Y:S01]  /*824e0*/  STL.64 [R1+0x1588], R24 ;  /* 0x0015881801007387 */ /* 0x0003e20000100a00 */
[C---:B------:R-:W-:Y:S01]  /*824f0*/  IADD3 R230, P3, R5.reuse, R9, RZ ;  /* 0x0000000905e67210 */ /* 0x040fe20007f7e0ff */
[C---:B------:R-:W-:Y:S01]  /*82500*/  IMAD.IADD R4, R5.reuse, 0x1, R252 ;  /* 0x0000000105047824 */ /* 0x040fe200078e02fc */
[C---:B----4-:R-:W-:Y:S01]  /*82510*/  IADD3 R26, P4, R5.reuse, R8, RZ ;  /* 0x00000008051a7210 */ /* 0x050fe20007f9e0ff */
[----:B------:R-:W4:Y:S01]  /*82520*/  LDC R252, c[0x0][0x248] ;  /* 0x00009200fffc7b82 */ /* 0x000f220000000800 */
        /* <DEDUP_REMOVED lines=10> */
[C---:B------:R-:W-:Y:S01]  /*825d0*/  IADD3 R234, P3, R4.reuse, R9, RZ ;  /* 0x0000000904ea7210 */ /* 0x040fe20007f7e0ff */
[C---:B------:R-:W-:Y:S01]  /*825e0*/  IMAD.IADD R5, R4.reuse, 0x1, R21 ;  /* 0x0000000104057824 */ /* 0x040fe200078e0215 */
[C---:B-1----:R-:W-:Y:S01]  /*825f0*/  IADD3 R26, P4, R4.reuse, R8, RZ ;  /* 0x00000008041a7210 */ /* 0x042fe20007f9e0ff */
[----:B------:R-:W-:Y:S01]  /*82600*/  IMAD.MOV.U32 R248, RZ, RZ, R236 ;  /* 0x000000fffff87224 */ /* 0x000fe200078e00ec */
        /* <DEDUP_REMOVED lines=9> */
[----:B------:R-:W-:Y:S01]  /*826a0*/  IMAD.X R25, R19, 0x1, R2, P1 ;  /* 0x0000000113197824 */ /* 0x000fe200008e0602 */
[----:B------:R-:W-:-:S04]  /*826b0*/  IADD3 R28, P3, R5, R9, RZ ;  /* 0x00000009051c7210 */ /* 0x000fc80007f7e0ff */
[----:B------:R3:W-:Y:S01]  /*826c0*/  STL.64 [R1+0xc68], R24 ;  /* 0x000c681801007387 */ /* 0x0007e20000100a00 */
[----:B------:R-:W-:Y:S01]  /*826d0*/  IMAD.X R29, R19, 0x1, R12, P3 ;  /* 0x00000001131d7824 */ /* 0x000fe200018e060c */
[C---:B--2---:R-:W-:Y:S01]  /*826e0*/  IADD3 R26, P4, R5.reuse, R8, RZ ;  /* 0x00000008051a7210 */ /* 0x044fe20007f9e0ff */
[C---:B------:R-:W-:Y:S01]  /*826f0*/  IMAD.IADD R4, R5.reuse, 0x1, R20 ;  /* 0x0000000105047824 */ /* 0x040fe200078e0214 */
[----:B---3--:R-:W-:Y:S02]  /*82700*/  IADD3 R24, P1, R5, R0, RZ ;  /* 0x0000000005187210 */ /* 0x008fe40007f3e0ff */
[----:B------:R-:W-:Y:S01]  /*82710*/  STL.64 [R1+0xb20], R28 ;  /* 0x000b201c01007387 */ /* 0x000fe20000100a00 */
[C---:B------:R-:W-:Y:S01]  /*82720*/  IMAD.X R27, R19.reuse, 0x1, R3, P4 ;  /* 0x00000001131b7824 */ /* 0x040fe200020e0603 */
[----:B------:R-:W2:Y:S01]  /*82730*/  LDC R20, c[0x0][0x248] ;  /* 0x00009200ff147b82 */ /* 0x000ea20000000800 */
        /* <DEDUP_REMOVED lines=12> */
[----:B------:R0:W-:Y:S01]  /*82800*/  STL.64 [R1+0x5d8], R28 ;  /* 0x0005d81c01007387 */ /* 0x0001e20000100a00 */
[C---:B------:R-:W-:Y:S01]  /*82810*/  IMAD.X R27, R19.reuse, 0x1, R3, P4 ;  /* 0x00000001131b7824 */ /* 0x040fe200020e0603 */
[----:B------:R-:W3:Y:S01]  /*82820*/  LDC R22, c[0x0][0x248] ;  /* 0x00009200ff167b82 */ /* 0x000ee20000000800 */
[----:B------:R-:W-:Y:S01]  /*82830*/  IMAD.X R25, R19, 0x1, R13, P1 ;  /* 0x0000000113197824 */ /* 0x000fe200008e060d */
[----:B------:R-:W-:-:S04]  /*82840*/  SHF.R.S32.HI R19, RZ, 0x1f, R5 ;  /* 0x0000001fff137819 */ /* 0x000fc80000011405 */
[----:B------:R4:W-:Y:S01]  /*82850*/  STL.64 [R1+0x2f0], R24 ;  /* 0x0002f01801007387 */ /* 0x0009e20000100a00 */
[C---:B------:R-:W-:Y:S01]  /*82860*/  IADD3 R236, P3, R5.reuse, R9, RZ ;  /* 0x0000000905ec7210 */ /* 0x040fe20007f7e0ff */
[C---:B------:R-:W-:Y:S01]  /*82870*/  IMAD.IADD R4, R5.reuse, 0x1, R18 ;  /* 0x0000000105047824 */ /* 0x040fe200078e0212 */
[----:B0-----:R-:W0:Y:S01]  /*82880*/  LDC R28, c[0x0][0x248] ;  /* 0x00009200ff1c7b82 */ /* 0x001e220000000800 */
[----:B----4-:R-:W-:Y:S01]  /*82890*/  IADD3 R24, P1, R5, R11, RZ ;  /* 0x0000000b05187210 */ /* 0x010fe20007f3e0ff */
[----:B------:R4:W-:Y:S04]  /*828a0*/  STL.64 [R1+0x490], R26 ;  /* 0x0004901a01007387 */ /* 0x0009e80000100a00 */
[----:B------:R-:W-:-:S05]  /*828b0*/  IMAD.X R25, R19, 0x1, R2, P1 ;  /* 0x0000000113197824 */ /* 0x000fca00008e0602 */
[----:B------:R1:W-:Y:S01]  /*828c0*/  STL.64 [R1+0x260], R24 ;  /* 0x0002601801007387 */ /* 0x0003e20000100a00 */
[C---:B----4-:R-:W-:Y:S02]  /*828d0*/  IADD3 R26, P4, R5.reuse, R8, RZ ;  /* 0x00000008051a7210 */ /* 0x050fe40007f9e0ff */
[----:B-1----:R-:W-:Y:S01]  /*828e0*/  IADD3 R24, P1, R5, R0, RZ ;  /* 0x0000000005187210 */ /* 0x002fe20007f3e0ff */
[----:B------:R-:W-:-:S04]  /*828f0*/  IMAD.MOV.U32 R249, RZ, RZ, R237 ;  /* 0x000000fffff97224 */ /* 0x000fc800078e00ed */
        /* <DEDUP_REMOVED lines=9> */
[----:B------:R-:W-:Y:S02]  /*82990*/  IMAD.MOV.U32 R245, RZ, RZ, R249 ;  /* 0x000000fffff57224 */ /* 0x000fe400078e00f9 */
[----:B------:R-:W-:Y:S01]  /*829a0*/  IMAD.MOV.U32 R249, RZ, RZ, R240 ;  /* 0x000000fffff97224 */ /* 0x000fe200078e00f0 */
[C---:B------:R-:W-:Y:S01]  /*829b0*/  IADD3 R240, P3, R4.reuse, R9, RZ ;  /* 0x0000000904f07210 */ /* 0x040fe20007f7e0ff */
[C---:B------:R-:W-:Y:S01]  /*829c0*/  IMAD.IADD R5, R4.reuse, 0x1, R252 ;  /* 0x0000000104057824 */ /* 0x040fe200078e02fc */
[C---:B-1----:R-:W-:Y:S01]  /*829d0*/  IADD3 R26, P4, R4.reuse, R8, RZ ;  /* 0x00000008041a7210 */ /* 0x042fe20007f9e0ff */
[----:B------:R-:W-:Y:S01]  /*829e0*/  IMAD.MOV.U32 R18, RZ, RZ, R241 ;  /* 0x000000ffff127224 */ /* 0x000fe200078e00f1 */
[----:B------:R-:W1:Y:S01]  /*829f0*/  LDC R252, c[0x0][0x248] ;  /* 0x00009200fffc7b82 */ /* 0x000e620000000800 */
        /* <DEDUP_REMOVED lines=15> */
[----:B--2---:R-:W-:Y:S01]  /*82af0*/  IADD3 R24, P1, R5, R0, RZ ;  /* 0x0000000005187210 */ /* 0x004fe20007f3e0ff */
[----:B------:R2:W-:Y:S01]  /*82b00*/  STL.64 [R1+0x218], R30 ;  /* 0x0002181e01007387 */ /* 0x0005e20000100a00 */
[----:B------:R-:W-:Y:S01]  /*82b10*/  IMAD.MOV.U32 R250, RZ, RZ, R238 ;  /* 0x000000fffffa7224 */ /* 0x000fe200078e00ee */
[----:B------:R-:W4:Y:S02]  /*82b20*/  LDC R21, c[0x0][0x248] ;  /* 0x00009200ff157b82 */ /* 0x000f240000000800 */
[----:B------:R-:W-:Y:S01]  /*82b30*/  IMAD.X R25, R19, 0x1, R13, P1 ;  /* 0x0000000113197824 */ /* 0x000fe200008e060d */
[----:B------:R-:W-:Y:S01]  /*82b40*/  STL.64 [R1+0x210], R26 ;  /* 0x0002101a01007387 */ /* 0x000fe20000100a00 */
[----:B------:R-:W-:-:S03]  /*82b50*/  SHF.R.S32.HI R19, RZ, 0x1f, R4 ;  /* 0x0000001fff137819 */ /* 0x000fc60000011404 */
[----:B------:R3:W-:Y:S01]  /*82b60*/  STL.64 [R1+0x208], R24 ;  /* 0x0002081801007387 */ /* 0x0007e20000100a00 */
[C---:B--2---:R-:W-:Y:S02]  /*82b70*/  IADD3 R30, P3, R4.reuse, R9, RZ ;  /* 0x00000009041e7210 */ /* 0x044fe40007f7e0ff */
[----:B---3--:R-:W-:-:S05]  /*82b80*/  IADD3 R24, P1, R4, R11, RZ ;  /* 0x0000000b04187210 */ /* 0x008fca0007f3e0ff */
[----:B------:R-:W-:Y:S01]  /*82b90*/  IMAD.X R25, R19, 0x1, R2, P1 ;  /* 0x0000000113197824 */ /* 0x000fe200008e0602 */
[----:B------:R-:W-:-:S04]  /*82ba0*/  IADD3 R26, P4, R4, R8, RZ ;  /* 0x00000008041a7210 */ /* 0x000fc80007f9e0ff */
[----:B------:R2:W-:Y:S01]  /*82bb0*/  STL.64 [R1+0x200], R24 ;  /* 0x0002001801007387 */ /* 0x0005e20000100a00 */
[C---:B------:R-:W-:Y:S02]  /*82bc0*/  IMAD.X R31, R19.reuse, 0x1, R12, P3 ;  /* 0x00000001131f7824 */ /* 0x040fe400018e060c */
[C---:B------:R-:W-:Y:S02]  /*82bd0*/  IMAD.X R27, R19.reuse, 0x1, R3, P4 ;  /* 0x00000001131b7824 */ /* 0x040fe400020e0603 */
[C---:B------:R-:W-:Y:S01]  /*82be0*/  IMAD.IADD R5, R4.reuse, 0x1, R20 ;  /* 0x0000000104057824 */ /* 0x040fe200078e0214 */
[----:B--2---:R-:W-:Y:S01]  /*82bf0*/  IADD3 R24, P1, R4, R0, RZ ;  /* 0x0000000004187210 */ /* 0x004fe20007f3e0ff */
[----:B------:R2:W-:Y:S01]  /*82c00*/  STL.64 [R1+0x1f8], R30 ;  /* 0x0001f81e01007387 */ /* 0x0005e20000100a00 */
[----:B------:R-:W-:Y:S01]  /*82c10*/  IMAD.MOV.U32 R251, RZ, RZ, R239 ;  /* 0x000000fffffb7224 */ /* 0x000fe200078e00ef */
[----:B------:R-:W3:Y:S02]  /*82c20*/  LDC R20, c[0x0][0x248] ;  /* 0x00009200ff147b82 */ /* 0x000ee40000000800 */
[----:B------:R-:W-:Y:S01]  /*82c30*/  IMAD.X R25, R19, 0x1, R13, P1 ;  /* 0x0000000113197824 */ /* 0x000fe200008e060d */
[----:B------:R-:W-:Y:S01]  /*82c40*/  STL.64 [R1+0x1f0], R26 ;  /* 0x0001f01a01007387 */ /* 0x000fe20000100a00 */
[----:B------:R-:W-:-:S03]  /*82c50*/  SHF.R.S32.HI R19, RZ, 0x1f, R5 ;  /* 0x0000001fff137819 */ /* 0x000fc60000011405 */
[----:B------:R0:W-:Y:S01]  /*82c60*/  STL.64 [R1+0x1e8], R24 ;  /* 0x0001e81801007387 */ /* 0x0001e20000100a00 */
[C---:B------:R-:W-:Y:S01]  /*82c70*/  IADD3 R238, P3, R5.reuse, R9, RZ ;  /* 0x0000000905ee7210 */ /* 0x040fe20007f7e0ff */
[C---:B------:R-:W-:Y:S01]  /*82c80*/  IMAD.IADD R4, R5.reuse, 0x1, R22 ;  /* 0x0000000105047824 */ /* 0x040fe200078e0216 */
[----:B--2---:R-:W2:Y:S01]  /*82c90*/  LDC R30, c[0x0][0x248] ;  /* 0x00009200ff1e7b82 */ /* 0x004ea20000000800 */
[C---:B0-----:R-:W-:Y:S02]  /*82ca0*/  IADD3 R24, P1, R5.reuse, R11, RZ ;  /* 0x0000000b05187210 */ /* 0x041fe40007f3e0ff */
[----:B------:R-:W-:Y:S01]  /*82cb0*/  IADD3 R26, P4, R5, R8, RZ ;  /* 0x00000008051a7210 */ /* 0x000fe20007f9e0ff */
[----:B------:R-:W-:-:S04]  /*82cc0*/  IMAD.X R239, R19, 0x1, R12, P3 ;  /* 0x0000000113ef7824 */ /* 0x000fc800018e060c */
[----:B------:R-:W0:Y:S01]  /*82cd0*/  LDC R22, c[0x0][0x248] ;  /* 0x00009200ff167b82 */ /* 0x000e220000000800 */
[----:B------:R-:W-:-:S05]  /*82ce0*/  IMAD.X R25, R19, 0x1, R2, P1 ;  /* 0x0000000113197824 */ /* 0x000fca00008e0602 */
[----:B------:R1:W-:Y:S01]  /*82cf0*/  STL.64 [R1+0x1e0], R24 ;  /* 0x0001e01801007387 */ /* 0x0003e20000100a00 */
[----:B------:R-:W-:Y:S01]  /*82d00*/  IMAD.X R27, R19, 0x1, R3, P4 ;  /* 0x00000001131b7824 */ /* 0x000fe200020e0603 */
[----:B-1----:R-:W-:-:S05]  /*82d10*/  IADD3 R24, P1, R5, R0, RZ ;  /* 0x0000000005187210 */ /* 0x002fca0007f3e0ff */
[----:B------:R-:W-:Y:S01]  /*82d20*/  IMAD.X R25, R19, 0x1, R13, P1 ;  /* 0x0000000113197824 */ /* 0x000fe200008e060d */
[----:B------:R-:W-:-:S04]  /*82d30*/  SHF.R.S32.HI R19, RZ, 0x1f, R4 ;  /* 0x0000001fff137819 */ /* 0x000fc80000011404 */
[----:B------:R1:W-:Y:S02]  /*82d40*/  STL.64 [R1+0x1c8], R24 ;  /* 0x0001c81801007387 */ /* 0x0003e40000100a00 */
[----:B-1----:R-:W-:Y:S02]  /*82d50*/  IADD3 R24, P1, R4, R11, RZ ;  /* 0x0000000b04187210 */ /* 0x002fe40007f3e0ff */
[----:B------:R1:W-:Y:S03]  /*82d60*/  STL.64 [R1+0x1d0], R26 ;  /* 0x0001d01a01007387 */ /* 0x0003e60000100a00 */
[----:B------:R-:W-:-:S05]  /*82d70*/  IMAD.X R25, R19, 0x1, R2, P1 ;  /* 0x0000000113197824 */ /* 0x000fca00008e0602 */
[----:B------:R4:W-:Y:S01]  /*82d80*/  STL.64 [R1+0x1c0], R24 ;  /* 0x0001c01801007387 */ /* 0x0009e20000100a00 */
[C---:B-1----:R-:W-:Y:S01]  /*82d90*/  IADD3 R26, P3, R4.reuse, R9, RZ ;  /* 0x00000009041a7210 */ /* 0x042fe20007f7e0ff */
[----:B------:R-:W-:Y:S01]  /*82da0*/  IMAD.MOV.U32 R246, RZ, RZ, R242 ;  /* 0x000000fffff67224 */ /* 0x000fe200078e00f2 */
[C---:B------:R-:W-:Y:S01]  /*82db0*/  IADD3 R242, P4, R4.reuse, R8, RZ ;  /* 0x0000000804f27210 */ /* 0x040fe20007f9e0ff */
[C---:B------:R-:W-:Y:S02]  /*82dc0*/  IMAD.IADD R5, R4.reuse, 0x1, R28 ;  /* 0x0000000104057824 */ /* 0x040fe400078e021c */
[----:B------:R-:W-:Y:S01]  /*82dd0*/  IMAD.X R27, R19, 0x1, R12, P3 ;  /* 0x00000001131b7824 */ /* 0x000fe200018e060c */
[----:B----4-:R-:W-:Y:S01]  /*82de0*/  IADD3 R24, P1, R4, R0, RZ ;  /* 0x0000000004187210 */ /* 0x010fe20007f3e0ff */
[----:B------:R-:W-:-:S04]  /*82df0*/  IMAD.MOV.U32 R247, RZ, RZ, R243 ;  /* 0x000000fffff77224 */ /* 0x000fc800078e00f3 */
[C---:B------:R-:W-:Y:S01]  /*82e00*/  IMAD.X R25, R19.reuse, 0x1, R13, P1 ;  /* 0x0000000113197824 */ /* 0x040fe200008e060d */
[----:B------:R-:W-:Y:S01]  /*82e10*/  STL.64 [R1+0x1b8], R26 ;  /* 0x0001b81a01007387 */ /* 0x000fe20000100a00 */
[----:B------:R-:W-:Y:S01]  /*82e20*/  IMAD.X R243, R19, 0x1, R3, P4 ;  /* 0x0000000113f37824 */ /* 0x000fe200020e0603 */
[----:B------:R-:W-:Y:S02]  /*82e30*/  SHF.R.S32.HI R19, RZ, 0x1f, R5 ;  /* 0x0000001fff137819 */ /* 0x000fe40000011405 */
        /* <DEDUP_REMOVED lines=16> */
[----:B---3--:R-:W-:Y:S01]  /*82f40*/  IADD3 R24, P1, R4, R11, RZ ;  /* 0x0000000b04187210 */ /* 0x008fe20007f3e0ff */
[----:B------:R1:W-:Y:S04]  /*82f50*/  STL.64 [R1+0x190], R26 ;  /* 0x0001901a01007387 */ /* 0x0003e80000100a00 */
[----:B------:R-:W-:-:S05]  /*82f60*/  IMAD.X R25, R19, 0x1, R2, P1 ;  /* 0x0000000113197824 */ /* 0x000fca00008e0602 */
[----:B------:R3:W-:Y:S01]  /*82f70*/  STL.64 [R1+0x180], R24 ;  /* 0x0001801801007387 */ /* 0x0007e20000100a00 */
[C---:B-1----:R-:W-:Y:S01]  /*82f80*/  IADD3 R26, P4, R4.reuse, R8, RZ ;  /* 0x00000008041a7210 */ /* 0x042fe20007f9e0ff */
[C---:B------:R-:W-:Y:S02]  /*82f90*/  IMAD.X R29, R19.reuse, 0x1, R12, P3 ;  /* 0x00000001131d7824 */ /* 0x040fe400018e060c */
[C---:B------:R-:W-:Y:S02]  /*82fa0*/  IMAD.IADD R5, R4.reuse, 0x1, R21 ;  /* 0x0000000104057824 */ /* 0x040fe400078e0215 */
[C---:B------:R-:W-:Y:S01]  /*82fb0*/  IMAD.X R27, R19.reuse, 0x1, R3, P4 ;  /* 0x00000001131b7824 */ /* 0x040fe200020e0603 */
[----:B---3--:R-:W-:Y:S01]  /*82fc0*/  IADD3 R24, P1, R4, R0, RZ ;  /* 0x0000000004187210 */ /* 0x008fe20007f3e0ff */
[----:B------:R1:W-:Y:S01]  /*82fd0*/  STL.64 [R1+0x178], R28 ;  /* 0x0001781c01007387 */ /* 0x0003e20000100a00 */
[----:B------:R-:W3:Y:S03]  /*82fe0*/  LDC R21, c[0x0][0x248] ;  /* 0x00009200ff157b82 */ /* 0x000ee60000000800 */
[----:B------:R-:W-:Y:S01]  /*82ff0*/  IMAD.X R25, R19, 0x1, R13, P1 ;  /* 0x0000000113197824 */ /* 0x000fe200008e060d */
[----:B------:R-:W-:Y:S01]  /*83000*/  STL.64 [R1+0x170], R26 ;  /* 0x0001701a01007387 */ /* 0x000fe20000100a00 */
[----:B------:R-:W-:-:S03]  /*83010*/  SHF.R.S32.HI R19, RZ, 0x1f, R5 ;  /* 0x0000001fff137819 */ /* 0x000fc60000011405 */
[----:B------:R2:W-:Y:S01]  /*83020*/  STL.64 [R1+0x168], R24 ;  /* 0x0001681801007387 */ /* 0x0005e20000100a00 */
[C---:B-1----:R-:W-:Y:S02]  /*83030*/  IADD3 R28, P3, R5.reuse, R9, RZ ;  /* 0x00000009051c7210 */ /* 0x042fe40007f7e0ff */
[----:B--2---:R-:W-:-:S05]  /*83040*/  IADD3 R24, P1, R5, R11, RZ ;  /* 0x0000000b05187210 */ /* 0x004fca0007f3e0ff */
[----:B------:R-:W-:Y:S01]  /*83050*/  IMAD.X R25, R19, 0x1, R2, P1 ;  /* 0x0000000113197824 */ /* 0x000fe200008e0602 */
[----:B------:R-:W-:-:S04]  /*83060*/  IADD3 R26, P4, R5, R8, RZ ;  /* 0x00000008051a7210 */ /* 0x000fc80007f9e0ff */
[----:B------:R1:W-:Y:S01]  /*83070*/  STL.64 [R1+0x160], R24 ;  /* 0x0001601801007387 */ /* 0x0003e20000100a00 */
[C---:B------:R-:W-:Y:S02]  /*83080*/  IMAD.X R29, R19.reuse, 0x1, R12, P3 ;  /* 0x00000001131d7824 */ /* 0x040fe400018e060c */
[----:B------:R-:W-:Y:S02]  /*83090*/  IMAD.X R27, R19, 0x1, R3, P4 ;  /* 0x00000001131b7824 */ /* 0x000fe400020e0603 */
[C---:B------:R-:W-:Y:S01]  /*830a0*/  IMAD.IADD R4, R5.reuse, 0x1, R20 ;  /* 0x0000000105047824 */ /* 0x040fe200078e0214 */
[----:B-1----:R-:W-:Y:S01]  /*830b0*/  IADD3 R24, P1, R5, R0, RZ ;  /* 0x0000000005187210 */ /* 0x002fe20007f3e0ff */
[----:B------:R-:W-:Y:S01]  /*830c0*/  STL.64 [R1+0x158], R28 ;  /* 0x0001581c01007387 */ /* 0x000fe20000100a00 */
[----:B------:R-:W1:Y:S03]  /*830d0*/  LDC R20, c[0x0][0x248] ;  /* 0x00009200ff147b82 */ /* 0x000e660000000800 */
[----:B------:R-:W-:Y:S01]  /*830e0*/  IMAD.X R25, R19, 0x1, R13, P1 ;  /* 0x0000000113197824 */ /* 0x000fe200008e060d */
[----:B------:R-:W-:Y:S01]  /*830f0*/  STL.64 [R1+0x150], R26 ;  /* 0x0001501a01007387 */ /* 0x000fe20000100a00 */
[----:B------:R-:W-:-:S03]  /*83100*/  SHF.R.S32.HI R19, RZ, 0x1f, R4 ;  /* 0x0000001fff137819 */ /* 0x000fc60000011404 */
[----:B------:R2:W-:Y:S02]  /*83110*/  STL.64 [R1+0x148], R24 ;  /* 0x0001481801007387 */ /* 0x0005e40000100a00 */
[----:B--2---:R-:W-:-:S05]  /*83120*/  IADD3 R24, P1, R4, R11, RZ ;  /* 0x0000000b04187210 */ /* 0x004fca0007f3e0ff */
[----:B------:R-:W-:Y:S01]  /*83130*/  IMAD.X R25, R19, 0x1, R2, P1 ;  /* 0x0000000113197824 */ /* 0x000fe200008e0602 */
[----:B------:R-:W-:-:S04]  /*83140*/  IADD3 R28, P3, R4, R9, RZ ;  /* 0x00000009041c7210 */ /* 0x000fc80007f7e0ff */
[----:B------:R2:W-:Y:S01]  /*83150*/  STL.64 [R1+0x140], R24 ;  /* 0x0001401801007387 */ /* 0x0005e20000100a00 */
[C---:B------:R-:W-:Y:S01]  /*83160*/  IMAD.X R29, R19.reuse, 0x1, R12, P3 ;  /* 0x00000001131d7824 */ /* 0x040fe200018e060c */
[C---:B------:R-:W-:Y:S01]  /*83170*/  IADD3 R26, P4, R4.reuse, R8, RZ ;  /* 0x00000008041a7210 */ /* 0x040fe20007f9e0ff */
[C---:B0-----:R-:W-:Y:S02]  /*83180*/  IMAD.IADD R5, R4.reuse, 0x1, R22 ;  /* 0x0000000104057824 */ /* 0x041fe400078e0216 */
[----:B------:R-:W0:Y:S01]  /*83190*/  LDC R22, c[0x0][0x248] ;  /* 0x00009200ff167b82 */ /* 0x000e220000000800 */
[----:B--2---:R-:W-:Y:S01]  /*831a0*/  IADD3 R24, P1, R4, R0, RZ ;  /* 0x0000000004187210 */ /* 0x004fe20007f3e0ff */
[----:B------:R2:W-:Y:S04]  /*831b0*/  STL.64 [R1+0x138], R28 ;  /* 0x0001381c01007387 */ /* 0x0005e80000100a00 */
[----:B------:R-:W-:-:S02]  /*831c0*/  IMAD.X R25, R19, 0x1, R13, P1 ;  /* 0x0000000113197824 */ /* 0x000fc400008e060d */
[----:B------:R-:W-:Y:S01]  /*831d0*/  IMAD.X R27, R19, 0x1, R3, P4 ;  /* 0x00000001131b7824 */ /* 0x000fe200020e0603 */
[----:B------:R-:W-:Y:S02]  /*831e0*/  SHF.R.S32.HI R19, RZ, 0x1f, R5 ;  /* 0x0000001fff137819 */ /* 0x000fe40000011405 */
[----:B------:R4:W-:Y:S01]  /*831f0*/  STL.64 [R1+0x128], R24 ;  /* 0x0001281801007387 */ /* 0x0009e20000100a00 */
[C---:B--2---:R-:W-:Y:S02]  /*83200*/  IADD3 R28, P3, R5.reuse, R9, RZ ;  /* 0x00000009051c7210 */ /* 0x044fe40007f7e0ff */
[----:B----4-:R-:W-:Y:S01]  /*83210*/  IADD3 R24, P1, R5, R11, RZ ;  /* 0x0000000b05187210 */ /* 0x010fe20007f3e0ff */
        /* <DEDUP_REMOVED lines=8> */
[----:B------:R-:W-:Y:S04]  /*832a0*/  STL.64 [R1+0x118], R28 ;  /* 0x0001181c01007387 */ /* 0x000fe80000100a00 */
        /* <DEDUP_REMOVED lines=10> */
[C---:B------:R-:W-:Y:S02]  /*83350*/  IMAD.IADD R5, R4.reuse, 0x1, R252 ;  /* 0x0000000104057824 */ /* 0x040fe400078e02fc */
[----:B------:R-:W-:Y:S01]  /*83360*/  IMAD.MOV.U32 R244, RZ, RZ, R248 ;  /* 0x000000fffff47224 */ /* 0x000fe200078e00f8 */
[----:B--2---:R-:W-:Y:S01]  /*83370*/  IADD3 R24, P1, R4, R0, RZ ;  /* 0x0000000004187210 */ /* 0x004fe20007f3e0ff */
[----:B------:R2:W-:Y:S01]  /*83380*/  STL.64 [R1+0xf8], R28 ;  /* 0x0000f81c01007387 */ /* 0x0005e20000100a00 */
[C---:B------:R-:W-:Y:S01]  /*83390*/  IMAD.X R27, R19.reuse, 0x1, R3, P4 ;  /* 0x00000001131b7824 */ /* 0x040fe200020e0603 */
[----:B------:R-:W4:Y:S02]  /*833a0*/  LDC R252, c[0x0][0x228] ;  /* 0x00008a00fffc7b82 */ /* 0x000f240000000800 */
[----:B------:R-:W-:Y:S01]  /*833b0*/  IMAD.X R25, R19, 0x1, R13, P1 ;  /* 0x0000000113197824 */ /* 0x000fe200008e060d */
[----:B------:R-:W-:-:S04]  /*833c0*/  SHF.R.S32.HI R19, RZ, 0x1f, R5 ;  /* 0x0000001fff137819 */ /* 0x000fc80000011405 */
[----:B------:R3:W-:Y:S01]  /*833d0*/  STL.64 [R1+0xe8], R24 ;  /* 0x0000e81801007387 */ /* 0x0007e20000100a00 */
[C---:B--2---:R-:W-:Y:S02]  /*833e0*/  IADD3 R28, P3, R5.reuse, R9, RZ ;  /* 0x00000009051c7210 */ /* 0x044fe40007f7e0ff */
[----:B---3--:R-:W-:Y:S01]  /*833f0*/  IADD3 R24, P1, R5, R11, RZ ;  /* 0x0000000b05187210 */ /* 0x008fe20007f3e0ff */
[----:B------:R2:W-:Y:S04]  /*83400*/  STL.64 [R1+0xf0], R26 ;  /* 0x0000f01a01007387 */ /* 0x0005e80000100a00 */
[----:B------:R-:W-:-:S05]  /*83410*/  IMAD.X R25, R19, 0x1, R2, P1 ;  /* 0x0000000113197824 */ /* 0x000fca00008e0602 */
[----:B------:R3:W-:Y:S01]  /*83420*/  STL.64 [R1+0xe0], R24 ;  /* 0x0000e01801007387 */ /* 0x0007e20000100a00 */
[----:B--2---:R-:W-:Y:S01]  /*83430*/  IADD3 R26, P4, R5, R8, RZ ;  /* 0x00000008051a7210 */ /* 0x004fe20007f9e0ff */
[----:B------:R-:W-:Y:S02]  /*83440*/  IMAD.X R29, R19, 0x1, R12, P3 ;  /* 0x00000001131d7824 */ /* 0x000fe400018e060c */
[----:B------:R-:W-:Y:S02]  /*83450*/  IMAD.IADD R4, R5, 0x1, R21 ;  /* 0x0000000105047824 */ /* 0x000fe400078e0215 */
[----:B------:R-:W-:Y:S01]  /*83460*/  IMAD.X R27, R19, 0x1, R3, P4 ;  /* 0x00000001131b7824 */ /* 0x000fe200020e0603 */
[----:B---3--:R-:W-:Y:S01]  /*83470*/  IADD3 R24, P1, R5, R0, RZ ;  /* 0x0000000005187210 */ /* 0x008fe20007f3e0ff */
[----:B------:R2:W-:Y:S01]  /*83480*/  STL.64 [R1+0xd8], R28 ;  /* 0x0000d81c01007387 */ /* 0x0005e20000100a00 */
[----:B------:R-:W-:Y:S01]  /*83490*/  IMAD.MOV.U32 R248, RZ, RZ, R249 ;  /* 0x000000fffff87224 */ /* 0x000fe200078e00f9 */
[----:B------:R-:W3:Y:S02]  /*834a0*/  LDC R21, c[0x0][0x228] ;  /* 0x00008a00ff157b82 */ /* 0x000ee40000000800 */
[----:B------:R-:W-:Y:S01]  /*834b0*/  IMAD.X R25, R19, 0x1, R13, P1 ;  /* 0x0000000113197824 */ /* 0x000fe200008e060d */
[----:B------:R-:W-:Y:S01]  /*834c0*/  STL.64 [R1+0xd0], R26 ;  /* 0x0000d01a01007387 */ /* 0x000fe20000100a00 */
[----:B------:R-:W-:-:S03]  /*834d0*/  SHF.R.S32.HI R5, RZ, 0x1f, R4 ;  /* 0x0000001fff057819 */ /* 0x000fc60000011404 */
[----:B------:R1:W-:Y:S01]  /*834e0*/  STL.64 [R1+0xc8], R24 ;  /* 0x0000c81801007387 */ /* 0x0003e20000100a00 */
[C---:B------:R-:W-:Y:S02]  /*834f0*/  IADD3 R30, P3, R4.reuse, R9, RZ ;  /* 0x00000009041e7210 */ /* 0x040fe40007f7e0ff */
[C---:B--2---:R-:W-:Y:S02]  /*83500*/  IADD3 R28, P4, R4.reuse, R8, RZ ;  /* 0x00000008041c7210 */ /* 0x044fe40007f9e0ff */
[----:B-1----:R-:W-:-:S05]  /*83510*/  IADD3 R24, P1, R4, R11, RZ ;  /* 0x0000000b04187210 */ /* 0x002fca0007f3e0ff */
[C---:B------:R-:W-:Y:S01]  /*83520*/  IMAD.X R25, R5.reuse, 0x1, R2, P1 ;  /* 0x0000000105197824 */ /* 0x040fe200008e0602 */
[C---:B------:R-:W-:Y:S01]  /*83530*/  IADD3 R26, P1, R4.reuse, R0, RZ ;  /* 0x00000000041a7210 */ /* 0x040fe20007f3e0ff */
[C---:B------:R-:W-:Y:S02]  /*83540*/  IMAD.X R31, R5.reuse, 0x1, R12, P3 ;  /* 0x00000001051f7824 */ /* 0x040fe400018e060c */
[C---:B------:R-:W-:Y:S02]  /*83550*/  IMAD.X R29, R5.reuse, 0x1, R3, P4 ;  /* 0x00000001051d7824 */ /* 0x040fe400020e0603 */
[----:B------:R-:W-:Y:S01]  /*83560*/  IMAD.X R27, R5, 0x1, R13, P1 ;  /* 0x00000001051b7824 */ /* 0x000fe200008e060d */
[----:B------:R-:W-:Y:S01]  /*83570*/  STL.64 [R1+0xc0], R24 ;  /* 0x0000c01801007387 */ /* 0x000fe20000100a00 */
[----:B------:R-:W-:Y:S02]  /*83580*/  IMAD.IADD R19, R4, 0x1, R20 ;  /* 0x0000000104137824 */ /* 0x000fe400078e0214 */
[----:B------:R-:W1:Y:S01]  /*83590*/  LDC R20, c[0x0][0x248] ;  /* 0x00009200ff147b82 */ /* 0x000e620000000800 */
[----:B------:R-:W-:Y:S04]  /*835a0*/  STL.64 [R1+0xa8], R26 ;  /* 0x0000a81a01007387 */ /* 0x000fe80000100a00 */
[----:B------:R-:W-:Y:S01]  /*835b0*/  STL.64 [R1+0xb8], R30 ;  /* 0x0000b81e01007387 */ /* 0x000fe20000100a00 */
[----:B------:R-:W-:-:S03]  /*835c0*/  SHF.R.S32.HI R5, RZ, 0x1f, R19 ;  /* 0x0000001fff057819 */ /* 0x000fc60000011413 */
[----:B------:R2:W-:Y:S02]  /*835d0*/  STL.64 [R1+0xb0], R28 ;  /* 0x0000b01c01007387 */ /* 0x0005e40000100a00 */
[----:B--2---:R-:W-:Y:S01]  /*835e0*/  IMAD.MOV.U32 R28, RZ, RZ, R16 ;  /* 0x000000ffff1c7224 */ /* 0x004fe200078e0010 */
[----:B------:R-:W-:Y:S01]  /*835f0*/  IADD3 R16, P1, R19, R11, RZ ;  /* 0x0000000b13107210 */ /* 0x000fe20007f3e0ff */
[----:B------:R-:W-:-:S04]  /*83600*/  IMAD.MOV.U32 R29, RZ, RZ, R17 ;  /* 0x000000ffff1d7224 */ /* 0x000fc800078e0011 */
[----:B------:R-:W-:-:S05]  /*83610*/  IMAD.X R17, R5, 0x1, R2, P1 ;  /* 0x0000000105117824 */ /* 0x000fca00008e0602 */
[----:B------:R2:W-:Y:S02]  /*83620*/  STL.64 [R1+0x98], R16 ;  /* 0x0000981001007387 */ /* 0x0005e40000100a00 */
[----:B--2---:R-:W2:Y:S01]  /*83630*/  LDC.64 R16, c[0x0][0x228] ;  /* 0x00008a00ff107b82 */ /* 0x004ea20000000a00 */
[----:B------:R-:W-:Y:S02]  /*83640*/  IMAD.MOV.U32 R249, RZ, RZ, R18 ;  /* 0x000000fffff97224 */ /* 0x000fe400078e0012 */
[----:B------:R-:W-:Y:S01]  /*83650*/  IMAD.MOV.U32 R26, RZ, RZ, R250 ;  /* 0x000000ffff1a7224 */ /* 0x000fe200078e00fa */
[C---:B------:R-:W-:Y:S01]  /*83660*/  IADD3 R250, P3, R19.reuse, R9, RZ ;  /* 0x0000000913fa7210 */ /* 0x040fe20007f7e0ff */
[----:B------:R-:W-:Y:S01]  /*83670*/  IMAD.MOV.U32 R18, RZ, RZ, R32 ;  /* 0x000000ffff127224 */ /* 0x000fe200078e0020 */
[C---:B------:R-:W-:Y:S02]  /*83680*/  IADD3 R32, P4, R19.reuse, R8, RZ ;  /* 0x0000000813207210 */ /* 0x040fe40007f9e0ff */
[----:B------:R-:W-:Y:S01]  /*83690*/  IADD3 R30, P1, R19, R0, RZ ;  /* 0x00000000131e7210 */ /* 0x000fe20007f3e0ff */
[----:B------:R-:W-:-:S02]  /*836a0*/  IMAD.MOV.U32 R27, RZ, RZ, R251 ;  /* 0x000000ffff1b7224 */ /* 0x000fc400078e00fb */
[----:B------:R-:W-:Y:S02]  /*836b0*/  IMAD.MOV.U32 R25, RZ, RZ, R33 ;  /* 0x000000ffff197224 */ /* 0x000fe400078e0021 */
[C---:B------:R-:W-:Y:S02]  /*836c0*/  IMAD.X R251, R5.reuse, 0x1, R12, P3 ;  /* 0x0000000105fb7824 */ /* 0x040fe400018e060c */
[----:B------:R-:W-:Y:S02]  /*836d0*/  IMAD.X R33, R5, 0x1, R3, P4 ;  /* 0x0000000105217824 */ /* 0x000fe400020e0603 */
[----:B0-----:R-:W-:Y:S02]  /*836e0*/  IMAD.IADD R4, R19, 0x1, R22 ;  /* 0x0000000113047824 */ /* 0x001fe400078e0216 */
[----:B------:R-:W-:Y:S02]  /*836f0*/  IMAD.X R31, R5, 0x1, R13, P1 ;  /* 0x00000001051f7824 */ /* 0x000fe400008e060d */
[----:B--2---:R-:W-:-:S02]  /*83700*/  IMAD.MOV.U32 R22, RZ, RZ, R17 ;  /* 0x000000ffff167224 */ /* 0x004fc400078e0011 */
[----:B------:R-:W-:Y:S02]  /*83710*/  IMAD.MOV.U32 R24, RZ, RZ, R16 ;  /* 0x000000ffff187224 */ /* 0x000fe400078e0010 */
[----:B------:R-:W3:Y:S01]  /*83720*/  LDL.LU.64 R16, [R1+0x3130] ;  /* 0x0031300001107983 */ /* 0x000ee20000300a00 */
[----:B------:R-:W-:-:S03]  /*83730*/  SHF.R.S32.HI R19, RZ, 0x1f, R4 ;  /* 0x0000001fff137819 */ /* 0x000fc60000011404 */
[----:B------:R0:W-:Y:S04]  /*83740*/  STL.64 [R1+0x90], R250 ;  /* 0x000090fa01007387 */ /* 0x0001e80000100a00 */
[----:B------:R-:W-:Y:S04]  /*83750*/  STL.64 [R1+0x58], R32 ;  /* 0x0000582001007387 */ /* 0x000fe80000100a00 */
[----:B------:R2:W-:Y:S01]  /*83760*/  STL.64 [R1+0x50], R30 ;  /* 0x0000501e01007387 */ /* 0x0005e20000100a00 */
[----:B0-----:R-:W-:Y:S02]  /*83770*/  IMAD.MOV.U32 R251, RZ, RZ, R248 ;  /* 0x000000fffffb7224 */ /* 0x001fe400078e00f8 */
[----:B------:R-:W-:Y:S01]  /*83780*/  IMAD.MOV.U32 R248, RZ, RZ, R14 ;  /* 0x000000fffff87224 */ /* 0x000fe200078e000e */
[C---:B------:R-:W-:Y:S01]  /*83790*/  IADD3 R14, P4, R4.reuse, R8, RZ ;  /* 0x00000008040e7210 */ /* 0x040fe20007f9e0ff */
[----:B------:R-:W-:Y:S01]  /*837a0*/  IMAD.MOV.U32 R250, RZ, RZ, R249 ;  /* 0x000000fffffa7224 */ /* 0x000fe200078e00f9 */
[C---:B--2---:R-:W-:Y:S01]  /*837b0*/  IADD3 R30, P1, R4.reuse, R11, RZ ;  /* 0x0000000b041e7210 */ /* 0x044fe20007f3e0ff */
[----:B------:R-:W-:Y:S01]  /*837c0*/  IMAD.MOV.U32 R249, RZ, RZ, R15 ;  /* 0x000000fffff97224 */ /* 0x000fe200078e000f */
[----:B------:R-:W-:Y:S01]  /*837d0*/  IADD3 R32, P3, R4, R9, RZ ;  /* 0x0000000904207210 */ /* 0x000fe20007f7e0ff */
[----:B------:R-:W-:-:S02]  /*837e0*/  IMAD.X R15, R19, 0x1, R3, P4 ;  /* 0x00000001130f7824 */ /* 0x000fc400020e0603 */
[C---:B------:R-:W-:Y:S02]  /*837f0*/  IMAD.X R31, R19.reuse, 0x1, R2, P1 ;  /* 0x00000001131f7824 */ /* 0x040fe400008e0602 */
[C---:B-1----:R-:W-:Y:S02]  /*83800*/  IMAD.IADD R5, R4.reuse, 0x1, R20 ;  /* 0x0000000104057824 */ /* 0x042fe400078e0214 */
[----:B------:R-:W-:Y:S01]  /*83810*/  IMAD.X R33, R19, 0x1, R12, P3 ;  /* 0x0000000113217824 */ /* 0x000fe200018e060c */
[----:B------:R0:W-:Y:S04]  /*83820*/  STL.64 [R1+0x48], R30 ;  /* 0x0000481e01007387 */ /* 0x0001e80000100a00 */
[----:B------:R1:W-:Y:S01]  /*83830*/  STL.64 [R1+0x38], R14 ;  /* 0x0000380e01007387 */ /* 0x0003e20000100a00 */
[----:B0-----:R-:W-:-:S02]  /*83840*/  IADD3 R30, P1, R4, R0, RZ ;  /* 0x00000000041e7210 */ /* 0x001fc40007f3e0ff */
[----:B------:R-:W-:Y:S02]  /*83850*/  SHF.R.S32.HI R4, RZ, 0x1f, R5 ;  /* 0x0000001fff047819 */ /* 0x000fe40000011405 */
[----:B-1----:R-:W-:Y:S01]  /*83860*/  IADD3 R14, P3, R5, R11, RZ ;  /* 0x0000000b050e7210 */ /* 0x002fe20007f7e0ff */
[----:B------:R-:W-:Y:S01]  /*83870*/  IMAD.X R31, R19, 0x1, R13, P1 ;  /* 0x00000001131f7824 */ /* 0x000fe200008e060d */
[----:B------:R-:W-:Y:S01]  /*83880*/  STL.64 [R1+0x40], R32 ;  /* 0x0000402001007387 */ /* 0x000fe20000100a00 */
[C---:B------:R-:W-:Y:S01]  /*83890*/  IADD3 R20, P5, R5.reuse, R0, RZ ;  /* 0x0000000005147210 */ /* 0x040fe20007fbe0ff */
[----:B------:R-:W0:Y:S01]  /*838a0*/  LDC R19, c[0x0][0x228] ;  /* 0x00008a00ff137b82 */ /* 0x000e220000000800 */
[----:B------:R-:W-:Y:S01]  /*838b0*/  IMAD.X R15, R4, 0x1, R2, P3 ;  /* 0x00000001040f7824 */ /* 0x000fe200018e0602 */
[----:B------:R-:W2:Y:S04]  /*838c0*/  LDL.LU R11, [R1+0x2cb8] ;  /* 0x002cb800010b7983 */ /* 0x000ea80000300800 */
[----:B------:R-:W-:Y:S04]  /*838d0*/  STL.64 [R1+0x30], R30 ;  /* 0x0000301e01007387 */ /* 0x000fe80000100a00 */
[----:B------:R1:W-:Y:S04]  /*838e0*/  STL.64 [R1+0x28], R14 ;  /* 0x0000280e01007387 */ /* 0x0003e80000100a00 */
[----:B-1----:R-:W4:Y:S01]  /*838f0*/  LDL.LU.64 R14, [R1+0x3128] ;  /* 0x00312800010e7983 */ /* 0x002f220000300a00 */
[----:B------:R-:W-:Y:S01]  /*83900*/  IMAD.MOV.U32 R32, RZ, RZ, R26 ;  /* 0x000000ffff207224 */ /* 0x000fe200078e001a */
[----:B------:R-:W-:-:S02]  /*83910*/  IADD3 R26, P1, R5, R8, RZ ;  /* 0x00000008051a7210 */ /* 0x000fc40007f3e0ff */
[----:B------:R-:W-:Y:S01]  /*83920*/  IADD3 R30, P4, R5, R9, RZ ;  /* 0x00000009051e7210 */ /* 0x000fe20007f9e0ff */
[----:B------:R-:W1:Y:S08]  /*83930*/  LDC R8, c[0x0][0x228] ;  /* 0x00008a00ff087b82 */ /* 0x000e700000000800 */
[----:B------:R-:W0:Y:S01]  /*83940*/  LDC R9, c[0x0][0x228] ;  /* 0x00008a00ff097b82 */ /* 0x000e220000000800 */
[----:B------:R-:W-:-:S07]  /*83950*/  VIADD R0, R10, 0x6 ;  /* 0x000000060a007836 */ /* 0x000fce0000000000 */
[----:B------:R-:W0:Y:S01]  /*83960*/  LDC R5, c[0x0][0x228] ;  /* 0x00008a00ff057b82 */ /* 0x000e220000000800 */
[----:B------:R-:W-:Y:S02]  /*83970*/  IMAD.MOV.U32 R33, RZ, RZ, R27 ;  /* 0x000000ffff217224 */ /* 0x000fe400078e001b */
[----:B------:R-:W-:Y:S01]  /*83980*/  IMAD.X R31, R4, 0x1, R12, P4 ;  /* 0x00000001041f7824 */ /* 0x000fe200020e060c */
[----:B------:R-:W-:Y:S01]  /*83990*/  ISETP.GE.AND P4, PT, R0, R22, PT ;  /* 0x000000160000720c */ /* 0x000fe20003f86270 */
[----:B------:R-:W-:Y:S01]  /*839a0*/  IMAD.X R27, R4, 0x1, R3, P1 ;  /* 0x00000001041b7824 */ /* 0x000fe200008e0603 */
[----:B------:R-:W-:Y:S02]  /*839b0*/  PRMT R0, R6, 0x7772, RZ ;  /* 0x0000777206007816 */ /* 0x000fe400000000ff */
[----:B------:R1:W-:Y:S01]  /*839c0*/  STL.64 [R1+0x20], R30 ;  /* 0x0000201e01007387 */ /* 0x0003e20000100a00 */
[----:B------:R-:W0:Y:S03]  /*839d0*/  LDC.64 R2, c[0x0][0x228] ;  /* 0x00008a00ff027b82 */ /* 0x000e260000000a00 */
[----:B------:R1:W-:Y:S05]  /*839e0*/  STL.64 [R1+0x18], R26 ;  /* 0x0000181a01007387 */ /* 0x0003ea0000100a00 */
[----:B------:R-:W0:Y:S01]  /*839f0*/  LDC R12, c[0x0][0x228] ;  /* 0x00008a00ff0c7b82 */ /* 0x000e220000000800 */
[----:B-1----:R-:W2:Y:S04]  /*83a00*/  LDL.LU.64 R30, [R1+0x1398] ;  /* 0x00139800011e7983 */ /* 0x002ea80000300a00 */
[----:B------:R-:W2:Y:S03]  /*83a10*/  LDL.LU.64 R26, [R1+0x1380] ;  /* 0x00138000011a7983 */ /* 0x000ea60000300a00 */
[----:B------:R-:W1:Y:S01]  /*83a20*/  LDC R22, c[0x0][0x228] ;  /* 0x00008a00ff167b82 */ /* 0x000e620000000800 */
[----:B---3--:R-:W-:Y:S01]  /*83a30*/  ISETP.LT.AND P3, PT, R16, R21, !P6 ;  /* 0x000000151000720c */ /* 0x008fe20007761270 */
[----:B------:R-:W-:Y:S01]  /*83a40*/  IMAD.X R21, R4, 0x1, R13, P5 ;  /* 0x0000000104157824 */ /* 0x000fe200028e060d */
[----:B------:R-:W-:-:S05]  /*83a50*/  PRMT R4, R6, 0x7771, RZ ;  /* 0x0000777106047816 */ /* 0x000fca00000000ff */
[----:B------:R-:W3:Y:S01]  /*83a60*/  LDC R13, c[0x0][0x228] ;  /* 0x00008a00ff0d7b82 */ /* 0x000ee20000000800 */
[----:B------:R-:W-:-:S05]  /*83a70*/  PRMT R6, R6, 0x7773, RZ ;  /* 0x0000777306067816 */ /* 0x000fca00000000ff */
[----:B------:R0:W-:Y:S04]  /*83a80*/  @P3 STG.E.U8 desc[UR60][R246.64], R4 ;  /* 0x00000004f6003986 */ /* 0x0001e8000c10113c */
[----:B0-----:R-:W3:Y:S01]  /*83a90*/  LDL.LU R247, [R1+0x1500] ;  /* 0x0015000001f77983 */ /* 0x001ee20000300800 */
[----:B----4-:R-:W-:Y:S02]  /*83aa0*/  ISETP.LT.AND P5, PT, R14, R252, !P6 ;  /* 0x000000fc0e00720c */ /* 0x010fe400077a1270 */
[----:B------:R-:W-:Y:S02]  /*83ab0*/  ISETP.LT.AND P6, PT, R17, R250, !P6 ;  /* 0x000000fa1100720c */ /* 0x000fe400077c1270 */
[----:B------:R-:W-:-:S09]  /*83ac0*/  ISETP.LT.AND P3, PT, R15, R8, !P4 ;  /* 0x000000080f00720c */ /* 0x000fd20006761270 */
[----:B------:R0:W-:Y:S01]  /*83ad0*/  @P5 STG.E.U8 desc[UR60][R32.64], R0 ;  /* 0x0000000020005986 */ /* 0x0001e2000c10113c */
[----:B------:R-:W-:Y:S02]  /*83ae0*/  ISETP.LT.AND P5, PT, R16, R9, !P4 ;  /* 0x000000091000720c */ /* 0x000fe400067a1270 */
[C---:B------:R-:W-:Y:S01]  /*83af0*/  PRMT R4, R23.reuse, 0x7772, RZ ;  /* 0x0000777217047816 */ /* 0x040fe200000000ff */
[----:B------:R4:W-:Y:S01]  /*83b00*/  @P6 STG.E.U8 desc[UR60][R28.64], R6 ;  /* 0x000000061c006986 */ /* 0x0009e2000c10113c */
[----:B------:R-:W-:Y:S01]  /*83b10*/  ISETP.LT.AND P6, PT, R14, R5, !P4 ;  /* 0x000000050e00720c */ /* 0x000fe200067c1270 */
[----:B------:R-:W1:Y:S01]  /*83b20*/  LDC.64 R8, c[0x0][0x228] ;  /* 0x00008a00ff087b82 */ /* 0x000e620000000a00 */
[----:B------:R-:W-:Y:S02]  /*83b30*/  PRMT R5, R23, 0x7771, RZ ;  /* 0x0000777117057816 */ /* 0x000fe400000000ff */
[----:B------:R-:W-:Y:S01]  /*83b40*/  ISETP.LT.AND P4, PT, R17, R251, !P4 ;  /* 0x000000fb1100720c */ /* 0x000fe20006781270 */
[----:B0-----:R-:W3:Y:S01]  /*83b50*/  LDL.LU.64 R32, [R1+0x1370] ;  /* 0x0013700001207983 */ /* 0x001ee20000300a00 */
[----:B----4-:R-:W-:-:S03]  /*83b60*/  PRMT R6, R23, 0x7770, RZ ;  /* 0x0000777017067816 */ /* 0x010fc600000000ff */
[----:B------:R-:W4:Y:S04]  /*83b70*/  LDL.LU.64 R28, [R1+0x1368] ;  /* 0x00136800011c7983 */ /* 0x000f280000300a00 */
[----:B------:R-:W4:Y:S04]  /*83b80*/  LDL.LU.64 R250, [R1+0x1360] ;  /* 0x0013600001fa7983 */ /* 0x000f280000300a00 */
[----:B------:R0:W-:Y:S04]  /*83b90*/  @P3 STG.E.U8 desc[UR60][R244.64], R6 ;  /* 0x00000006f4003986 */ /* 0x0001e8000c10113c */
[----:B------:R2:W-:Y:S04]  /*83ba0*/  @P5 STG.E.U8 desc[UR60][R248.64], R5 ;  /* 0x00000005f8005986 */ /* 0x0005e8000c10113c */
[----:B0-----:R-:W4:Y:S01]  /*83bb0*/  LDL.LU.64 R244, [R1+0x3120] ;  /* 0x0031200001f47983 */ /* 0x001f220000300a00 */
[----:B------:R-:W-:Y:S01]  /*83bc0*/  VIADD R0, R10, 0x7 ;  /* 0x000000070a007836 */ /* 0x000fe20000000000 */
[----:B------:R-:W-:Y:S01]  /*83bd0*/  PRMT R23, R23, 0x7773, RZ ;  /* 0x0000777317177816 */ /* 0x000fe200000000ff */
[----:B------:R-:W0:Y:S01]  /*83be0*/  LDC R6, c[0x0][0x228] ;  /* 0x00008a00ff067b82 */ /* 0x000e220000000800 */
[----:B--2---:R-:W2:Y:S02]  /*83bf0*/  LDL.LU.64 R248, [R1+0x3118] ;  /* 0x0031180001f87983 */ /* 0x004ea40000300a00 */
[----:B------:R-:W-:-:S04]  /*83c00*/  ISETP.GE.AND P3, PT, R0, R3, PT ;  /* 0x000000030000720c */ /* 0x000fc80003f66270 */
[----:B------:R-:W-:Y:S02]  /*83c10*/  ISETP.LT.AND P5, PT, R15, R12, !P3 ;  /* 0x0000000c0f00720c */ /* 0x000fe40005fa1270 */
[----:B------:R-:W-:Y:S01]  /*83c20*/  PRMT R5, R7, 0x7770, RZ ;  /* 0x0000777007057816 */ /* 0x000fe200000000ff */
[----:B------:R1:W-:Y:S04]  /*83c30*/  @P6 STG.E.U8 desc[UR60][R30.64], R4 ;  /* 0x000000041e006986 */ /* 0x0003e8000c10113c */
[----:B------:R1:W-:Y:S04]  /*83c40*/  @P4 STG.E.U8 desc[UR60][R26.64], R23 ;  /* 0x000000171a004986 */ /* 0x0003e8000c10113c */
[----:B-1----:R-:W4:Y:S04]  /*83c50*/  LDL.LU.64 R30, [R1+0x1358] ;  /* 0x00135800011e7983 */ /* 0x002f280000300a00 */
[----:B------:R-:W4:Y:S01]  /*83c60*/  LDL.LU.64 R26, [R1+0x1348] ;  /* 0x00134800011a7983 */ /* 0x000f220000300a00 */
[----:B------:R-:W-:Y:S01]  /*83c70*/  ISETP.GE.AND P1, PT, R11, R25, PT ;  /* 0x000000190b00720c */ /* 0x000fe20003f26270 */
[----:B------:R-:W-:Y:S01]  /*83c80*/  VIADD R0, R10, 0x8 ;  /* 0x000000080a007836 */ /* 0x000fe20000000000 */
[----:B------:R-:W1:Y:S01]  /*83c90*/  LDC R11, c[0x0][0x228] ;  /* 0x00008a00ff0b7b82 */ /* 0x000e620000000800 */
[----:B---3--:R-:W-:-:S02]  /*83ca0*/  ISETP.LT.AND P6, PT, R16, R13, !P3 ;  /* 0x0000000d1000720c */ /* 0x008fc40005fc1270 */
[C---:B------:R-:W-:Y:S02]  /*83cb0*/  PRMT R4, R7.reuse, 0x7771, RZ ;  /* 0x0000777107047816 */ /* 0x040fe400000000ff */
[----:B------:R-:W-:-:S03]  /*83cc0*/  PRMT R3, R7, 0x7772, RZ ;  /* 0x0000777207037816 */ /* 0x000fc600000000ff */
[----:B------:R-:W3:Y:S01]  /*83cd0*/  LDC R23, c[0x0][0x228] ;  /* 0x00008a00ff177b82 */ /* 0x000ee20000000800 */
[----:B------:R-:W-:-:S07]  /*83ce0*/  ISETP.LT.AND P4, PT, R17, R247, !P3 ;  /* 0x000000f71100720c */ /* 0x000fce0005f81270 */
[----:B------:R-:W0:Y:S01]  /*83cf0*/  LDC.64 R12, c[0x0][0x228] ;  /* 0x00008a00ff0c7b82 */ /* 0x000e220000000a00 */
[----:B------:R-:W3:Y:S04]  /*83d00*/  LDL.LU.64 R246, [R1+0x1338] ;  /* 0x0013380001f67983 */ /* 0x000ee80000300a00 */
[----:B--2---:R2:W-:Y:S04]  /*83d10*/  @P5 STG.E.U8 desc[UR60][R248.64], R5 ;  /* 0x00000005f8005986 */ /* 0x0045e8000c10113c */
[----:B--2---:R-:W2:Y:S01]  /*83d20*/  LDL.LU.64 R248, [R1+0x3110] ;  /* 0x0031100001f87983 */ /* 0x004ea20000300a00 */
[----:B-1----:R-:W-:Y:S01]  /*83d30*/  ISETP.LT.AND P3, PT, R14, R11, !P3 ;  /* 0x0000000b0e00720c */ /* 0x002fe20005f61270 */
[----:B------:R-:W1:Y:S01]  /*83d40*/  LDC R5, c[0x0][0x228] ;  /* 0x00008a00ff057b82 */ /* 0x000e620000000800 */
[----:B------:R-:W-:Y:S01]  /*83d50*/  ISETP.GE.AND P5, PT, R0, R9, PT ;  /* 0x000000090000720c */ /* 0x000fe20003fa6270 */
[----:B------:R-:W-:Y:S03]  /*83d60*/  @P6 STG.E.U8 desc[UR60][R32.64], R4 ;  /* 0x0000000420006986 */ /* 0x000fe6000c10113c */
[----:B------:R-:W-:-:S02]  /*83d70*/  ISETP.LT.AND P6, PT, R15, R22, !P5 ;  /* 0x000000160f00720c */ /* 0x000fc40006fc1270 */
[----:B------:R-:W-:Y:S01]  /*83d80*/  PRMT R7, R7, 0x7773, RZ ;  /* 0x0000777307077816 */ /* 0x000fe200000000ff */
[----:B------:R-:W1:Y:S04]  /*83d90*/  LDC R11, c[0x0][0x228] ;  /* 0x00008a00ff0b7b82 */ /* 0x000e680000000800 */
[----:B----4-:R-:W-:Y:S01]  /*83da0*/  @P3 STG.E.U8 desc[UR60][R28.64], R3 ;  /* 0x000000031c003986 */ /* 0x010fe2000c10113c */
[----:B------:R-:W-:-:S03]  /*83db0*/  ISETP.LT.AND P3, PT, R16, R19, !P5 ;  /* 0x000000131000720c */ /* 0x000fc60006f61270 */
[----:B------:R4:W-:Y:S01]  /*83dc0*/  @P4 STG.E.U8 desc[UR60][R250.64], R7 ;  /* 0x00000007fa004986 */ /* 0x0009e2000c10113c */
[----:B------:R-:W1:Y:S01]  /*83dd0*/  LDC R9, c[0x0][0x228] ;  /* 0x00008a00ff097b82 */ /* 0x000e620000000800 */
[----:B------:R-:W-:-:S07]  /*83de0*/  VIADD R0, R10, 0x9 ;  /* 0x000000090a007836 */ /* 0x000fce0000000000 */
[----:B------:R-:W3:Y:S01]  /*83df0*/  LDC R19, c[0x0][0x228] ;  /* 0x00008a00ff137b82 */ /* 0x000ee20000000800 */
[----:B----4-:R-:W4:Y:S07]  /*83e00*/  LDL.LU.64 R250, [R1+0x1330] ;  /* 0x0013300001fa7983 */ /* 0x010f2e0000300a00 */
[----:B------:R-:W4:Y:S01]  /*83e10*/  LDC R22, c[0x0][0x228] ;  /* 0x00008a00ff167b82 */ /* 0x000f220000000800 */
[C---:B--2---:R-:W-:Y:S02]  /*83e20*/  PRMT R4, R248.reuse, 0x7770, RZ ;  /* 0x00007770f8047816 */ /* 0x044fe400000000ff */
[----:B------:R-:W-:-:S02]  /*83e30*/  PRMT R3, R248, 0x7771, RZ ;  /* 0x00007771f8037816 */ /* 0x000fc400000000ff */
[----:B------:R-:W-:Y:S01]  /*83e40*/  ISETP.LT.AND P4, PT, R17, R249, !P5 ;  /* 0x000000f91100720c */ /* 0x000fe20006f81270 */
[----:B------:R-:W-:Y:S04]  /*83e50*/  @P6 STG.E.U8 desc[UR60][R30.64], R4 ;  /* 0x000000041e006986 */ /* 0x000fe8000c10113c */
[----:B------:R-:W2:Y:S04]  /*83e60*/  LDL.LU R249, [R1+0x3108] ;  /* 0x0031080001f97983 */ /* 0x000ea80000300800 */
[----:B------:R-:W2:Y:S04]  /*83e70*/  LDL.LU.64 R28, [R1+0x1328] ;  /* 0x00132800011c7983 */ /* 0x000ea80000300a00 */
[----:B------:R-:W2:Y:S04]  /*83e80*/  LDL.LU.64 R32, [R1+0x1320] ;  /* 0x0013200001207983 */ /* 0x000ea80000300a00 */
[----:B------:R0:W-:Y:S04]  /*83e90*/  @P3 STG.E.U8 desc[UR60][R244.64], R3 ;  /* 0x00000003f4003986 */ /* 0x0001e8000c10113c */
[----:B0-----:R-:W4:Y:S01]  /*83ea0*/  LDL.LU.64 R244, [R1+0x3100] ;  /* 0x0031000001f47983 */ /* 0x001f220000300a00 */
[----:B------:R-:W-:-:S02]  /*83eb0*/  ISETP.LT.AND P5, PT, R14, R6, !P5 ;  /* 0x000000060e00720c */ /* 0x000fc40006fa1270 */
[----:B------:R-:W-:Y:S01]  /*83ec0*/  ISETP.GE.AND P6, PT, R0, R13, PT ;  /* 0x0000000d0000720c */ /* 0x000fe20003fc6270 */
[----:B------:R-:W2:Y:S01]  /*83ed0*/  LDL.LU.64 R30, [R1+0x1308] ;  /* 0x00130800011e7983 */ /* 0x000ea20000300a00 */
[C---:B------:R-:W-:Y:S01]  /*83ee0*/  PRMT R0, R248.reuse, 0x7772, RZ ;  /* 0x00007772f8007816 */ /* 0x040fe200000000ff */
[----:B------:R-:W0:Y:S01]  /*83ef0*/  LDC.64 R6, c[0x0][0x228] ;  /* 0x00008a00ff067b82 */ /* 0x000e220000000a00 */
[----:B-1----:R-:W-:Y:S02]  /*83f00*/  ISETP.LT.AND P3, PT, R15, R11, !P6 ;  /* 0x0000000b0f00720c */ /* 0x002fe40007761270 */
[----:B------:R-:W-:-:S05]  /*83f10*/  PRMT R248, R248, 0x7773, RZ ;  /* 0x00007773f8f87816 */ /* 0x000fca00000000ff */
[----:B------:R1:W-:Y:S01]  /*83f20*/  @P5 STG.E.U8 desc[UR60][R26.64], R0 ;  /* 0x000000001a005986 */ /* 0x0003e2000c10113c */
[----:B------:R-:W-:Y:S01]  /*83f30*/  ISETP.LT.AND P5, PT, R16, R9, !P6 ;  /* 0x000000091000720c */ /* 0x000fe200077a1270 */
[----:B------:R-:W2:Y:S02]  /*83f40*/  LDC R13, c[0x0][0x228] ;  /* 0x00008a00ff0d7b82 */ /* 0x000ea40000000800 */
[----:B---3--:R3:W-:Y:S01]  /*83f50*/  @P4 STG.E.U8 desc[UR60][R246.64], R248 ;  /* 0x000000f8f6004986 */ /* 0x0087e2000c10113c */
[----:B------:R-:W-:-:S05]  /*83f60*/  ISETP.LT.AND P4, PT, R17, R24, !P6 ;  /* 0x000000181100720c */ /* 0x000fca0007781270 */
[----:B------:R-:W2:Y:S01]  /*83f70*/  LDC R11, c[0x0][0x228] ;  /* 0x00008a00ff0b7b82 */ /* 0x000ea20000000800 */
[----:B-1----:R-:W2:Y:S04]  /*83f80*/  LDL.LU.64 R26, [R1+0x1300] ;  /* 0x00130000011a7983 */ /* 0x002ea80000300a00 */
[----:B---3--:R-:W3:Y:S04]  /*83f90*/  LDL.LU.64 R246, [R1+0x12f8] ;  /* 0x0012f80001f67983 */ /* 0x008ee80000300a00 */
[----:B------:R-:W3:Y:S01]  /*83fa0*/  LDL.LU.64 R24, [R1+0x12f0] ;  /* 0x0012f00001187983 */ /* 0x000ee20000300a00 */
[----:B----4-:R-:W-:-:S05]  /*83fb0*/  PRMT R9, R244, 0x7770, RZ ;  /* 0x00007770f4097816 */ /* 0x010fca00000000ff */
[----:B------:R1:W-:Y:S04]  /*83fc0*/  @P3 STG.E.U8 desc[UR60][R250.64], R9 ;  /* 0x00000009fa003986 */ /* 0x0003e8000c10113c */
[----:B-1----:R-:W4:Y:S01]  /*83fd0*/  LDL.LU.64 R250, [R1+0x12d8] ;  /* 0x0012d80001fa7983 */ /* 0x002f220000300a00 */
[----:B------:R-:W-:Y:S01]  /*83fe0*/  ISETP.LT.AND P6, PT, R14, R5, !P6 ;  /* 0x000000050e00720c */ /* 0x000fe200077c1270 */
[----:B------:R-:W-:Y:S01]  /*83ff0*/  VIADD R0, R10, 0xa ;  /* 0x0000000a0a007836 */ /* 0x000fe20000000000 */
[----:B------:R-:W1:Y:S01]  /*84000*/  LDC.64 R4, c[0x0][0x228] ;  /* 0x00008a00ff047b82 */ /* 0x000e620000000a00 */
[----:B------:R-:W-:-:S03]  /*84010*/  PRMT R3, R244, 0x7771, RZ ;  /* 0x00007771f4037816 */ /* 0x000fc600000000ff */
[----:B0-----:R-:W-:Y:S02]  /*84020*/  ISETP.GE.AND P3, PT, R0, R7, PT ;  /* 0x000000070000720c */ /* 0x001fe40003f66270 */
[----:B--2---:R0:W-:Y:S01]  /*84030*/  @P5 STG.E.U8 desc[UR60][R28.64], R3 ;  /* 0x000000031c005986 */ /* 0x0041e2000c10113c */
[C---:B------:R-:W-:Y:S02]  /*84040*/  PRMT R0, R244.reuse, 0x7772, RZ ;  /* 0x00007772f4007816 */ /* 0x040fe400000000ff */
[----:B------:R-:W-:Y:S02]  /*84050*/  ISETP.LT.AND P5, PT, R15, R19, !P3 ;  /* 0x000000130f00720c */ /* 0x000fe40005fa1270 */
[----:B------:R-:W-:Y:S01]  /*84060*/  PRMT R244, R244, 0x7773, RZ ;  /* 0x00007773f4f47816 */ /* 0x000fe200000000ff */
[----:B------:R2:W-:Y:S01]  /*84070*/  @P6 STG.E.U8 desc[UR60][R32.64], R0 ;  /* 0x0000000020006986 */ /* 0x0005e2000c10113c */
[----:B------:R-:W-:Y:S01]  /*84080*/  ISETP.LT.AND P6, PT, R16, R23, !P3 ;  /* 0x000000171000720c */ /* 0x000fe20005fc1270 */
[----:B------:R-:W4:Y:S02]  /*84090*/  LDC R19, c[0x0][0x228] ;  /* 0x00008a00ff137b82 */ /* 0x000f240000000800 */
[----:B------:R3:W-:Y:S01]  /*840a0*/  @P4 STG.E.U8 desc[UR60][R30.64], R244 ;  /* 0x000000f41e004986 */ /* 0x0007e2000c10113c */
[----:B------:R-:W-:-:S02]  /*840b0*/  ISETP.LT.AND P4, PT, R17, R2, !P3 ;  /* 0x000000021100720c */ /* 0x000fc40005f81270 */
[----:B------:R-:W-:Y:S01]  /*840c0*/  ISETP.LT.AND P3, PT, R14, R13, !P3 ;  /* 0x0000000d0e00720c */ /* 0x000fe20005f61270 */
[----:B0-----:R-:W4:Y:S01]  /*840d0*/  LDL.LU.64 R28, [R1+0x30f8] ;  /* 0x0030f800011c7983 */ /* 0x001f220000300a00 */
[C---:B------:R-:W-:Y:S01]  /*840e0*/  PRMT R9, R249.reuse, 0x7770, RZ ;  /* 0x00007770f9097816 */ /* 0x040fe200000000ff */
[----:B------:R-:W0:Y:S01]  /*840f0*/  LDC.64 R2, c[0x0][0x228] ;  /* 0x00008a00ff027b82 */ /* 0x000e220000000a00 */
[----:B--2---:R-:W-:Y:S01]  /*84100*/  VIADD R0, R10, 0xb ;  /* 0x0000000b0a007836 */ /* 0x004fe20000000000 */
[C---:B------:R-:W-:Y:S02]  /*84110*/  PRMT R7, R249.reuse, 0x7771, RZ ;  /* 0x00007771f9077816 */ /* 0x040fe400000000ff */
[----:B------:R2:W-:Y:S02]  /*84120*/  @P5 STG.E.U8 desc[UR60][R26.64], R9 ;  /* 0x000000091a005986 */ /* 0x0005e4000c10113c */
[----:B-1----:R-:W-:Y:S02]  /*84130*/  ISETP.GE.AND P5, PT, R0, R5, PT ;  /* 0x000000050000720c */ /* 0x002fe40003fa6270 */
[----:B------:R-:W4:Y:S01]  /*84140*/  LDL.LU.64 R32, [R1+0x12d0] ;  /* 0x0012d00001207983 */ /* 0x000f220000300a00 */
[C---:B------:R-:W-:Y:S01]  /*84150*/  PRMT R0, R249.reuse, 0x7772, RZ ;  /* 0x00007772f9007816 */ /* 0x040fe200000000ff */
[----:B------:R-:W1:Y:S01]  /*84160*/  LDC R13, c[0x0][0x228] ;  /* 0x00008a00ff0d7b82 */ /* 0x000e620000000800 */
[----:B------:R-:W-:Y:S01]  /*84170*/  PRMT R249, R249, 0x7773, RZ ;  /* 0x00007773f9f97816 */ /* 0x000fe200000000ff */
[----:B---3--:R-:W3:Y:S04]  /*84180*/  LDL.LU.64 R30, [R1+0x12c0] ;  /* 0x0012c000011e7983 */ /* 0x008ee80000300a00 */
[----:B--2---:R-:W2:Y:S02]  /*84190*/  LDL.LU.64 R26, [R1+0x12b8] ;  /* 0x0012b800011a7983 */ /* 0x004ea40000300a00 */
[----:B------:R-:W3:Y:S02]  /*841a0*/  LDC R23, c[0x0][0x228] ;  /* 0x00008a00ff177b82 */ /* 0x000ee40000000800 */
[----:B------:R0:W-:Y:S04]  /*841b0*/  @P6 STG.E.U8 desc[UR60][R246.64], R7 ;  /* 0x00000007f6006986 */ /* 0x0001e8000c10113c */
[----:B------:R0:W-:Y:S04]  /*841c0*/  @P3 STG.E.U8 desc[UR60][R24.64], R0 ;  /* 0x0000000018003986 */ /* 0x0001e8000c10113c */
[----:B0-----:R-:W2:Y:S04]  /*841d0*/  LDL.LU.64 R246, [R1+0x30f0] ;  /* 0x0030f00001f67983 */ /* 0x001ea80000300a00 */
[----:B------:R-:W2:Y:S04]  /*841e0*/  LDL.LU.64 R24, [R1+0x12b0] ;  /* 0x0012b00001187983 */ /* 0x000ea80000300a00 */
[----:B----4-:R0:W-:Y:S04]  /*841f0*/  @P4 STG.E.U8 desc[UR60][R250.64], R249 ;  /* 0x000000f9fa004986 */ /* 0x0101e8000c10113c */
[----:B0-----:R-:W4:Y:S01]  /*84200*/  LDL.LU.64 R250, [R1+0x30e8] ;  /* 0x0030e80001fa7983 */ /* 0x001f220000300a00 */
[----:B------:R-:W-:-:S02]  /*84210*/  ISETP.LT.AND P6, PT, R15, R11, !P5 ;  /* 0x0000000b0f00720c */ /* 0x000fc40006fc1270 */
[----:B------:R-:W-:Y:S01]  /*84220*/  ISETP.LT.AND P3, PT, R16, R22, !P5 ;  /* 0x000000161000720c */ /* 0x000fe20006f61270 */
[----:B------:R-:W2:Y:S01]  /*84230*/  LDL.LU.64 R248, [R1+0x12a0] ;  /* 0x0012a00001f87983 */ /* 0x000ea20000300a00 */
[C---:B------:R-:W-:Y:S01]  /*84240*/  PRMT R7, R245.reuse, 0x7770, RZ ;  /* 0x00007770f5077816 */ /* 0x040fe200000000ff */
[----:B------:R-:W0:Y:S01]  /*84250*/  LDC R11, c[0x0][0x228] ;  /* 0x00008a00ff0b7b82 */ /* 0x000e220000000800 */
[----:B------:R-:W-:Y:S02]  /*84260*/  PRMT R5, R245, 0x7771, RZ ;  /* 0x00007771f5057816 */ /* 0x000fe400000000ff */
[----:B------:R-:W-:Y:S01]  /*84270*/  ISETP.LT.AND P4, PT, R17, R8, !P5 ;  /* 0x000000081100720c */ /* 0x000fe20006f81270 */
[----:B------:R-:W-:-:S04]  /*84280*/  VIADD R0, R10, 0xc ;  /* 0x0000000c0a007836 */ /* 0x000fc80000000000 */
[----:B------:R-:W0:Y:S01]  /*84290*/  LDC R22, c[0x0][0x228] ;  /* 0x00008a00ff167b82 */ /* 0x000e220000000800 */
[----:B------:R1:W-:Y:S01]  /*842a0*/  @P6 STG.E.U8 desc[UR60][R32.64], R7 ;  /* 0x0000000720006986 */ /* 0x0003e2000c10113c */
[----:B------:R-:W-:-:S06]  /*842b0*/  ISETP.LT.AND P5, PT, R14, R19, !P5 ;  /* 0x000000130e00720c */ /* 0x000fcc0006fa1270 */
[----:B------:R-:W0:Y:S01]  /*842c0*/  LDC.64 R8, c[0x0][0x228] ;  /* 0x00008a00ff087b82 */ /* 0x000e220000000a00 */
[----:B------:R-:W-:-:S07]  /*842d0*/  ISETP.GE.AND P6, PT, R0, R3, PT ;  /* 0x000000030000720c */ /* 0x000fce0003fc6270 */
[----:B-1----:R-:W1:Y:S01]  /*842e0*/  LDC R7, c[0x0][0x228] ;  /* 0x00008a00ff077b82 */ /* 0x002e620000000800 */
[----:B----4-:R4:W-:Y:S07]  /*842f0*/  @P3 STG.E.U8 desc[UR60][R250.64], R5 ;  /* 0x00000005fa003986 */ /* 0x0109ee000c10113c */
[----:B------:R-:W1:Y:S01]  /*84300*/  LDC R19, c[0x0][0x228] ;  /* 0x00008a00ff137b82 */ /* 0x000e620000000800 */
[----:B----4-:R-:W4:Y:S01]  /*84310*/  LDL.LU.64 R250, [R1+0x30e0] ;  /* 0x0030e00001fa7983 */ /* 0x010f220000300a00 */
[----:B------:R-:W-:-:S02]  /*84320*/  PRMT R0, R245, 0x7772, RZ ;  /* 0x00007772f5007816 */ /* 0x000fc400000000ff */
[----:B------:R-:W-:Y:S01]  /*84330*/  ISETP.LT.AND P3, PT, R15, R13, !P6 ;  /* 0x0000000d0f00720c */ /* 0x000fe20007761270 */
[----:B------:R-:W4:Y:S04]  /*84340*/  LDL.LU.64 R32, [R1+0x1290] ;  /* 0x0012900001207983 */ /* 0x000f280000300a00 */
[----:B---3--:R3:W-:Y:S01]  /*84350*/  @P5 STG.E.U8 desc[UR60][R30.64], R0 ;  /* 0x000000001e005986 */ /* 0x0087e2000c10113c */
[----:B------:R-:W-:Y:S02]  /*84360*/  ISETP.LT.AND P5, PT, R16, R23, !P6 ;  /* 0x000000171000720c */ /* 0x000fe400077a1270 */
[----:B------:R-:W-:-:S05]  /*84370*/  PRMT R245, R245, 0x7773, RZ ;  /* 0x00007773f5f57816 */ /* 0x000fca00000000ff */
[----:B--2---:R2:W-:Y:S01]  /*84380*/  @P4 STG.E.U8 desc[UR60][R26.64], R245 ;  /* 0x000000f51a004986 */ /* 0x0045e2000c10113c */
[----:B------:R-:W-:Y:S02]  /*84390*/  ISETP.LT.AND P4, PT, R17, R12, !P6 ;  /* 0x0000000c1100720c */ /* 0x000fe40007781270 */
[----:B0-----:R-:W-:Y:S01]  /*843a0*/  ISETP.LT.AND P6, PT, R14, R11, !P6 ;  /* 0x0000000b0e00720c */ /* 0x001fe200077c1270 */
[----:B---3--:R-:W-:Y:S01]  /*843b0*/  VIADD R0, R10, 0xd ;  /* 0x0000000d0a007836 */ /* 0x008fe20000000000 */
[----:B------:R-:W0:Y:S01]  /*843c0*/  LDC.64 R12, c[0x0][0x228] ;  /* 0x00008a00ff0c7b82 */ /* 0x000e220000000a00 */
[----:B--2---:R-:W2:Y:S07]  /*843d0*/  LDL.LU.64 R26, [R1+0x1270] ;  /* 0x00127000011a7983 */ /* 0x004eae0000300a00 */
[----:B------:R-:W3:Y:S01]  /*843e0*/  LDC R11, c[0x0][0x228] ;  /* 0x00008a00ff0b7b82 */ /* 0x000ee20000000800 */
[----:B------:R-:W3:Y:S01]  /*843f0*/  LDL.LU.64 R30, [R1+0x1280] ;  /* 0x00128000011e7983 */ /* 0x000ee20000300a00 */
[----:B----4-:R-:W-:-:S02]  /*84400*/  PRMT R5, R250, 0x7770, RZ ;  /* 0x00007770fa057816 */ /* 0x010fc400000000ff */
[----:B------:R-:W-:-:S03]  /*84410*/  PRMT R3, R250, 0x7771, RZ ;  /* 0x00007771fa037816 */ /* 0x000fc600000000ff */
[----:B------:R4:W-:Y:S04]  /*84420*/  @P3 STG.E.U8 desc[UR60][R24.64], R5 ;  /* 0x0000000518003986 */ /* 0x0009e8000c10113c */
[----:B------:R1:W-:Y:S01]  /*84430*/  @P5 STG.E.U8 desc[UR60][R246.64], R3 ;  /* 0x00000003f6005986 */ /* 0x0003e2000c10113c */
[----:B------:R-:W-:Y:S02]  /*84440*/  ISETP.GE.AND P3, PT, R0, R9, PT ;  /* 0x000000090000720c */ /* 0x000fe40003f66270 */
[----:B------:R-:W-:Y:S01]  /*84450*/  PRMT R0, R250, 0x7772, RZ ;  /* 0x00007772fa007816 */ /* 0x000fe200000000ff */
[----:B------:R-:W3:Y:S01]  /*84460*/  LDC R9, c[0x0][0x228] ;  /* 0x00008a00ff097b82 */ /* 0x000ee20000000800 */
[----:B----4-:R-:W4:Y:S04]  /*84470*/  LDL.LU.64 R24, [R1+0x1268] ;  /* 0x0012680001187983 */ /* 0x010f280000300a00 */
[----:B-1----:R-:W2:Y:S04]  /*84480*/  LDL.LU.64 R246, [R1+0x30d8] ;  /* 0x0030d80001f67983 */ /* 0x002ea80000300a00 */
[----:B------:R1:W-:Y:S01]  /*84490*/  @P6 STG.E.U8 desc[UR60][R248.64], R0 ;  /* 0x00000000f8006986 */ /* 0x0003e2000c10113c */
[----:B------:R-:W-:-:S03]  /*844a0*/  ISETP.LT.AND P6, PT, R16, R22, !P3 ;  /* 0x000000161000720c */ /* 0x000fc60005fc1270 */
[----:B------:R-:W3:Y:S01]  /*844b0*/  LDL.LU.64 R22, [R1+0x1288] ;  /* 0x0012880001167983 */ /* 0x000ee20000300a00 */
[----:B------:R-:W-:Y:S02]  /*844c0*/  ISETP.LT.AND P5, PT, R15, R19, !P3 ;  /* 0x000000130f00720c */ /* 0x000fe40005fa1270 */
[----:B------:R-:W-:Y:S01]  /*844d0*/  PRMT R250, R250, 0x7773, RZ ;  /* 0x00007773fafa7816 */ /* 0x000fe200000000ff */
[----:B------:R-:W4:Y:S01]  /*844e0*/  LDL.LU.64 R244, [R1+0x1260] ;  /* 0x0012600001f47983 */ /* 0x000f220000300a00 */
[----:B------:R-:W4:Y:S03]  /*844f0*/  LDC R19, c[0x0][0x228] ;  /* 0x00008a00ff137b82 */ /* 0x000f260000000800 */
[----:B------:R0:W-:Y:S01]  /*84500*/  @P4 STG.E.U8 desc[UR60][R32.64], R250 ;  /* 0x000000fa20004986 */ /* 0x0001e2000c10113c */
[----:B------:R-:W-:Y:S02]  /*84510*/  ISETP.LT.AND P4, PT, R17, R6, !P3 ;  /* 0x000000061100720c */ /* 0x000fe40005f81270 */
[----:B------:R-:W-:Y:S01]  /*84520*/  ISETP.LT.AND P3, PT, R14, R7, !P3 ;  /* 0x000000070e00720c */ /* 0x000fe20005f61270 */
[----:B-1----:R-:W4:Y:S01]  /*84530*/  LDL.LU.64 R248, [R1+0x1258] ;  /* 0x0012580001f87983 */ /* 0x002f220000300a00 */
[----:B------:R-:W-:Y:S01]  /*84540*/  VIADD R0, R10, 0xe ;  /* 0x0000000e0a007836 */ /* 0x000fe20000000000 */
[----:B------:R-:W1:Y:S02]  /*84550*/  LDC.64 R6, c[0x0][0x228] ;  /* 0x00008a00ff067b82 */ /* 0x000e640000000a00 */
[----:B0-----:R-:W4:Y:S01]  /*84560*/  LDL.LU.64 R32, [R1+0x1250] ;  /* 0x0012500001207983 */ /* 0x001f220000300a00 */
[----:B--2---:R-:W-:-:S02]  /*84570*/  PRMT R3, R246, 0x7770, RZ ;  /* 0x00007770f6037816 */ /* 0x004fc400000000ff */
[----:B------:R-:W-:-:S03]  /*84580*/  PRMT R5, R246, 0x7771, RZ ;  /* 0x00007771f6057816 */ /* 0x000fc600000000ff */
[----:B------:R0:W-:Y:S01]  /*84590*/  @P5 STG.E.U8 desc[UR60][R26.64], R3 ;  /* 0x000000031a005986 */ /* 0x0001e2000c10113c */
[----:B------:R-:W-:Y:S02]  /*845a0*/  ISETP.GE.AND P5, PT, R0, R13, PT ;  /* 0x0000000d0000720c */ /* 0x000fe40003fa6270 */
[C---:B------:R-:W-:Y:S01]  /*845b0*/  PRMT R0, R246.reuse, 0x7772, RZ ;  /* 0x00007772f6007816 */ /* 0x040fe200000000ff */
[----:B---3--:R2:W-:Y:S01]  /*845c0*/  @P6 STG.E.U8 desc[UR60][R22.64], R5 ;  /* 0x0000000516006986 */ /* 0x0085e2000c10113c */
[----:B------:R-:W-:Y:S01]  /*845d0*/  PRMT R246, R246, 0x7773, RZ ;  /* 0x00007773f6f67816 */ /* 0x000fe200000000ff */
[----:B------:R-:W3:Y:S02]  /*845e0*/  LDC R13, c[0x0][0x228] ;  /* 0x00008a00ff0d7b82 */ /* 0x000ee40000000800 */
[----:B------:R-:W-:Y:S04]  /*845f0*/  @P3 STG.E.U8 desc[UR60][R30.64], R0 ;  /* 0x000000001e003986 */ /* 0x000fe8000c10113c */
[----:B0-----:R-:W3:Y:S04]  /*84600*/  LDL.LU.64 R26, [R1+0x1238] ;  /* 0x00123800011a7983 */ /* 0x001ee80000300a00 */
[----:B----4-:R0:W-:Y:S01]  /*84610*/  @P4 STG.E.U8 desc[UR60][R24.64], R246 ;  /* 0x000000f618004986 */ /* 0x0101e2000c10113c */
[----:B------:R-:W-:Y:S01]  /*84620*/  PRMT R3, R251, 0x7772, RZ ;  /* 0x00007772fb037816 */ /* 0x000fe200000000ff */
[----:B--2---:R-:W2:Y:S08]  /*84630*/  LDC R22, c[0x0][0x228] ;  /* 0x00008a00ff167b82 */ /* 0x004eb00000000800 */
[----:B------:R-:W4:Y:S01]  /*84640*/  LDC R23, c[0x0][0x228] ;  /* 0x00008a00ff177b82 */ /* 0x000f220000000800 */
[----:B0-----:R-:W2:Y:S01]  /*84650*/  LDL.LU.64 R24, [R1+0x1230] ;  /* 0x0012300001187983 */ /* 0x001ea20000300a00 */
[----:B------:R-:W-:-:S02]  /*84660*/  ISETP.LT.AND P6, PT, R15, R11, !P5 ;  /* 0x0000000b0f00720c */ /* 0x000fc40006fc1270 */
[----:B------:R-:W-:Y:S01]  /*84670*/  ISETP.LT.AND P3, PT, R16, R19, !P5 ;  /* 0x000000131000720c */ /* 0x000fe20006f61270 */
[----:B------:R-:W-:Y:S01]  /*84680*/  VIADD R0, R10, 0xf ;  /* 0x0000000f0a007836 */ /* 0x000fe20000000000 */
[C---:B------:R-:W-:Y:S01]  /*84690*/  PRMT R11, R251.reuse, 0x7770, RZ ;  /* 0x00007770fb0b7816 */ /* 0x040fe200000000ff */
[----:B------:R-:W4:Y:S01]  /*846a0*/  LDL.LU.64 R30, [R1+0x1218] ;  /* 0x00121800011e7983 */ /* 0x000f220000300a00 */
[----:B------:R-:W-:Y:S01]  /*846b0*/  ISETP.LT.AND P4, PT, R14, R9, !P5 ;  /* 0x000000090e00720c */ /* 0x000fe20006f81270 */
[----:B------:R-:W0:Y:S01]  /*846c0*/  LDC R19, c[0x0][0x228] ;  /* 0x00008a00ff137b82 */ /* 0x000e220000000800 */
[----:B------:R-:W-:Y:S02]  /*846d0*/  PRMT R9, R251, 0x7771, RZ ;  /* 0x00007771fb097816 */ /* 0x000fe400000000ff */
[----:B------:R-:W-:-:S03]  /*846e0*/  ISETP.LT.AND P5, PT, R17, R4, !P5 ;  /* 0x000000041100720c */ /* 0x000fc60006fa1270 */
[----:B------:R3:W-:Y:S01]  /*846f0*/  @P6 STG.E.U8 desc[UR60][R244.64], R11 ;  /* 0x0000000bf4006986 */ /* 0x0007e2000c10113c */
[----:B-1----:R-:W-:Y:S01]  /*84700*/  ISETP.GE.AND P6, PT, R0, R7, PT ;  /* 0x000000070000720c */ /* 0x002fe20003fc6270 */
[----:B------:R-:W1:Y:S02]  /*84710*/  LDC.64 R4, c[0x0][0x228] ;  /* 0x00008a00ff047b82 */ /* 0x000e640000000a00 */
[----:B------:R3:W-:Y:S02]  /*84720*/  @P3 STG.E.U8 desc[UR60][R248.64], R9 ;  /* 0x00000009f8003986 */ /* 0x0007e4000c10113c */
[----:B---3--:R-:W-:Y:S02]  /*84730*/  ISETP.LT.AND P3, PT, R15, R13, !P6 ;  /* 0x0000000d0f00720c */ /* 0x008fe40007761270 */
[----:B------:R-:W-:Y:S01]  /*84740*/  PRMT R251, R251, 0x7773, RZ ;  /* 0x00007773fbfb7816 */ /* 0x000fe200000000ff */
[----:B------:R-:W-:Y:S01]  /*84750*/  @P4 STG.E.U8 desc[UR60][R32.64], R3 ;  /* 0x0000000320004986 */ /* 0x000fe2000c10113c */
[----:B------:R-:W3:Y:S01]  /*84760*/  LDC R13, c[0x0][0x228] ;  /* 0x00008a00ff0d7b82 */ /* 0x000ee20000000800 */
[----:B------:R-:W-:-:S02]  /*84770*/  PRMT R11, R247, 0x7770, RZ ;  /* 0x00007770f70b7816 */ /* 0x000fc400000000ff */
[----:B------:R-:W4:Y:S05]  /*84780*/  LDL.LU.64 R248, [R1+0x1210] ;  /* 0x0012100001f87983 */ /* 0x000f2a0000300a00 */
[----:B------:R-:W3:Y:S01]  /*84790*/  LDC R244, c[0x0][0x228] ;  /* 0x00008a00fff47b82 */ /* 0x000ee20000000800 */
[----:B------:R0:W-:Y:S04]  /*847a0*/  @P5 STG.E.U8 desc[UR60][R26.64], R251 ;  /* 0x000000fb1a005986 */ /* 0x0001e8000c10113c */
[----:B0-----:R-:W4:Y:S04]  /*847b0*/  LDL.LU.64 R250, [R1+0x1220] ;  /* 0x0012200001fa7983 */ /* 0x001f280000300a00 */
[----:B------:R-:W4:Y:S04]  /*847c0*/  LDL.LU.64 R32, [R1+0x1200] ;  /* 0x0012000001207983 */ /* 0x000f280000300a00 */
[----:B------:R-:W4:Y:S04]  /*847d0*/  LDL.LU.64 R26, [R1+0x11f0] ;  /* 0x0011f000011a7983 */ /* 0x000f280000300a00 */
[----:B--2---:R0:W-:Y:S04]  /*847e0*/  @P3 STG.E.U8 desc[UR60][R24.64], R11 ;  /* 0x0000000b18003986 */ /* 0x0041e8000c10113c */
[----:B0-----:R-:W2:Y:S01]  /*847f0*/  LDL.LU.64 R24, [R1+0x30d0] ;  /* 0x0030d00001187983 */ /* 0x001ea20000300a00 */
[----:B------:R-:W-:Y:S01]  /*84800*/  ISETP.LT.AND P4, PT, R16, R22, !P6 ;  /* 0x000000161000720c */ /* 0x000fe20007781270 */
[----:B------:R-:W-:Y:S01]  /*84810*/  VIADD R0, R10, 0x10 ;  /* 0x000000100a007836 */ /* 0x000fe20000000000 */
[----:B------:R-:W-:Y:S01]  /*84820*/  PRMT R9, R247, 0x7771, RZ ;  /* 0x00007771f7097816 */ /* 0x000fe200000000ff */
[----:B------:R-:W0:Y:S01]  /*84830*/  LDC R22, c[0x0][0x228] ;  /* 0x00008a00ff167b82 */ /* 0x000e220000000800 */
[----:B------:R-:W-:-:S02]  /*84840*/  ISETP.LT.AND P5, PT, R17, R2, !P6 ;  /* 0x000000021100720c */ /* 0x000fc400077a1270 */
[----:B------:R-:W-:Y:S02]  /*84850*/  ISETP.LT.AND P6, PT, R14, R19, !P6 ;  /* 0x000000130e00720c */ /* 0x000fe400077c1270 */
[----:B------:R-:W-:Y:S02]  /*84860*/  PRMT R7, R247, 0x7772, RZ ;  /* 0x00007772f7077816 */ /* 0x000fe400000000ff */
[----:B-1----:R-:W-:Y:S01]  /*84870*/  ISETP.GE.AND P3, PT, R0, R5, PT ;  /* 0x000000050000720c */ /* 0x002fe20003f66270 */
[----:B------:R-:W1:Y:S08]  /*84880*/  LDC.64 R2, c[0x0][0x228] ;  /* 0x00008a00ff027b82 */ /* 0x000e700000000a00 */
[----:B------:R-:W1:Y:S01]  /*84890*/  LDC R11, c[0x0][0x228] ;  /* 0x00008a00ff0b7b82 */ /* 0x000e620000000800 */
[----:B--2---:R2:W-:Y:S07]  /*848a0*/  @P4 STG.E.U8 desc[UR60][R24.64], R9 ;  /* 0x0000000918004986 */ /* 0x0045ee000c10113c */
[----:B------:R-:W1:Y:S01]  /*848b0*/  LDC R19, c[0x0][0x228] ;  /* 0x00008a00ff137b82 */ /* 0x000e620000000800 */
[----:B--2---:R-:W2:Y:S01]  /*848c0*/  LDL.LU.64 R24, [R1+0x30c8] ;  /* 0x0030c80001187983 */ /* 0x004ea20000300a00 */
[----:B---3--:R-:W-:-:S03]  /*848d0*/  ISETP.LT.AND P4, PT, R15, R244, !P3 ;  /* 0x000000f40f00720c */ /* 0x008fc60005f81270 */
[----:B----4-:R-:W-:Y:S01]  /*848e0*/  @P6 STG.E.U8 desc[UR60][R250.64], R7 ;  /* 0x00000007fa006986 */ /* 0x010fe2000c10113c */
[----:B------:R-:W-:Y:S02]  /*848f0*/  ISETP.LT.AND P6, PT, R16, R13, !P3 ;  /* 0x0000000d1000720c */ /* 0x000fe40005fc1270 */
[----:B------:R-:W-:Y:S01]  /*84900*/  PRMT R247, R247, 0x7773, RZ ;  /* 0x00007773f7f77816 */ /* 0x000fe200000000ff */
[----:B------:R-:W-:Y:S01]  /*84910*/  VIADD R0, R10, 0x11 ;  /* 0x000000110a007836 */ /* 0x000fe20000000000 */
[----:B------:R-:W3:Y:S03]  /*84920*/  LDC R13, c[0x0][0x228] ;  /* 0x00008a00ff0d7b82 */ /* 0x000ee60000000800 */
[----:B------:R4:W-:Y:S04]  /*84930*/  @P5 STG.E.U8 desc[UR60][R30.64], R247 ;  /* 0x000000f71e005986 */ /* 0x0009e8000c10113c */
[----:B----4-:R-:W4:Y:S04]  /*84940*/  LDL.LU.64 R246, [R1+0x11e8] ;  /* 0x0011e80001f67983 */ /* 0x010f280000300a00 */
[----:B------:R-:W4:Y:S01]  /*84950*/  LDL.LU.64 R30, [R1+0x11e0] ;  /* 0x0011e000011e7983 */ /* 0x000f220000300a00 */
[----:B------:R-:W-:-:S02]  /*84960*/  ISETP.LT.AND P5, PT, R17, R8, !P3 ;  /* 0x000000081100720c */ /* 0x000fc40005fa1270 */
[----:B0-----:R-:W-:Y:S01]  /*84970*/  ISETP.LT.AND P3, PT, R14, R22, !P3 ;  /* 0x000000160e00720c */ /* 0x001fe20005f61270 */
[----:B------:R-:W0:Y:S08]  /*84980*/  LDC.64 R8, c[0x0][0x228] ;  /* 0x00008a00ff087b82 */ /* 0x000e300000000a00 */
[----:B------:R-:W0:Y:S01]  /*84990*/  LDC R22, c[0x0][0x228] ;  /* 0x00008a00ff167b82 */ /* 0x000e220000000800 */
[----:B--2---:R-:W-:-:S02]  /*849a0*/  PRMT R7, R24, 0x7770, RZ ;  /* 0x0000777018077816 */ /* 0x004fc400000000ff */
[----:B------:R-:W-:-:S03]  /*849b0*/  PRMT R5, R24, 0x7771, RZ ;  /* 0x0000777118057816 */ /* 0x000fc600000000ff */
[----:B------:R2:W-:Y:S04]  /*849c0*/  @P4 STG.E.U8 desc[UR60][R248.64], R7 ;  /* 0x00000007f8004986 */ /* 0x0005e8000c10113c */
[----:B------:R1:W-:Y:S04]  /*849d0*/  @P6 STG.E.U8 desc[UR60][R28.64], R5 ;  /* 0x000000051c006986 */ /* 0x0003e8000c10113c */
[----:B--2---:R-:W2:Y:S01]  /*849e0*/  LDL.LU.64 R248, [R1+0x11d8] ;  /* 0x0011d80001f87983 */ /* 0x004ea20000300a00 */
[----:B------:R-:W2:Y:S03]  /*849f0*/  LDC R7, c[0x0][0x228] ;  /* 0x00008a00ff077b82 */ /* 0x000ea60000000800 */
[----:B-1----:R-:W4:Y:S01]  /*84a00*/  LDL.LU.64 R28, [R1+0x30c0] ;  /* 0x0030c000011c7983 */ /* 0x002f220000300a00 */
[----:B------:R-:W-:-:S02]  /*84a10*/  ISETP.GE.AND P4, PT, R0, R3, PT ;  /* 0x000000030000720c */ /* 0x000fc40003f86270 */
[C---:B------:R-:W-:Y:S01]  /*84a20*/  PRMT R0, R24.reuse, 0x7772, RZ ;  /* 0x0000777218007816 */ /* 0x040fe200000000ff */
[----:B------:R-:W2:Y:S01]  /*84a30*/  LDL.LU.64 R244, [R1+0x11c8] ;  /* 0x0011c80001f47983 */ /* 0x000ea20000300a00 */
[----:B------:R-:W-:-:S03]  /*84a40*/  PRMT R24, R24, 0x7773, RZ ;  /* 0x0000777318187816 */ /* 0x000fc600000000ff */
[----:B------:R1:W-:Y:S04]  /*84a50*/  @P3 STG.E.U8 desc[UR60][R32.64], R0 ;  /* 0x0000000020003986 */ /* 0x0003e8000c10113c */
[----:B------:R3:W-:Y:S04]  /*84a60*/  @P5 STG.E.U8 desc[UR60][R26.64], R24 ;  /* 0x000000181a005986 */ /* 0x0007e8000c10113c */
[----:B-1----:R-:W2:Y:S04]  /*84a70*/  LDL.LU.64 R32, [R1+0x11c0] ;  /* 0x0011c00001207983 */ /* 0x002ea80000300a00 */
[----:B---3--:R-:W3:Y:S01]  /*84a80*/  LDL.LU.64 R26, [R1+0x11b8] ;  /* 0x0011b800011a7983 */ /* 0x008ee20000300a00 */
[----:B------:R-:W-:-:S02]  /*84a90*/  ISETP.LT.AND P6, PT, R15, R23, !P4 ;  /* 0x000000170f00720c */ /* 0x000fc400067c1270 */
[----:B------:R-:W1:Y:S01]  /*84aa0*/  LDC R23, c[0x0][0x228] ;  /* 0x00008a00ff177b82 */ /* 0x000e620000000800 */
[----:B------:R-:W-:Y:S01]  /*84ab0*/  ISETP.LT.AND P3, PT, R16, R19, !P4 ;  /* 0x000000131000720c */ /* 0x000fe20006761270 */
[----:B------:R-:W-:Y:S01]  /*84ac0*/  VIADD R0, R10, 0x12 ;  /* 0x000000120a007836 */ /* 0x000fe20000000000 */
[----:B------:R-:W-:Y:S01]  /*84ad0*/  ISETP.LT.AND P5, PT, R17, R12, !P4 ;  /* 0x0000000c1100720c */ /* 0x000fe200067a1270 */
[----:B------:R-:W3:Y:S01]  /*84ae0*/  LDL.LU.64 R250, [R1+0x11b0] ;  /* 0x0011b00001fa7983 */ /* 0x000ee20000300a00 */
[----:B------:R-:W-:-:S03]  /*84af0*/  ISETP.LT.AND P4, PT, R14, R13, !P4 ;  /* 0x0000000d0e00720c */ /* 0x000fc60006781270 */
[----:B------:R-:W3:Y:S08]  /*84b00*/  LDC.64 R12, c[0x0][0x228] ;  /* 0x00008a00ff0c7b82 */ /* 0x000ef00000000a00 */
[----:B------:R-:W3:Y:S01]  /*84b10*/  LDC R19, c[0x0][0x228] ;  /* 0x00008a00ff137b82 */ /* 0x000ee20000000800 */
[C---:B----4-:R-:W-:Y:S02]  /*84b20*/  PRMT R5, R28.reuse, 0x7770, RZ ;  /* 0x000077701c057816 */ /* 0x050fe400000000ff */
[----:B------:R-:W-:-:S03]  /*84b30*/  PRMT R3, R28, 0x7771, RZ ;  /* 0x000077711c037816 */ /* 0x000fc600000000ff */
[----:B------:R4:W-:Y:S01]  /*84b40*/  @P6 STG.E.U8 desc[UR60][R246.64], R5 ;  /* 0x00000005f6006986 */ /* 0x0009e2000c10113c */
[----:B0-----:R-:W-:Y:S02]  /*84b50*/  ISETP.GE.AND P6, PT, R0, R9, PT ;  /* 0x000000090000720c */ /* 0x001fe40003fc6270 */
[----:B------:R-:W-:Y:S01]  /*84b60*/  PRMT R0, R28, 0x7772, RZ ;  /* 0x000077721c007816 */ /* 0x000fe200000000ff */
[----:B------:R0:W-:Y:S01]  /*84b70*/  @P3 STG.E.U8 desc[UR60][R30.64], R3 ;  /* 0x000000031e003986 */ /* 0x0001e2000c10113c */
[----:B------:R-:W-:Y:S01]  /*84b80*/  ISETP.LT.AND P3, PT, R15, R11, !P6 ;  /* 0x0000000b0f00720c */ /* 0x000fe20007761270 */
[----:B------:R-:W3:Y:S02]  /*84b90*/  LDC R9, c[0x0][0x228] ;  /* 0x00008a00ff097b82 */ /* 0x000ee40000000800 */
[----:B--2---:R2:W-:Y:S01]  /*84ba0*/  @P4 STG.E.U8 desc[UR60][R248.64], R0 ;  /* 0x00000000f8004986 */ /* 0x0045e2000c10113c */
[----:B-1----:R-:W-:Y:S02]  /*84bb0*/  ISETP.LT.AND P4, PT, R16, R23, !P6 ;  /* 0x000000171000720c */ /* 0x002fe40007781270 */
[----:B------:R-:W-:Y:S01]  /*84bc0*/  PRMT R28, R28, 0x7773, RZ ;  /* 0x000077731c1c7816 */ /* 0x000fe200000000ff */
[----:B----4-:R-:W4:Y:S01]  /*84bd0*/  LDL.LU.64 R246, [R1+0x1198] ;  /* 0x0011980001f67983 */ /* 0x010f220000300a00 */
[C---:B------:R-:W-:Y:S01]  /*84be0*/  PRMT R5, R25.reuse, 0x7770, RZ ;  /* 0x0000777019057816 */ /* 0x040fe200000000ff */
[----:B------:R-:W1:Y:S01]  /*84bf0*/  LDC R11, c[0x0][0x228] ;  /* 0x00008a00ff0b7b82 */ /* 0x000e620000000800 */
[----:B0-----:R-:W-:Y:S01]  /*84c00*/  PRMT R3, R25, 0x7771, RZ ;  /* 0x0000777119037816 */ /* 0x001fe200000000ff */
[----:B------:R-:W4:Y:S04]  /*84c10*/  LDL.LU.64 R30, [R1+0x30b8] ;  /* 0x0030b800011e7983 */ /* 0x000f280000300a00 */
[----:B--2---:R-:W2:Y:S01]  /*84c20*/  LDL.LU.64 R248, [R1+0x1190] ;  /* 0x0011900001f87983 */ /* 0x004ea20000300a00 */
[----:B------:R-:W-:Y:S01]  /*84c30*/  VIADD R0, R10, 0x13 ;  /* 0x000000130a007836 */ /* 0x000fe20000000000 */
[----:B------:R-:W0:Y:S02]  /*84c40*/  LDC R23, c[0x0][0x228] ;  /* 0x00008a00ff177b82 */ /* 0x000e240000000800 */
[----:B------:R3:W-:Y:S04]  /*84c50*/  @P5 STG.E.U8 desc[UR60][R244.64], R28 ;  /* 0x0000001cf4005986 */ /* 0x0007e8000c10113c */
[----:B------:R3:W-:Y:S04]  /*84c60*/  @P3 STG.E.U8 desc[UR60][R32.64], R5 ;  /* 0x0000000520003986 */ /* 0x0007e8000c10113c */
[----:B---3--:R3:W-:Y:S04]  /*84c70*/  @P4 STG.E.U8 desc[UR60][R26.64], R3 ;  /* 0x000000031a004986 */ /* 0x0087e8000c10113c */
[----:B------:R-:W2:Y:S04]  /*84c80*/  LDL.LU.64 R244, [R1+0x1180] ;  /* 0x0011800001f47983 */ /* 0x000ea80000300a00 */
[----:B------:R-:W2:Y:S04]  /*84c90*/  LDL.LU.64 R32, [R1+0x1178] ;  /* 0x0011780001207983 */ /* 0x000ea80000300a00 */
[----:B---3--:R-:W3:Y:S01]  /*84ca0*/  LDL.LU.64 R26, [R1+0x30b0] ;  /* 0x0030b000011a7983 */ /* 0x008ee20000300a00 */
[----:B------:R-:W-:-:S02]  /*84cb0*/  ISETP.LT.AND P5, PT, R17, R6, !P6 ;  /* 0x000000061100720c */ /* 0x000fc400077a1270 */
[----:B------:R-:W-:Y:S02]  /*84cc0*/  ISETP.LT.AND P6, PT, R14, R7, !P6 ;  /* 0x000000070e00720c */ /* 0x000fe400077c1270 */
[----:B------:R-:W-:Y:S01]  /*84cd0*/  ISETP.GE.AND P3, PT, R0, R13, PT ;  /* 0x0000000d0000720c */ /* 0x000fe20003f66270 */
[----:B------:R-:W1:Y:S01]  /*84ce0*/  LDC.64 R6, c[0x0][0x228] ;  /* 0x00008a00ff067b82 */ /* 0x000e620000000a00 */
[----:B------:R-:W-:Y:S02]  /*84cf0*/  PRMT R0, R25, 0x7772, RZ ;  /* 0x0000777219007816 */ /* 0x000fe400000000ff */
[----:B------:R-:W-:Y:S02]  /*84d00*/  ISETP.LT.AND P4, PT, R15, R19, !P3 ;  /* 0x000000130f00720c */ /* 0x000fe40005f81270 */
[----:B------:R-:W-:Y:S02]  /*84d10*/  PRMT R25, R25, 0x7773, RZ ;  /* 0x0000777319197816 */ /* 0x000fe400000000ff */
[----:B------:R-:W-:Y:S01]  /*84d20*/  PRMT R3, R29, 0x7771, RZ ;  /* 0x000077711d037816 */ /* 0x000fe200000000ff */
[----:B------:R-:W0:Y:S02]  /*84d30*/  LDC R19, c[0x0][0x228] ;  /* 0x00008a00ff137b82 */ /* 0x000e240000000800 */
[----:B------:R1:W-:Y:S01]  /*84d40*/  @P6 STG.E.U8 desc[UR60][R250.64], R0 ;  /* 0x00000000fa006986 */ /* 0x0003e2000c10113c */
[----:B------:R-:W-:-:S05]  /*84d50*/  ISETP.LT.AND P6, PT, R16, R22, !P3 ;  /* 0x000000161000720c */ /* 0x000fca0005fc1270 */
[----:B------:R-:W0:Y:S01]  /*84d60*/  LDC R13, c[0x0][0x228] ;  /* 0x00008a00ff0d7b82 */ /* 0x000e220000000800 */
[----:B-1----:R-:W3:Y:S01]  /*84d70*/  LDL.LU.64 R250, [R1+0x1170] ;  /* 0x0011700001fa7983 */ /* 0x002ee20000300a00 */
[----:B------:R-:W-:-:S06]  /*84d80*/  VIADD R0, R10, 0x14 ;  /* 0x000000140a007836 */ /* 0x000fcc0000000000 */
[----:B------:R-:W1:Y:S01]  /*84d90*/  LDC R22, c[0x0][0x228] ;  /* 0x00008a00ff167b82 */ /* 0x000e620000000800 */
[----:B----4-:R4:W-:Y:S01]  /*84da0*/  @P5 STG.E.U8 desc[UR60][R246.64], R25 ;  /* 0x00000019f6005986 */ /* 0x0109e2000c10113c */
[----:B------:R-:W-:Y:S02]  /*84db0*/  ISETP.LT.AND P5, PT, R17, R4, !P3 ;  /* 0x000000041100720c */ /* 0x000fe40005fa1270 */
[----:B------:R-:W-:-:S04]  /*84dc0*/  ISETP.LT.AND P3, PT, R14, R9, !P3 ;  /* 0x000000090e00720c */ /* 0x000fc80005f61270 */
[----:B------:R-:W1:Y:S01]  /*84dd0*/  LDC.64 R4, c[0x0][0x228] ;  /* 0x00008a00ff047b82 */ /* 0x000e620000000a00 */
[----:B------:R-:W-:-:S05]  /*84de0*/  PRMT R9, R29, 0x7770, RZ ;  /* 0x000077701d097816 */ /* 0x000fca00000000ff */
[----:B--2---:R-:W-:Y:S04]  /*84df0*/  @P4 STG.E.U8 desc[UR60][R248.64], R9 ;  /* 0x00000009f8004986 */ /* 0x004fe8000c10113c */
[----:B----4-:R-:W2:Y:S04]  /*84e00*/  LDL.LU.64 R246, [R1+0x1160] ;  /* 0x0011600001f67983 */ /* 0x010ea80000300a00 */
[----:B---3--:R3:W-:Y:S04]  /*84e10*/  @P6 STG.E.U8 desc[UR60][R26.64], R3 ;  /* 0x000000031a006986 */ /* 0x0087e8000c10113c */
[----:B---3--:R-:W3:Y:S01]  /*84e20*/  LDL.LU.64 R26, [R1+0x30a8] ;  /* 0x0030a800011a7983 */ /* 0x008ee20000300a00 */
[----:B------:R-:W-:-:S02]  /*84e30*/  ISETP.GE.AND P4, PT, R0, R7, PT ;  /* 0x000000070000720c */ /* 0x000fc40003f86270 */
[----:B------:R-:W-:Y:S01]  /*84e40*/  PRMT R0, R29, 0x7772, RZ ;  /* 0x000077721d007816 */ /* 0x000fe200000000ff */
[----:B------:R-:W4:Y:S01]  /*84e50*/  LDL.LU.64 R248, [R1+0x1150] ;  /* 0x0011500001f87983 */ /* 0x000f220000300a00 */
[----:B------:R-:W-:Y:S02]  /*84e60*/  ISETP.LT.AND P6, PT, R15, R11, !P4 ;  /* 0x0000000b0f00720c */ /* 0x000fe400067c1270 */
[----:B------:R-:W-:Y:S01]  /*84e70*/  PRMT R29, R29, 0x7773, RZ ;  /* 0x000077731d1d7816 */ /* 0x000fe200000000ff */
[----:B------:R1:W-:Y:S01]  /*84e80*/  @P3 STG.E.U8 desc[UR60][R244.64], R0 ;  /* 0x00000000f4003986 */ /* 0x0003e2000c10113c */
[----:B0-----:R-:W-:Y:S01]  /*84e90*/  ISETP.LT.AND P3, PT, R16, R23, !P4 ;  /* 0x000000171000720c */ /* 0x001fe20006761270 */
[----:B------:R-:W0:Y:S02]  /*84ea0*/  LDC R11, c[0x0][0x228] ;  /* 0x00008a00ff0b7b82 */ /* 0x000e240000000800 */
[----:B------:R3:W-:Y:S04]  /*84eb0*/  @P5 STG.E.U8 desc[UR60][R32.64], R29 ;  /* 0x0000001d20005986 */ /* 0x0007e8000c10113c */
[----:B-1----:R-:W4:Y:S01]  /*84ec0*/  LDL.LU.64 R244, [R1+0x1128] ;  /* 0x0011280001f47983 */ /* 0x002f220000300a00 */
[----:B---3--:R-:W-:-:S03]  /*84ed0*/  PRMT R9, R26, 0x7770, RZ ;  /* 0x000077701a097816 */ /* 0x008fc600000000ff */
[----:B------:R-:W3:Y:S01]  /*84ee0*/  LDL.LU.64 R32, [R1+0x1148] ;  /* 0x0011480001207983 */ /* 0x000ee20000300a00 */
[----:B------:R-:W-:Y:S01]  /*84ef0*/  PRMT R7, R26, 0x7771, RZ ;  /* 0x000077711a077816 */ /* 0x000fe200000000ff */
[----:B------:R-:W-:Y:S01]  /*84f00*/  VIADD R0, R10, 0x15 ;  /* 0x000000150a007836 */ /* 0x000fe20000000000 */
[----:B------:R-:W1:Y:S01]  /*84f10*/  LDC R23, c[0x0][0x228] ;  /* 0x00008a00ff177b82 */ /* 0x000e620000000800 */
[----:B------:R0:W-:Y:S04]  /*84f20*/  @P6 STG.E.U8 desc[UR60][R250.64], R9 ;  /* 0x00000009fa006986 */ /* 0x0001e8000c10113c */
[----:B------:R-:W3:Y:S04]  /*84f30*/  LDL.LU.64 R28, [R1+0x1140] ;  /* 0x00114000011c7983 */ /* 0x000ee80000300a00 */
[----:B------:R2:W-:Y:S04]  /*84f40*/  @P3 STG.E.U8 desc[UR60][R30.64], R7 ;  /* 0x000000071e003986 */ /* 0x0005e8000c10113c */
[----:B0-----:R-:W3:Y:S04]  /*84f50*/  LDL.LU.64 R250, [R1+0x1120] ;  /* 0x0011200001fa7983 */ /* 0x001ee80000300a00 */
[----:B--2---:R-:W2:Y:S01]  /*84f60*/  LDL.LU.64 R30, [R1+0x30a0] ;  /* 0x0030a000011e7983 */ /* 0x004ea20000300a00 */
[----:B------:R-:W-:-:S02]  /*84f70*/  ISETP.GE.AND P6, PT, R0, R5, PT ;  /* 0x000000050000720c */ /* 0x000fc40003fc6270 */
[----:B------:R-:W-:Y:S01]  /*84f80*/  ISETP.LT.AND P5, PT, R17, R2, !P4 ;  /* 0x000000021100720c */ /* 0x000fe200067a1270 */
[----:B------:R-:W3:Y:S01]  /*84f90*/  LDL.LU.64 R24, [R1+0x1118] ;  /* 0x0011180001187983 */ /* 0x000ee20000300a00 */
[----:B------:R-:W-:Y:S01]  /*84fa0*/  ISETP.LT.AND P4, PT, R14, R19, !P4 ;  /* 0x000000130e00720c */ /* 0x000fe20006781270 */
[----:B------:R-:W0:Y:S01]  /*84fb0*/  LDC.64 R2, c[0x0][0x228] ;  /* 0x00008a00ff027b82 */ /* 0x000e220000000a00 */
[----:B------:R-:W-:Y:S02]  /*84fc0*/  ISETP.LT.AND P3, PT, R15, R13, !P6 ;  /* 0x0000000d0f00720c */ /* 0x000fe40007761270 */
[C---:B------:R-:W-:Y:S02]  /*84fd0*/  PRMT R0, R26.reuse, 0x7772, RZ ;  /* 0x000077721a007816 */ /* 0x040fe400000000ff */
[----:B------:R-:W-:-:S03]  /*84fe0*/  PRMT R26, R26, 0x7773, RZ ;  /* 0x000077731a1a7816 */ /* 0x000fc600000000ff */
[----:B------:R-:W1:Y:S04]  /*84ff0*/  LDC R19, c[0x0][0x228] ;  /* 0x00008a00ff137b82 */ /* 0x000e680000000800 */
[----:B------:R4:W-:Y:S04]  /*85000*/  @P4 STG.E.U8 desc[UR60][R246.64], R0 ;  /* 0x00000000f6004986 */ /* 0x0009e8000c10113c */
[----:B----4-:R4:W-:Y:S01]  /*85010*/  @P5 STG.E.U8 desc[UR60][R248.64], R26 ;  /* 0x0000001af8005986 */ /* 0x0109e2000c10113c */
[----:B------:R-:W1:Y:S03]  /*85020*/  LDC R13, c[0x0][0x228] ;  /* 0x00008a00ff0d7b82 */ /* 0x000e660000000800 */
[----:B------:R-:W3:Y:S04]  /*85030*/  LDL.LU.64 R246, [R1+0x1110] ;  /* 0x0011100001f67983 */ /* 0x000ee80000300a00 */
[----:B----4-:R-:W4:Y:S01]  /*85040*/  LDL.LU.64 R248, [R1+0x1108] ;  /* 0x0011080001f87983 */ /* 0x010f220000300a00 */
[----:B--2---:R-:W-:-:S05]  /*85050*/  PRMT R5, R30, 0x7770, RZ ;  /* 0x000077701e057816 */ /* 0x004fca00000000ff */
[----:B------:R2:W-:Y:S04]  /*85060*/  @P3 STG.E.U8 desc[UR60][R244.64], R5 ;  /* 0x00000005f4003986 */ /* 0x0005e8000c10113c */
[----:B--2---:R-:W2:Y:S01]  /*85070*/  LDL.LU.64 R244, [R1+0x10f0] ;  /* 0x0010f00001f47983 */ /* 0x004ea20000300a00 */
[----:B------:R-:W-:Y:S02]  /*85080*/  ISETP.LT.AND P4, PT, R16, R22, !P6 ;  /* 0x000000161000720c */ /* 0x000fe40007781270 */
[----:B------:R-:W-:Y:S01]  /*85090*/  ISETP.LT.AND P5, PT, R17, R8, !P6 ;  /* 0x000000081100720c */ /* 0x000fe200077a1270 */
[----:B------:R-:W-:Y:S01]  /*850a0*/  VIADD R0, R10, 0x16 ;  /* 0x000000160a007836 */ /* 0x000fe20000000000 */
[----:B------:R-:W-:Y:S01]  /*850b0*/  ISETP.LT.AND P6, PT, R14, R11, !P6 ;  /* 0x0000000b0e00720c */ /* 0x000fe200077c1270 */
[----:B------:R-:W2:Y:S01]  /*850c0*/  LDC.64 R8, c[0x0][0x228] ;  /* 0x00008a00ff087b82 */ /* 0x000ea20000000a00 */
[----:B------:R-:W-:-:S02]  /*850d0*/  PRMT R7, R30, 0x7771, RZ ;  /* 0x000077711e077816 */ /* 0x000fc400000000ff */
[----:B0-----:R-:W-:Y:S02]  /*850e0*/  ISETP.GE.AND P3, PT, R0, R3, PT ;  /* 0x000000030000720c */ /* 0x001fe40003f66270 */
[C---:B------:R-:W-:Y:S02]  /*850f0*/  PRMT R0, R30.reuse, 0x7772, RZ ;  /* 0x000077721e007816 */ /* 0x040fe400000000ff */
[----:B------:R-:W-:Y:S01]  /*85100*/  PRMT R30, R30, 0x7773, RZ ;  /* 0x000077731e1e7816 */ /* 0x000fe200000000ff */
[----:B---3--:R0:W-:Y:S01]  /*85110*/  @P4 STG.E.U8 desc[UR60][R32.64], R7 ;  /* 0x0000000720004986 */ /* 0x0081e2000c10113c */
[----:B-1----:R-:W-:Y:S01]  /*85120*/  ISETP.LT.AND P4, PT, R15, R19, !P3 ;  /* 0x000000130f00720c */ /* 0x002fe20005f81270 */
[----:B------:R-:W1:Y:S02]  /*85130*/  LDC R11, c[0x0][0x228] ;  /* 0x00008a00ff0b7b82 */ /* 0x000e640000000800 */
[----:B------:R3:W-:Y:S01]  /*85140*/  @P6 STG.E.U8 desc[UR60][R28.64], R0 ;  /* 0x000000001c006986 */ /* 0x0007e2000c10113c */
[----:B------:R-:W-:-:S03]  /*85150*/  ISETP.LT.AND P6, PT, R16, R23, !P3 ;  /* 0x000000171000720c */ /* 0x000fc60005fc1270 */
[----:B------:R4:W-:Y:S01]  /*85160*/  @P5 STG.E.U8 desc[UR60][R250.64], R30 ;  /* 0x0000001efa005986 */ /* 0x0009e2000c10113c */
[----:B------:R-:W-:Y:S01]  /*85170*/  ISETP.LT.AND P5, PT, R14, R13, !P3 ;  /* 0x0000000d0e00720c */ /* 0x000fe20005fa1270 */
[----:B------:R-:W1:Y:S01]  /*85180*/  LDC R22, c[0x0][0x228] ;  /* 0x00008a00ff167b82 */ /* 0x000e620000000800 */
[----:B------:R-:W-:Y:S01]  /*85190*/  ISETP.LT.AND P3, PT, R17, R12, !P3 ;  /* 0x0000000c1100720c */ /* 0x000fe20005f61270 */
[----:B0-----:R-:W2:Y:S01]  /*851a0*/  LDL.LU.64 R32, [R1+0x3098] ;  /* 0x0030980001207983 */ /* 0x001ea20000300a00 */
[C---:B------:R-:W-:Y:S02]  /*851b0*/  PRMT R7, R27.reuse, 0x7770, RZ ;  /* 0x000077701b077816 */ /* 0x040fe400000000ff */
[C---:B------:R-:W-:Y:S01]  /*851c0*/  PRMT R5, R27.reuse, 0x7771, RZ ;  /* 0x000077711b057816 */ /* 0x040fe200000000ff */
[----:B---3--:R-:W3:Y:S01]  /*851d0*/  LDL.LU.64 R28, [R1+0x10d8] ;  /* 0x0010d800011c7983 */ /* 0x008ee20000300a00 */
[C---:B------:R-:W-:Y:S01]  /*851e0*/  PRMT R3, R27.reuse, 0x7772, RZ ;  /* 0x000077721b037816 */ /* 0x040fe200000000ff */
[----:B------:R-:W-:Y:S01]  /*851f0*/  VIADD R0, R10, 0x17 ;  /* 0x000000170a007836 */ /* 0x000fe20000000000 */
[----:B------:R-:W-:Y:S01]  /*85200*/  PRMT R27, R27, 0x7773, RZ ;  /* 0x000077731b1b7816 */ /* 0x000fe200000000ff */
[----:B------:R0:W-:Y:S01]  /*85210*/  @P4 STG.E.U8 desc[UR60][R24.64], R7 ;  /* 0x0000000718004986 */ /* 0x0001e2000c10113c */
[----:B------:R-:W1:Y:S03]  /*85220*/  LDC R19, c[0x0][0x228] ;  /* 0x00008a00ff137b82 */ /* 0x000e660000000800 */
[----:B------:R-:W-:Y:S04]  /*85230*/  @P6 STG.E.U8 desc[UR60][R246.64], R5 ;  /* 0x00000005f6006986 */ /* 0x000fe8000c10113c */
[----:B----4-:R-:W4:Y:S01]  /*85240*/  LDL.LU.64 R250, [R1+0x10d0] ;  /* 0x0010d00001fa7983 */ /* 0x010f220000300a00 */
[----:B------:R-:W3:Y:S03]  /*85250*/  LDC.64 R12, c[0x0][0x228] ;  /* 0x00008a00ff0c7b82 */ /* 0x000ee60000000a00 */
[----:B------:R0:W-:Y:S05]  /*85260*/  @P5 STG.E.U8 desc[UR60][R248.64], R3 ;  /* 0x00000003f8005986 */ /* 0x0001ea000c10113c */
[----:B0-----:R-:W0:Y:S01]  /*85270*/  LDC R24, c[0x0][0x228] ;  /* 0x00008a00ff187b82 */ /* 0x001e220000000800 */
[----:B------:R-:W4:Y:S07]  /*85280*/  LDL.LU.64 R248, [R1+0x10c8] ;  /* 0x0010c80001f87983 */ /* 0x000f2e0000300a00 */
[----:B------:R-:W0:Y:S01]  /*85290*/  LDC R23, c[0x0][0x228] ;  /* 0x00008a00ff177b82 */ /* 0x000e220000000800 */
[----:B--2---:R2:W-:Y:S04]  /*852a0*/  @P3 STG.E.U8 desc[UR60][R244.64], R27 ;  /* 0x0000001bf4003986 */ /* 0x0045e8000c10113c */
[----:B--2---:R-:W2:Y:S01]  /*852b0*/  LDL.LU.64 R26, [R1+0x10e8] ;  /* 0x0010e800011a7983 */ /* 0x004ea20000300a00 */
[----:B------:R-:W-:-:S02]  /*852c0*/  ISETP.GE.AND P4, PT, R0, R9, PT ;  /* 0x000000090000720c */ /* 0x000fc40003f86270 */
[----:B------:R-:W-:Y:S01]  /*852d0*/  PRMT R5, R31, 0x7771, RZ ;  /* 0x000077711f057816 */ /* 0x000fe200000000ff */
[----:B------:R-:W4:Y:S01]  /*852e0*/  LDL.LU.64 R246, [R1+0x10b8] ;  /* 0x0010b80001f67983 */ /* 0x000f220000300a00 */
[----:B-1----:R-:W-:Y:S02]  /*852f0*/  ISETP.LT.AND P6, PT, R15, R11, !P4 ;  /* 0x0000000b0f00720c */ /* 0x002fe400067c1270 */
[----:B------:R-:W-:Y:S01]  /*85300*/  ISETP.LT.AND P5, PT, R16, R22, !P4 ;  /* 0x000000161000720c */ /* 0x000fe200067a1270 */
[----:B------:R-:W4:Y:S01]  /*85310*/  LDL.LU.64 R244, [R1+0x10a8] ;  /* 0x0010a80001f47983 */ /* 0x000f220000300a00 */
[----:B------:R-:W-:Y:S01]  /*85320*/  PRMT R9, R31, 0x7770, RZ ;  /* 0x000077701f097816 */ /* 0x000fe200000000ff */
[----:B------:R-:W-:Y:S01]  /*85330*/  VIADD R0, R10, 0x18 ;  /* 0x000000180a007836 */ /* 0x000fe20000000000 */
[----:B------:R-:W-:Y:S01]  /*85340*/  ISETP.LT.AND P3, PT, R17, R6, !P4 ;  /* 0x000000061100720c */ /* 0x000fe20006761270 */
[----:B------:R-:W1:Y:S01]  /*85350*/  LDC R11, c[0x0][0x228] ;  /* 0x00008a00ff0b7b82 */ /* 0x000e620000000800 */
[----:B------:R-:W-:-:S02]  /*85360*/  ISETP.LT.AND P4, PT, R14, R19, !P4 ;  /* 0x000000130e00720c */ /* 0x000fc40006781270 */
[----:B------:R-:W-:-:S05]  /*85370*/  PRMT R3, R31, 0x7772, RZ ;  /* 0x000077721f037816 */ /* 0x000fca00000000ff */
[----:B------:R-:W1:Y:S01]  /*85380*/  LDC R22, c[0x0][0x228] ;  /* 0x00008a00ff167b82 */ /* 0x000e620000000800 */
[----:B--2---:R-:W-:Y:S07]  /*85390*/  @P6 STG.E.U8 desc[UR60][R26.64], R9 ;  /* 0x000000091a006986 */ /* 0x004fee000c10113c */
[----:B------:R-:W2:Y:S01]  /*853a0*/  LDC.64 R6, c[0x0][0x228] ;  /* 0x00008a00ff067b82 */ /* 0x000ea20000000a00 */
[----:B------:R0:W-:Y:S07]  /*853b0*/  @P5 STG.E.U8 desc[UR60][R32.64], R5 ;  /* 0x0000000520005986 */ /* 0x0001ee000c10113c */
[----:B------:R-:W2:Y:S01]  /*853c0*/  LDC R19, c[0x0][0x228] ;  /* 0x00008a00ff137b82 */ /* 0x000ea20000000800 */
[----:B0-----:R-:W2:Y:S01]  /*853d0*/  LDL.LU.64 R32, [R1+0x3090] ;  /* 0x0030900001207983 */ /* 0x001ea20000300a00 */
[----:B---3--:R-:W-:-:S02]  /*853e0*/  ISETP.GE.AND P6, PT, R0, R13, PT ;  /* 0x0000000d0000720c */ /* 0x008fc40003fc6270 */
[----:B------:R-:W-:Y:S01]  /*853f0*/  PRMT R31, R31, 0x7773, RZ ;  /* 0x000077731f1f7816 */ /* 0x000fe200000000ff */
[----:B------:R-:W-:Y:S01]  /*85400*/  @P4 STG.E.U8 desc[UR60][R28.64], R3 ;  /* 0x000000031c004986 */ /* 0x000fe2000c10113c */
[----:B------:R-:W-:Y:S02]  /*85410*/  ISETP.LT.AND P5, PT, R15, R24, !P6 ;  /* 0x000000180f00720c */ /* 0x000fe400077a1270 */
[----:B------:R-:W0:Y:S01]  /*85420*/  LDC R13, c[0x0][0x228] ;  /* 0x00008a00ff0d7b82 */ /* 0x000e220000000800 */
[----:B------:R-:W-:Y:S01]  /*85430*/  ISETP.LT.AND P4, PT, R16, R23, !P6 ;  /* 0x000000171000720c */ /* 0x000fe20007781270 */
[----:B----4-:R3:W-:Y:S01]  /*85440*/  @P3 STG.E.U8 desc[UR60][R250.64], R31 ;  /* 0x0000001ffa003986 */ /* 0x0107e2000c10113c */
[----:B------:R-:W-:-:S05]  /*85450*/  VIADD R0, R10, 0x19 ;  /* 0x000000190a007836 */ /* 0x000fca0000000000 */
[----:B------:R-:W4:Y:S01]  /*85460*/  LDC R23, c[0x0][0x228] ;  /* 0x00008a00ff177b82 */ /* 0x000f220000000800 */
[----:B---3--:R-:W3:Y:S04]  /*85470*/  LDL.LU.64 R250, [R1+0x10a0] ;  /* 0x0010a00001fa7983 */ /* 0x008ee80000300a00 */
[----:B------:R-:W4:Y:S01]  /*85480*/  LDL.LU.64 R24, [R1+0x1098] ;  /* 0x0010980001187983 */ /* 0x000f220000300a00 */
[C---:B--2---:R-:W-:Y:S02]  /*85490*/  PRMT R9, R32.reuse, 0x7770, RZ ;  /* 0x0000777020097816 */ /* 0x044fe400000000ff */
[----:B------:R-:W-:-:S03]  /*854a0*/  PRMT R3, R32, 0x7771, RZ ;  /* 0x0000777120037816 */ /* 0x000fc600000000ff */
[----:B------:R2:W-:Y:S04]  /*854b0*/  @P5 STG.E.U8 desc[UR60][R248.64], R9 ;  /* 0x00000009f8005986 */ /* 0x0005e8000c10113c */
[----:B------:R1:W-:Y:S04]  /*854c0*/  @P4 STG.E.U8 desc[UR60][R36.64], R3 ;  /* 0x0000000324004986 */ /* 0x0003e8000c10113c */
[----:B--2---:R-:W2:Y:S04]  /*854d0*/  LDL.LU.64 R248, [R1+0x1090] ;  /* 0x0010900001f87983 */ /* 0x004ea80000300a00 */
[----:B-1----:R-:W3:Y:S01]  /*854e0*/  LDL.LU.64 R36, [R1+0x3088] ;  /* 0x0030880001247983 */ /* 0x002ee20000300a00 */
[----:B------:R-:W-:-:S02]  /*854f0*/  ISETP.LT.AND P3, PT, R17, R4, !P6 ;  /* 0x000000041100720c */ /* 0x000fc40007761270 */
[----:B------:R-:W-:Y:S01]  /*85500*/  ISETP.LT.AND P6, PT, R14, R11, !P6 ;  /* 0x0000000b0e00720c */ /* 0x000fe200077c1270 */
[----:B------:R-:W1:Y:S01]  /*85510*/  LDC.64 R4, c[0x0][0x228] ;  /* 0x00008a00ff047b82 */ /* 0x000e620000000a00 */
[----:B------:R-:W2:Y:S01]  /*85520*/  LDL.LU.64 R28, [R1+0x1080] ;  /* 0x00108000011c7983 */ /* 0x000ea20000300a00 */
[----:B------:R-:W-:Y:S02]  /*85530*/  ISETP.GE.AND P5, PT, R0, R7, PT ;  /* 0x000000070000720c */ /* 0x000fe40003fa6270 */
[C---:B------:R-:W-:Y:S02]  /*85540*/  PRMT R0, R32.reuse, 0x7772, RZ ;  /* 0x0000777220007816 */ /* 0x040fe400000000ff */
[----:B------:R-:W-:Y:S02]  /*85550*/  ISETP.LT.AND P4, PT, R15, R22, !P5 ;  /* 0x000000160f00720c */ /* 0x000fe40006f81270 */
[----:B------:R-:W-:Y:S01]  /*85560*/  PRMT R32, R32, 0x7773, RZ ;  /* 0x0000777320207816 */ /* 0x000fe200000000ff */
[----:B------:R-:W2:Y:S03]  /*85570*/  LDC R11, c[0x0][0x228] ;  /* 0x00008a00ff0b7b82 */ /* 0x000ea60000000800 */
[----:B------:R0:W-:Y:S01]  /*85580*/  @P6 STG.E.U8 desc[UR60][R246.64], R0 ;  /* 0x00000000f6006986 */ /* 0x0001e2000c10113c */
[----:B------:R-:W-:-:S03]  /*85590*/  ISETP.LT.AND P6, PT, R16, R19, !P5 ;  /* 0x000000131000720c */ /* 0x000fc60006fc1270 */
[----:B------:R4:W-:Y:S01]  /*855a0*/  @P3 STG.E.U8 desc[UR60][R244.64], R32 ;  /* 0x00000020f4003986 */ /* 0x0009e2000c10113c */
[----:B------:R-:W-:Y:S01]  /*855b0*/  ISETP.LT.AND P3, PT, R17, R2, !P5 ;  /* 0x000000021100720c */ /* 0x000fe20006f61270 */
[----:B------:R-:W2:Y:S02]  /*855c0*/  LDC R22, c[0x0][0x228] ;  /* 0x00008a00ff167b82 */ /* 0x000ea40000000800 */
[----:B0-----:R-:W2:Y:S01]  /*855d0*/  LDL.LU.64 R246, [R1+0x1078] ;  /* 0x0010780001f67983 */ /* 0x001ea20000300a00 */
[----:B------:R-:W-:Y:S01]  /*855e0*/  ISETP.LT.AND P5, PT, R14, R13, !P5 ;  /* 0x0000000d0e00720c */ /* 0x000fe20006fa1270 */
[----:B------:R-:W-:-:S04]  /*855f0*/  VIADD R0, R10, 0x1a ;  /* 0x0000001a0a007836 */ /* 0x000fc80000000000 */
[----:B------:R-:W0:Y:S01]  /*85600*/  LDC R19, c[0x0][0x228] ;  /* 0x00008a00ff137b82 */ /* 0x000e220000000800 */
[----:B------:R-:W2:Y:S04]  /*85610*/  LDL.LU.64 R26, [R1+0x1070] ;  /* 0x00107000011a7983 */ /* 0x000ea80000300a00 */
[----:B----4-:R-:W4:Y:S03]  /*85620*/  LDL.LU.64 R244, [R1+0x1068] ;  /* 0x0010680001f47983 */ /* 0x010f260000300a00 */
[----:B------:R-:W0:Y:S08]  /*85630*/  LDC.64 R2, c[0x0][0x228] ;  /* 0x00008a00ff027b82 */ /* 0x000e300000000a00 */
[----:B------:R-:W0:Y:S01]  /*85640*/  LDC R13, c[0x0][0x228] ;  /* 0x00008a00ff0d7b82 */ /* 0x000e220000000800 */
[----:B---3--:R-:W-:-:S02]  /*85650*/  PRMT R9, R36, 0x7770, RZ ;  /* 0x0000777024097816 */ /* 0x008fc400000000ff */
[----:B------:R-:W-:-:S03]  /*85660*/  PRMT R7, R36, 0x7771, RZ ;  /* 0x0000777124077816 */ /* 0x000fc600000000ff */
[----:B------:R3:W-:Y:S01]  /*85670*/  @P4 STG.E.U8 desc[UR60][R250.64], R9 ;  /* 0x00000009fa004986 */ /* 0x0007e2000c10113c */
[----:B-1----:R-:W-:Y:S02]  /*85680*/  ISETP.GE.AND P4, PT, R0, R5, PT ;  /* 0x000000050000720c */ /* 0x002fe40003f86270 */
[C---:B------:R-:W-:Y:S01]  /*85690*/  PRMT R0, R36.reuse, 0x7772, RZ ;  /* 0x0000777224007816 */ /* 0x040fe200000000ff */
[----:B------:R1:W-:Y:S04]  /*856a0*/  @P6 STG.E.U8 desc[UR60][R24.64], R7 ;  /* 0x0000000718006986 */ /* 0x0003e8000c10113c */
[----:B--2---:R2:W-:Y:S04]  /*856b0*/  @P5 STG.E.U8 desc[UR60][R248.64], R0 ;  /* 0x00000000f8005986 */ /* 0x0045e8000c10113c */
[----:B---3--:R-:W3:Y:S01]  /*856c0*/  LDL.LU.64 R250, [R1+0x1050] ;  /* 0x0010500001fa7983 */ /* 0x008ee20000300a00 */
[----:B------:R-:W-:-:S02]  /*856d0*/  PRMT R36, R36, 0x7773, RZ ;  /* 0x0000777324247816 */ /* 0x000fc400000000ff */
[----:B-1----:R-:W-:Y:S01]  /*856e0*/  PRMT R7, R33, 0x7770, RZ ;  /* 0x0000777021077816 */ /* 0x002fe200000000ff */
[----:B------:R-:W1:Y:S01]  /*856f0*/  LDC R24, c[0x0][0x228] ;  /* 0x00008a00ff187b82 */ /* 0x000e620000000800 */
[----:B--2---:R-:W2:Y:S01]  /*85700*/  LDL.LU.64 R248, [R1+0x1048] ;  /* 0x0010480001f87983 */ /* 0x004ea20000300a00 */
[----:B------:R-:W-:Y:S02]  /*85710*/  ISETP.LT.AND P6, PT, R15, R11, !P4 ;  /* 0x0000000b0f00720c */ /* 0x000fe400067c1270 */
[----:B------:R-:W-:Y:S01]  /*85720*/  ISETP.LT.AND P5, PT, R16, R22, !P4 ;  /* 0x000000161000720c */ /* 0x000fe200067a1270 */
[----:B------:R4:W-:Y:S01]  /*85730*/  @P3 STG.E.U8 desc[UR60][R28.64], R36 ;  /* 0x000000241c003986 */ /* 0x0009e2000c10113c */
[----:B------:R-:W-:Y:S01]  /*85740*/  ISETP.LT.AND P3, PT, R17, R8, !P4 ;  /* 0x000000081100720c */ /* 0x000fe20006761270 */
[----:B------:R-:W-:Y:S01]  /*85750*/  VIADD R0, R10, 0x1b ;  /* 0x0000001b0a007836 */ /* 0x000fe20000000000 */
[----:B0-----:R-:W-:Y:S01]  /*85760*/  ISETP.LT.AND P4, PT, R14, R19, !P4 ;  /* 0x000000130e00720c */ /* 0x001fe20006781270 */
[----:B------:R-:W0:Y:S01]  /*85770*/  LDC R11, c[0x0][0x228] ;  /* 0x00008a00ff0b7b82 */ /* 0x000e220000000800 */
[----:B------:R-:W-:-:S05]  /*85780*/  PRMT R5, R33, 0x7771, RZ ;  /* 0x0000777121057816 */ /* 0x000fca00000000ff */
[----:B------:R-:W-:Y:S01]  /*85790*/  @P6 STG.E.U8 desc[UR60][R246.64], R7 ;  /* 0x00000007f6006986 */ /* 0x000fe2000c10113c */
[----:B------:R-:W-:Y:S01]  /*857a0*/  ISETP.GE.AND P6, PT, R0, R3, PT ;  /* 0x000000030000720c */ /* 0x000fe20003fc6270 */
[----:B------:R-:W1:Y:S01]  /*857b0*/  LDC.64 R8, c[0x0][0x228] ;  /* 0x00008a00ff087b82 */ /* 0x000e620000000a00 */
[----:B------:R-:W-:Y:S01]  /*857c0*/  PRMT R0, R33, 0x7772, RZ ;  /* 0x0000777221007816 */ /* 0x000fe200000000ff */
[----:B------:R4:W-:Y:S01]  /*857d0*/  @P5 STG.E.U8 desc[UR60][R26.64], R5 ;  /* 0x000000051a005986 */ /* 0x0009e2000c10113c */
[----:B------:R-:W-:-:S03]  /*857e0*/  ISETP.LT.AND P5, PT, R15, R13, !P6 ;  /* 0x0000000d0f00720c */ /* 0x000fc600077a1270 */
[----:B----4-:R4:W-:Y:S01]  /*857f0*/  @P4 STG.E.U8 desc[UR60][R244.64], R0 ;  /* 0x00000000f4004986 */ /* 0x0109e2000c10113c */
[----:B------:R-:W-:Y:S01]  /*85800*/  ISETP.LT.AND P4, PT, R16, R23, !P6 ;  /* 0x000000171000720c */ /* 0x000fe20007781270 */
[----:B------:R-:W1:Y:S01]  /*85810*/  LDC R19, c[0x0][0x228] ;  /* 0x00008a00ff137b82 */ /* 0x000e620000000800 */
[----:B------:R-:W-:Y:S01]  /*85820*/  PRMT R33, R33, 0x7773, RZ ;  /* 0x0000777321217816 */ /* 0x000fe200000000ff */
[----:B------:R-:W2:Y:S01]  /*85830*/  LDL.LU.64 R28, [R1+0x1038] ;  /* 0x00103800011c7983 */ /* 0x000ea20000300a00 */
[C---:B------:R-:W-:Y:S02]  /*85840*/  PRMT R3, R37.reuse, 0x7771, RZ ;  /* 0x0000777125037816 */ /* 0x040fe400000000ff */
[----:B------:R-:W-:Y:S01]  /*85850*/  PRMT R5, R37, 0x7770, RZ ;  /* 0x0000777025057816 */ /* 0x000fe200000000ff */
[----:B------:R-:W2:Y:S02]  /*85860*/  LDL.LU.64 R246, [R1+0x1030] ;  /* 0x0010300001f67983 */ /* 0x000ea40000300a00 */
[----:B------:R-:W1:Y:S02]  /*85870*/  LDC R22, c[0x0][0x228] ;  /* 0x00008a00ff167b82 */ /* 0x000e640000000800 */
[----:B----4-:R-:W4:Y:S01]  /*85880*/  LDL.LU.64 R244, [R1+0x1028] ;  /* 0x0010280001f47983 */ /* 0x010f220000300a00 */
[----:B------:R-:W-:-:S05]  /*85890*/  VIADD R0, R10, 0x1c ;  /* 0x0000001c0a007836 */ /* 0x000fca0000000000 */
[----:B------:R-:W4:Y:S08]  /*858a0*/  LDC R7, c[0x0][0x228] ;  /* 0x00008a00ff077b82 */ /* 0x000f300000000800 */
[----:B------:R-:W4:Y:S01]  /*858b0*/  LDC R23, c[0x0][0x228] ;  /* 0x00008a00ff177b82 */ /* 0x000f220000000800 */
[----:B---3--:R3:W-:Y:S04]  /*858c0*/  @P3 STG.E.U8 desc[UR60][R250.64], R33 ;  /* 0x00000021fa003986 */ /* 0x0087e8000c10113c */
[----:B--2---:R-:W-:Y:S04]  /*858d0*/  @P5 STG.E.U8 desc[UR60][R248.64], R5 ;  /* 0x00000005f8005986 */ /* 0x004fe8000c10113c */
[----:B---3--:R-:W2:Y:S04]  /*858e0*/  LDL.LU.64 R250, [R1+0x1018] ;  /* 0x0010180001fa7983 */ /* 0x008ea80000300a00 */
[----:B------:R3:W-:Y:S04]  /*858f0*/  @P4 STG.E.U8 desc[UR60][R34.64], R3 ;  /* 0x0000000322004986 */ /* 0x0007e8000c10113c */
[----:B---3--:R-:W3:Y:S01]  /*85900*/  LDL.LU.64 R34, [R1+0x3080] ;  /* 0x0030800001227983 */ /* 0x008ee20000300a00 */
[----:B------:R-:W-:-:S02]  /*85910*/  ISETP.LT.AND P3, PT, R17, R12, !P6 ;  /* 0x0000000c1100720c */ /* 0x000fc40007761270 */
[----:B0-----:R-:W-:Y:S01]  /*85920*/  ISETP.LT.AND P6, PT, R14, R11, !P6 ;  /* 0x0000000b0e00720c */ /* 0x001fe200077c1270 */
[----:B------:R-:W2:Y:S01]  /*85930*/  LDL.LU.64 R248, [R1+0x1008] ;  /* 0x0010080001f87983 */ /* 0x000ea20000300a00 */
[----:B-1----:R-:W-:Y:S01]  /*85940*/  ISETP.GE.AND P5, PT, R0, R9, PT ;  /* 0x000000090000720c */ /* 0x002fe20003fa6270 */
[----:B------:R-:W0:Y:S01]  /*85950*/  LDC.64 R12, c[0x0][0x228] ;  /* 0x00008a00ff0c7b82 */ /* 0x000e220000000a00 */
[----:B------:R-:W-:Y:S01]  /*85960*/  PRMT R0, R37, 0x7772, RZ ;  /* 0x0000777225007816 */ /* 0x000fe200000000ff */
[----:B------:R-:W2:Y:S01]  /*85970*/  LDL.LU.64 R26, [R1+0xfe8] ;  /* 0x000fe800011a7983 */ /* 0x000ea20000300a00 */
[----:B------:R-:W-:Y:S02]  /*85980*/  ISETP.LT.AND P4, PT, R15, R19, !P5 ;  /* 0x000000130f00720c */ /* 0x000fe40006f81270 */
[----:B------:R-:W-:-:S03]  /*85990*/  PRMT R37, R37, 0x7773, RZ ;  /* 0x0000777325257816 */ /* 0x000fc600000000ff */
[----:B------:R-:W1:Y:S02]  /*859a0*/  LDC R11, c[0x0][0x228] ;  /* 0x00008a00ff0b7b82 */ /* 0x000e640000000800 */
[----:B------:R4:W-:Y:S01]  /*859b0*/  @P6 STG.E.U8 desc[UR60][R28.64], R0 ;  /* 0x000000001c006986 */ /* 0x0009e2000c10113c */
[----:B------:R-:W-:-:S03]  /*859c0*/  ISETP.LT.AND P6, PT, R16, R22, !P5 ;  /* 0x000000161000720c */ /* 0x000fc60006fc1270 */
[----:B------:R3:W-:Y:S02]  /*859d0*/  @P3 STG.E.U8 desc[UR60][R246.64], R37 ;  /* 0x00000025f6003986 */ /* 0x0007e4000c10113c */
[----:B------:R-:W2:Y:S02]  /*859e0*/  LDC R9, c[0x0][0x228] ;  /* 0x00008a00ff097b82 */ /* 0x000ea40000000800 */
[----:B----4-:R-:W4:Y:S01]  /*859f0*/  LDL.LU.64 R28, [R1+0x1000] ;  /* 0x00100000011c7983 */ /* 0x010f220000300a00 */
[----:B---3--:R-:W-:-:S03]  /*85a00*/  PRMT R5, R34, 0x7770, RZ ;  /* 0x0000777022057816 */ /* 0x008fc600000000ff */
[----:B------:R-:W3:Y:S01]  /*85a10*/  LDL.LU.64 R246, [R1+0xff8] ;  /* 0x000ff80001f67983 */ /* 0x000ee20000300a00 */
[----:B------:R-:W-:Y:S01]  /*85a20*/  PRMT R3, R34, 0x7771, RZ ;  /* 0x0000777122037816 */ /* 0x000fe200000000ff */
[----:B------:R-:W-:Y:S01]  /*85a30*/  VIADD R0, R10, 0x1d ;  /* 0x0000001d0a007836 */ /* 0x000fe20000000000 */
[----:B------:R-:W3:Y:S01]  /*85a40*/  LDC R19, c[0x0][0x228] ;  /* 0x00008a00ff137b82 */ /* 0x000ee20000000800 */
[----:B------:R0:W-:Y:S04]  /*85a50*/  @P4 STG.E.U8 desc[UR60][R244.64], R5 ;  /* 0x00000005f4004986 */ /* 0x0001e8000c10113c */
[----:B------:R1:W-:Y:S03]  /*85a60*/  @P6 STG.E.U8 desc[UR60][R38.64], R3 ;  /* 0x0000000326006986 */ /* 0x0003e6000c10113c */
[----:B------:R-:W3:Y:S01]  /*85a70*/  LDC R22, c[0x0][0x228] ;  /* 0x00008a00ff167b82 */ /* 0x000ee20000000800 */
[----:B0-----:R-:W3:Y:S04]  /*85a80*/  LDL.LU.64 R244, [R1+0xfe0] ;  /* 0x000fe00001f47983 */ /* 0x001ee80000300a00 */
[----:B-1----:R-:W4:Y:S01]  /*85a90*/  LDL.LU.64 R38, [R1+0x3078] ;  /* 0x0030780001267983 */ /* 0x002f220000300a00 */
[----:B------:R-:W-:-:S02]  /*85aa0*/  ISETP.LT.AND P3, PT, R17, R6, !P5 ;  /* 0x000000061100720c */ /* 0x000fc40006f61270 */
[----:B------:R-:W-:Y:S02]  /*85ab0*/  ISETP.LT.AND P5, PT, R14, R7, !P5 ;  /* 0x000000070e00720c */ /* 0x000fe40006fa1270 */
[----:B------:R-:W0:Y:S01]  /*85ac0*/  LDC.64 R6, c[0x0][0x228] ;  /* 0x00008a00ff067b82 */ /* 0x000e220000000a00 */
[----:B------:R-:W-:Y:S02]  /*85ad0*/  ISETP.GE.AND P4, PT, R0, R13, PT ;  /* 0x0000000d0000720c */ /* 0x000fe40003f86270 */
[C---:B------:R-:W-:Y:S02]  /*85ae0*/  PRMT R0, R34.reuse, 0x7772, RZ ;  /* 0x0000777222007816 */ /* 0x040fe400000000ff */
[----:B------:R-:W-:Y:S02]  /*85af0*/  PRMT R34, R34, 0x7773, RZ ;  /* 0x0000777322227816 */ /* 0x000fe400000000ff */
[----:B------:R-:W-:Y:S01]  /*85b00*/  ISETP.LT.AND P6, PT, R15, R11, !P4 ;  /* 0x0000000b0f00720c */ /* 0x000fe200067c1270 */
[----:B------:R-:W1:Y:S03]  /*85b10*/  LDC R13, c[0x0][0x228] ;  /* 0x00008a00ff0d7b82 */ /* 0x000e660000000800 */
[----:B--2---:R2:W-:Y:S04]  /*85b20*/  @P5 STG.E.U8 desc[UR60][R250.64], R0 ;  /* 0x00000000fa005986 */ /* 0x0045e8000c10113c */
[----:B------:R2:W-:Y:S01]  /*85b30*/  @P3 STG.E.U8 desc[UR60][R248.64], R34 ;  /* 0x00000022f8003986 */ /* 0x0005e2000c10113c */
[----:B------:R-:W-:Y:S01]  /*85b40*/  ISETP.LT.AND P5, PT, R16, R23, !P4 ;  /* 0x000000171000720c */ /* 0x000fe200067a1270 */
[----:B------:R-:W1:Y:S01]  /*85b50*/  LDC R11, c[0x0][0x228] ;  /* 0x00008a00ff0b7b82 */ /* 0x000e620000000800 */
[----:B------:R-:W-:-:S02]  /*85b60*/  ISETP.LT.AND P3, PT, R17, R4, !P4 ;  /* 0x000000041100720c */ /* 0x000fc40006761270 */
[----:B------:R-:W-:Y:S01]  /*85b70*/  ISETP.LT.AND P4, PT, R14, R9, !P4 ;  /* 0x000000090e00720c */ /* 0x000fe20006781270 */
[----:B--2---:R-:W-:-:S04]  /*85b80*/  VIADD R0, R10, 0x1e ;  /* 0x0000001e0a007836 */ /* 0x004fc80000000000 */
[----:B------:R-:W2:Y:S01]  /*85b90*/  LDC.64 R4, c[0x0][0x228] ;  /* 0x00008a00ff047b82 */ /* 0x000ea20000000a00 */
[----:B------:R-:W2:Y:S04]  /*85ba0*/  LDL.LU.64 R248, [R1+0xfd8] ;  /* 0x000fd80001f87983 */ /* 0x000ea80000300a00 */
[----:B------:R-:W2:Y:S03]  /*85bb0*/  LDL.LU.64 R250, [R1+0xfd0] ;  /* 0x000fd00001fa7983 */ /* 0x000ea60000300a00 */
[----:B------:R-:W2:Y:S01]  /*85bc0*/  LDC R23, c[0x0][0x228] ;  /* 0x00008a00ff177b82 */ /* 0x000ea20000000800 */
[C---:B----4-:R-:W-:Y:S02]  /*85bd0*/  PRMT R3, R38.reuse, 0x7770, RZ ;  /* 0x0000777026037816 */ /* 0x050fe400000000ff */
[----:B------:R-:W-:-:S03]  /*85be0*/  PRMT R9, R38, 0x7771, RZ ;  /* 0x0000777126097816 */ /* 0x000fc600000000ff */
[----:B------:R4:W-:Y:S01]  /*85bf0*/  @P6 STG.E.U8 desc[UR60][R26.64], R3 ;  /* 0x000000031a006986 */ /* 0x0009e2000c10113c */
[----:B0-----:R-:W-:Y:S02]  /*85c00*/  ISETP.GE.AND P6, PT, R0, R7, PT ;  /* 0x000000070000720c */ /* 0x001fe40003fc6270 */
[C---:B------:R-:W-:Y:S02]  /*85c10*/  PRMT R0, R38.reuse, 0x7772, RZ ;  /* 0x0000777226007816 */ /* 0x040fe400000000ff */
[----:B------:R-:W-:Y:S01]  /*85c20*/  PRMT R38, R38, 0x7773, RZ ;  /* 0x0000777326267816 */ /* 0x000fe200000000ff */
[----:B------:R0:W-:Y:S04]  /*85c30*/  @P5 STG.E.U8 desc[UR60][R28.64], R9 ;  /* 0x000000091c005986 */ /* 0x0001e8000c10113c */
[----:B----4-:R-:W4:Y:S04]  /*85c40*/  LDL.LU.64 R26, [R1+0xfc8] ;  /* 0x000fc800011a7983 */ /* 0x010f280000300a00 */
[----:B---3--:R-:W-:Y:S04]  /*85c50*/  @P4 STG.E.U8 desc[UR60][R246.64], R0 ;  /* 0x00000000f6004986 */ /* 0x008fe8000c10113c */
[----:B0-----:R-:W3:Y:S04]  /*85c60*/  LDL.LU.64 R28, [R1+0xfb0] ;  /* 0x000fb000011c7983 */ /* 0x001ee80000300a00 */
[----:B------:R0:W-:Y:S04]  /*85c70*/  @P3 STG.E.U8 desc[UR60][R244.64], R38 ;  /* 0x00000026f4003986 */ /* 0x0001e8000c10113c */
[----:B0-----:R-:W3:Y:S01]  /*85c80*/  LDL.LU.64 R244, [R1+0xfa8] ;  /* 0x000fa80001f47983 */ /* 0x001ee20000300a00 */
[----:B------:R-:W-:-:S02]  /*85c90*/  ISETP.LT.AND P5, PT, R15, R19, !P6 ;  /* 0x000000130f00720c */ /* 0x000fc400077a1270 */
[----:B------:R-:W-:Y:S01]  /*85ca0*/  ISETP.LT.AND P4, PT, R16, R22, !P6 ;  /* 0x000000161000720c */ /* 0x000fe20007781270 */
[----:B------:R-:W3:Y:S01]  /*85cb0*/  LDL.LU.64 R32, [R1+0xfa0] ;  /* 0x000fa00001207983 */ /* 0x000ee20000300a00 */
[----:B-1----:R-:W-:Y:S02]  /*85cc0*/  ISETP.LT.AND P3, PT, R14, R11, !P6 ;  /* 0x0000000b0e00720c */ /* 0x002fe40007761270 */
[C---:B------:R-:W-:Y:S01]  /*85cd0*/  PRMT R9, R35.reuse, 0x7771, RZ ;  /* 0x0000777123097816 */ /* 0x040fe200000000ff */
[----:B------:R-:W-:Y:S01]  /*85ce0*/  VIADD R0, R10, 0x1f ;  /* 0x0000001f0a007836 */ /* 0x000fe20000000000 */
[C---:B------:R-:W-:Y:S01]  /*85cf0*/  PRMT R11, R35.reuse, 0x7770, RZ ;  /* 0x00007770230b7816 */ /* 0x040fe200000000ff */
[----:B------:R-:W3:Y:S01]  /*85d00*/  LDL.LU.64 R246, [R1+0xf98] ;  /* 0x000f980001f67983 */ /* 0x000ee20000300a00 */
[----:B------:R-:W-:Y:S01]  /*85d10*/  PRMT R7, R35, 0x7772, RZ ;  /* 0x0000777223077816 */ /* 0x000fe200000000ff */
[----:B------:R-:W0:Y:S02]  /*85d20*/  LDC R22, c[0x0][0x228] ;  /* 0x00008a00ff167b82 */ /* 0x000e240000000800 */
[----:B--2---:R1:W-:Y:S01]  /*85d30*/  @P5 STG.E.U8 desc[UR60][R248.64], R11 ;  /* 0x0000000bf8005986 */ /* 0x0043e2000c10113c */
[----:B------:R-:W-:-:S03]  /*85d40*/  ISETP.GE.AND P5, PT, R0, R5, PT ;  /* 0x000000050000720c */ /* 0x000fc60003fa6270 */
[----:B------:R2:W-:Y:S01]  /*85d50*/  @P4 STG.E.U8 desc[UR60][R250.64], R9 ;  /* 0x00000009fa004986 */ /* 0x0005e2000c10113c */
[----:B------:R-:W-:Y:S01]  /*85d60*/  ISETP.LT.AND P6, PT, R17, R2, !P6 ;  /* 0x000000021100720c */ /* 0x000fe200077c1270 */
[----:B------:R-:W0:Y:S02]  /*85d70*/  LDC R19, c[0x0][0x228] ;  /* 0x00008a00ff137b82 */ /* 0x000e240000000800 */
[----:B-1----:R-:W3:Y:S01]  /*85d80*/  LDL.LU.64 R248, [R1+0xf90] ;  /* 0x000f900001f87983 */ /* 0x002ee20000300a00 */
[----:B------:R-:W-:-:S05]  /*85d90*/  ISETP.LT.AND P4, PT, R15, R13, !P5 ;  /* 0x0000000d0f00720c */ /* 0x000fca0006f81270 */
[----:B------:R-:W1:Y:S01]  /*85da0*/  LDC.64 R2, c[0x0][0x228] ;  /* 0x00008a00ff027b82 */ /* 0x000e620000000a00 */
[----:B--2---:R-:W2:Y:S04]  /*85db0*/  LDL.LU R250, [R1+0x70] ;  /* 0x0000700001fa7983 */ /* 0x004ea80000300800 */
[----:B------:R-:W2:Y:S01]  /*85dc0*/  LDL.LU.64 R30, [R1+0xf88] ;  /* 0x000f8800011e7983 */ /* 0x000ea20000300a00 */
[----:B------:R-:W-:Y:S02]  /*85dd0*/  PRMT R35, R35, 0x7773, RZ ;  /* 0x0000777323237816 */ /* 0x000fe400000000ff */
[----:B------:R-:W2:Y:S01]  /*85de0*/  LDC R13, c[0x0][0x228] ;  /* 0x00008a00ff0d7b82 */ /* 0x000ea20000000800 */
[----:B------:R-:W-:Y:S01]  /*85df0*/  PRMT R11, R39, 0x7770, RZ ;  /* 0x00007770270b7816 */ /* 0x000fe200000000ff */
[----:B----4-:R4:W-:Y:S04]  /*85e00*/  @P3 STG.E.U8 desc[UR60][R26.64], R7 ;  /* 0x000000071a003986 */ /* 0x0109e8000c10113c */
[----:B----4-:R-:W4:Y:S04]  /*85e10*/  LDL.LU.64 R26, [R1+0xf80] ;  /* 0x000f8000011a7983 */ /* 0x010f280000300a00 */
[----:B---3--:R3:W-:Y:S04]  /*85e20*/  @P6 STG.E.U8 desc[UR60][R28.64], R35 ;  /* 0x000000231c006986 */ /* 0x0087e8000c10113c */
[----:B------:R0:W-:Y:S04]  /*85e30*/  @P4 STG.E.U8 desc[UR60][R244.64], R11 ;  /* 0x0000000bf4004986 */ /* 0x0001e8000c10113c */
[----:B---3--:R-:W3:Y:S04]  /*85e40*/  LDL.LU.64 R28, [R1+0xf78] ;  /* 0x000f7800011c7983 */ /* 0x008ee80000300a00 */
[----:B0-----:R-:W3:Y:S01]  /*85e50*/  LDL.LU.64 R244, [R1+0xf68] ;  /* 0x000f680001f47983 */ /* 0x001ee20000300a00 */
[----:B------:R-:W-:Y:S01]  /*85e60*/  ISETP.LT.AND P3, PT, R16, R24, !P5 ;  /* 0x000000181000720c */ /* 0x000fe20006f61270 */
[----:B------:R-:W-:Y:S01]  /*85e70*/  VIADD R0, R10, 0x20 ;  /* 0x000000200a007836 */ /* 0x000fe20000000000 */
[----:B------:R-:W-:Y:S01]  /*85e80*/  ISETP.LT.AND P6, PT, R17, R8, !P5 ;  /* 0x000000081100720c */ /* 0x000fe20006fc1270 */
[----:B------:R-:W3:Y:S01]  /*85e90*/  LDL.LU R251, [R1+0x60] ;  /* 0x0000600001fb7983 */ /* 0x000ee20000300800 */
[----:B------:R-:W-:Y:S01]  /*85ea0*/  ISETP.LT.AND P5, PT, R14, R22, !P5 ;  /* 0x000000160e00720c */ /* 0x000fe20006fa1270 */
[----:B------:R-:W0:Y:S01]  /*85eb0*/  LDC.64 R8, c[0x0][0x228] ;  /* 0x00008a00ff087b82 */ /* 0x000e220000000a00 */
[----:B------:R-:W-:-:S02]  /*85ec0*/  PRMT R7, R39, 0x7771, RZ ;  /* 0x0000777127077816 */ /* 0x000fc400000000ff */
[----:B-1----:R-:W-:Y:S02]  /*85ed0*/  ISETP.GE.AND P4, PT, R0, R3, PT ;  /* 0x000000030000720c */ /* 0x002fe40003f86270 */
[----:B------:R-:W-:-:S03]  /*85ee0*/  PRMT R5, R39, 0x7772, RZ ;  /* 0x0000777227057816 */ /* 0x000fc600000000ff */
[----:B------:R-:W-:Y:S01]  /*85ef0*/  @P3 STG.E.U8 desc[UR60][R32.64], R7 ;  /* 0x0000000720003986 */ /* 0x000fe2000c10113c */
[----:B------:R-:W-:Y:S01]  /*85f00*/  ISETP.LT.AND P3, PT, R15, R23, !P4 ;  /* 0x000000170f00720c */ /* 0x000fe20006761270 */
[----:B------:R-:W1:Y:S01]  /*85f10*/  LDC R22, c[0x0][0x228] ;  /* 0x00008a00ff167b82 */ /* 0x000e620000000800 */
[----:B------:R-:W-:Y:S01]  /*85f20*/  PRMT R39, R39, 0x7773, RZ ;  /* 0x0000777327277816 */ /* 0x000fe200000000ff */
[----:B------:R2:W-:Y:S01]  /*85f30*/  @P5 STG.E.U8 desc[UR60][R246.64], R5 ;  /* 0x00000005f6005986 */ /* 0x0005e2000c10113c */
[----:B------:R-:W-:-:S03]  /*85f40*/  ISETP.LT.AND P5, PT, R16, R19, !P4 ;  /* 0x000000131000720c */ /* 0x000fc600067a1270 */
[----:B------:R2:W-:Y:S01]  /*85f50*/  @P6 STG.E.U8 desc[UR60][R248.64], R39 ;  /* 0x00000027f8006986 */ /* 0x0005e2000c10113c */
[----:B------:R-:W-:Y:S01]  /*85f60*/  ISETP.LT.AND P6, PT, R17, R12, !P4 ;  /* 0x0000000c1100720c */ /* 0x000fe200067c1270 */
[----:B------:R-:W-:Y:S01]  /*85f70*/  VIADD R0, R10, 0x21 ;  /* 0x000000210a007836 */ /* 0x000fe20000000000 */
[C---:B--2---:R-:W-:Y:S01]  /*85f80*/  PRMT R3, R250.reuse, 0x7771, RZ ;  /* 0x00007771fa037816 */ /* 0x044fe200000000ff */
[----:B------:R-:W2:Y:S01]  /*85f90*/  LDC R11, c[0x0][0x228] ;  /* 0x00008a00ff0b7b82 */ /* 0x000ea20000000800 */
[----:B------:R-:W2:Y:S01]  /*85fa0*/  LDL.LU.64 R246, [R1+0xf60] ;  /* 0x000f600001f67983 */ /* 0x000ea20000300a00 */
[----:B------:R-:W-:-:S03]  /*85fb0*/  PRMT R5, R250, 0x7770, RZ ;  /* 0x00007770fa057816 */ /* 0x000fc600000000ff */
[----:B------:R-:W2:Y:S01]  /*85fc0*/  LDL.LU.64 R248, [R1+0xf58] ;  /* 0x000f580001f87983 */ /* 0x000ea20000300a00 */
[----:B------:R-:W-:Y:S02]  /*85fd0*/  ISETP.LT.AND P4, PT, R14, R13, !P4 ;  /* 0x0000000d0e00720c */ /* 0x000fe40006781270 */
[----:B------:R-:W2:Y:S01]  /*85fe0*/  LDC R7, c[0x0][0x228] ;  /* 0x00008a00ff077b82 */ /* 0x000ea20000000800 */
[----:B------:R0:W-:Y:S02]  /*85ff0*/  @P3 STG.E.U8 desc[UR60][R30.64], R5 ;  /* 0x000000051e003986 */ /* 0x0001e4000c10113c */
[----:B0-----:R-:W-:Y:S02]  /*86000*/  ISETP.GE.AND P3, PT, R0, R9, PT ;  /* 0x000000090000720c */ /* 0x001fe40003f66270 */
[----:B------:R-:W-:-:S03]  /*86010*/  PRMT R0, R250, 0x7773, RZ ;  /* 0x00007773fa007816 */ /* 0x000fc600000000ff */
[----:B------:R-:W0:Y:S01]  /*86020*/  LDC.64 R12, c[0x0][0x228] ;  /* 0x00008a00ff0c7b82 */ /* 0x000e220000000a00 */
[----:B------:R-:W2:Y:S07]  /*86030*/  LDL.LU.64 R30, [R1+0xf50] ;  /* 0x000f5000011e7983 */ /* 0x000eae0000300a00 */
[----:B------:R-:W0:Y:S08]  /*86040*/  LDC R19, c[0x0][0x228] ;  /* 0x00008a00ff137b82 */ /* 0x000e300000000800 */
[----:B------:R-:W0:Y:S08]  /*86050*/  LDC R23, c[0x0][0x228] ;  /* 0x00008a00ff177b82 */ /* 0x000e300000000800 */
[----:B------:R-:W0:Y:S08]  /*86060*/  LDC R9, c[0x0][0x228] ;  /* 0x00008a00ff097b82 */ /* 0x000e300000000800 */
[----:B------:R-:W0:Y:S01]  /*86070*/  LDC R24, c[0x0][0x228] ;  /* 0x00008a00ff187b82 */ /* 0x000e220000000800 */
[----:B----4-:R4:W-:Y:S04]  /*86080*/  @P5 STG.E.U8 desc[UR60][R26.64], R3 ;  /* 0x000000031a005986 */ /* 0x0109e8000c10113c */
[----:B----4-:R-:W4:Y:S01]  /*86090*/  LDL.LU.64 R26, [R1+0xf40] ;  /* 0x000f4000011a7983 */ /* 0x010f220000300a00 */
[----:B------:R-:W-:-:S03]  /*860a0*/  PRMT R3, R250, 0x7772, RZ ;  /* 0x00007772fa037816 */ /* 0x000fc600000000ff */
[----:B------:R-:W4:Y:S04]  /*860b0*/  LDL.LU R252, [R1+0x74] ;  /* 0x0000740001fc7983 */ /* 0x000f280000300800 */
[----:B---3--:R3:W-:Y:S04]  /*860c0*/  @P4 STG.E.U8 desc[UR60][R28.64], R3 ;  /* 0x000000031c004986 */ /* 0x0087e8000c10113c */
[----:B------:R1:W-:Y:S04]  /*860d0*/  @P6 STG.E.U8 desc[UR60][R244.64], R0 ;  /* 0x00000000f4006986 */ /* 0x0003e8000c10113c */
[----:B---3--:R-:W3:Y:S04]  /*860e0*/  LDL.LU.64 R28, [R1+0xf38] ;  /* 0x000f3800011c7983 */ /* 0x008ee80000300a00 */
[----:B-1----:R-:W3:Y:S01]  /*860f0*/  LDL.LU.64 R244, [R1+0xf30] ;  /* 0x000f300001f47983 */ /* 0x002ee20000300a00 */
[----:B------:R-:W-:-:S02]  /*86100*/  ISETP.LT.AND P5, PT, R15, R22, !P3 ;  /* 0x000000160f00720c */ /* 0x000fc40005fa1270 */
[----:B--2---:R-:W-:Y:S02]  /*86110*/  ISETP.LT.AND P4, PT, R16, R11, !P3 ;  /* 0x0000000b1000720c */ /* 0x004fe40005f81270 */
[C---:B------:R-:W-:Y:S02]  /*86120*/  PRMT R5, R251.reuse, 0x7770, RZ ;  /* 0x00007770fb057816 */ /* 0x040fe400000000ff */
[----:B------:R-:W-:Y:S01]  /*86130*/  PRMT R3, R251, 0x7771, RZ ;  /* 0x00007771fb037816 */ /* 0x000fe200000000ff */
[----:B------:R-:W-:Y:S01]  /*86140*/  VIADD R0, R10, 0x22 ;  /* 0x000000220a007836 */ /* 0x000fe20000000000 */
[----:B------:R-:W-:Y:S01]  /*86150*/  ISETP.LT.AND P6, PT, R17, R6, !P3 ;  /* 0x000000061100720c */ /* 0x000fe20005fc1270 */
[----:B------:R-:W1:Y:S01]  /*86160*/  LDC R11, c[0x0][0x228] ;  /* 0x00008a00ff0b7b82 */ /* 0x000e620000000800 */
[----:B------:R-:W-:-:S03]  /*86170*/  ISETP.LT.AND P3, PT, R14, R7, !P3 ;  /* 0x000000070e00720c */ /* 0x000fc60005f61270 */
[----:B------:R2:W-:Y:S01]  /*86180*/  @P5 STG.E.U8 desc[UR60][R246.64], R5 ;  /* 0x00000005f6005986 */ /* 0x0005e2000c10113c */
[----:B0-----:R-:W-:-:S03]  /*86190*/  ISETP.GE.AND P5, PT, R0, R13, PT ;  /* 0x0000000d0000720c */ /* 0x001fc60003fa6270 */
[----:B------:R-:W0:Y:S01]  /*861a0*/  LDC.64 R6, c[0x0][0x228] ;  /* 0x00008a00ff067b82 */ /* 0x000e220000000a00 */
[----:B------:R2:W-:Y:S01]  /*861b0*/  @P4 STG.E.U8 desc[UR60][R248.64], R3 ;  /* 0x00000003f8004986 */ /* 0x0005e2000c10113c */
[----:B------:R-:W-:-:S06]  /*861c0*/  ISETP.LT.AND P4, PT, R15, R19, !P5 ;  /* 0x000000130f00720c */ /* 0x000fcc0006f81270 */
[----:B------:R-:W1:Y:S01]  /*861d0*/  LDC R22, c[0x0][0x228] ;  /* 0x00008a00ff167b82 */ /* 0x000e620000000800 */
[----:B--2---:R-:W2:Y:S04]  /*861e0*/  LDL.LU.64 R246, [R1+0xf28] ;  /* 0x000f280001f67983 */ /* 0x004ea80000300a00 */
[----:B------:R-:W2:Y:S01]  /*861f0*/  LDL.LU.64 R248, [R1+0xf10] ;  /* 0x000f100001f87983 */ /* 0x000ea20000300a00 */
[C---:B------:R-:W-:Y:S02]  /*86200*/  PRMT R3, R251.reuse, 0x7772, RZ ;  /* 0x00007772fb037816 */ /* 0x040fe400000000ff */
[----:B------:R-:W2:Y:S01]  /*86210*/  LDC R19, c[0x0][0x228] ;  /* 0x00008a00ff137b82 */ /* 0x000ea20000000800 */
[----:B------:R-:W2:Y:S01]  /*86220*/  LDL.LU R250, [R1+0x64] ;  /* 0x0000640001fa7983 */ /* 0x000ea20000300800 */
[----:B------:R-:W-:-:S03]  /*86230*/  PRMT R0, R251, 0x7773, RZ ;  /* 0x00007773fb007816 */ /* 0x000fc600000000ff */
[----:B------:R0:W-:Y:S01]  /*86240*/  @P3 STG.E.U8 desc[UR60][R30.64], R3 ;  /* 0x000000031e003986 */ /* 0x0001e2000c10113c */
[----:B------:R-:W-:Y:S02]  /*86250*/  ISETP.LT.AND P3, PT, R16, R23, !P5 ;  /* 0x000000171000720c */ /* 0x000fe40006f61270 */
[----:B------:R-:W2:Y:S08]  /*86260*/  LDC R13, c[0x0][0x228] ;  /* 0x00008a00ff0d7b82 */ /* 0x000eb00000000800 */
[----:B------:R-:W2:Y:S01]  /*86270*/  LDC R23, c[0x0][0x228] ;  /* 0x00008a00ff177b82 */ /* 0x000ea20000000800 */
[----:B0-----:R-:W2:Y:S04]  /*86280*/  LDL.LU.64 R30, [R1+0xf08] ;  /* 0x000f0800011e7983 */ /* 0x001ea80000300a00 */
[----:B----4-:R0:W-:Y:S01]  /*86290*/  @P6 STG.E.U8 desc[UR60][R26.64], R0 ;  /* 0x000000001a006986 */ /* 0x0101e2000c10113c */
[----:B------:R-:W-:-:S02]  /*862a0*/  ISETP.LT.AND P6, PT, R17, R4, !P5 ;  /* 0x000000041100720c */ /* 0x000fc40006fc1270 */
[----:B------:R-:W-:Y:S01]  /*862b0*/  ISETP.LT.AND P5, PT, R14, R9, !P5 ;  /* 0x000000090e00720c */ /* 0x000fe20006fa1270 */
[----:B------:R-:W4:Y:S01]  /*862c0*/  LDC.64 R4, c[0x0][0x228] ;  /* 0x00008a00ff047b82 */ /* 0x000f220000000a00 */
[C---:B------:R-:W-:Y:S02]  /*862d0*/  PRMT R9, R252.reuse, 0x7770, RZ ;  /* 0x00007770fc097816 */ /* 0x040fe400000000ff */
[----:B------:R-:W-:Y:S01]  /*862e0*/  PRMT R3, R252, 0x7771, RZ ;  /* 0x00007771fc037816 */ /* 0x000fe200000000ff */
[----:B0-----:R-:W4:Y:S04]  /*862f0*/  LDL.LU.64 R26, [R1+0xf00] ;  /* 0x000f0000011a7983 */ /* 0x001f280000300a00 */
[----:B---3--:R0:W-:Y:S04]  /*86300*/  @P4 STG.E.U8 desc[UR60][R28.64], R9 ;  /* 0x000000091c004986 */ /* 0x0081e8000c10113c */
[----:B------:R3:W-:Y:S04]  /*86310*/  @P3 STG.E.U8 desc[UR60][R244.64], R3 ;  /* 0x00000003f4003986 */ /* 0x0007e8000c10113c */
[----:B0-----:R-:W4:Y:S04]  /*86320*/  LDL.LU.64 R28, [R1+0xef8] ;  /* 0x000ef800011c7983 */ /* 0x001f280000300a00 */
[----:B---3--:R-:W3:Y:S01]  /*86330*/  LDL.LU.64 R244, [R1+0xee8] ;  /* 0x000ee80001f47983 */ /* 0x008ee20000300a00 */
[----:B------:R-:W-:Y:S01]  /*86340*/  VIADD R0, R10, 0x23 ;  /* 0x000000230a007836 */ /* 0x000fe20000000000 */
[----:B------:R-:W-:-:S02]  /*86350*/  PRMT R3, R252, 0x7772, RZ ;  /* 0x00007772fc037816 */ /* 0x000fc400000000ff */
[----:B------:R-:W3:Y:S02]  /*86360*/  LDL.LU R251, [R1+0x78] ;  /* 0x0000780001fb7983 */ /* 0x000ee40000300800 */
[----:B------:R-:W-:-:S04]  /*86370*/  ISETP.GE.AND P4, PT, R0, R7, PT ;  /* 0x000000070000720c */ /* 0x000fc80003f86270 */
[----:B-1----:R-:W-:Y:S02]  /*86380*/  ISETP.LT.AND P3, PT, R15, R11, !P4 ;  /* 0x0000000b0f00720c */ /* 0x002fe40006761270 */
[----:B------:R-:W-:Y:S01]  /*86390*/  PRMT R0, R252, 0x7773, RZ ;  /* 0x00007773fc007816 */ /* 0x000fe200000000ff */
[----:B------:R-:W0:Y:S01]  /*863a0*/  LDC R11, c[0x0][0x228] ;  /* 0x00008a00ff0b7b82 */ /* 0x000e220000000800 */
[----:B--2---:R1:W-:Y:S01]  /*863b0*/  @P5 STG.E.U8 desc[UR60][R246.64], R3 ;  /* 0x00000003f6005986 */ /* 0x0043e2000c10113c */
[----:B------:R-:W-:-:S06]  /*863c0*/  ISETP.LT.AND P5, PT, R16, R22, !P4 ;  /* 0x000000161000720c */ /* 0x000fcc00067a1270 */
[----:B------:R-:W2:Y:S01]  /*863d0*/  LDC R22, c[0x0][0x228] ;  /* 0x00008a00ff167b82 */ /* 0x000ea20000000800 */
[----:B------:R1:W-:Y:S01]  /*863e0*/  @P6 STG.E.U8 desc[UR60][R248.64], R0 ;  /* 0x00000000f8006986 */ /* 0x0003e2000c10113c */
[----:B------:R-:W-:-:S03]  /*863f0*/  PRMT R9, R250, 0x7770, RZ ;  /* 0x00007770fa097816 */ /* 0x000fc600000000ff */
[----:B-1----:R-:W2:Y:S01]  /*86400*/  LDL.LU.64 R246, [R1+0xee0] ;  /* 0x000ee00001f67983 */ /* 0x002ea20000300a00 */
[----:B------:R-:W-:-:S03]  /*86410*/  ISETP.LT.AND P6, PT, R17, R2, !P4 ;  /* 0x000000021100720c */ /* 0x000fc600067c1270 */
[----:B------:R-:W2:Y:S01]  /*86420*/  LDL.LU.64 R248, [R1+0xed8] ;  /* 0x000ed80001f87983 */ /* 0x000ea20000300a00 */
[----:B------:R-:W-:Y:S01]  /*86430*/  ISETP.LT.AND P4, PT, R14, R19, !P4 ;  /* 0x000000130e00720c */ /* 0x000fe20006781270 */
[----:B------:R-:W-:Y:S01]  /*86440*/  VIADD R0, R10, 0x24 ;  /* 0x000000240a007836 */ /* 0x000fe20000000000 */
[----:B------:R-:W-:Y:S01]  /*86450*/  PRMT R7, R250, 0x7771, RZ ;  /* 0x00007771fa077816 */ /* 0x000fe200000000ff */
[----:B------:R-:W1:Y:S01]  /*86460*/  LDC.64 R2, c[0x0][0x228] ;  /* 0x00008a00ff027b82 */ /* 0x000e620000000a00 */
[----:B------:R0:W-:Y:S02]  /*86470*/  @P3 STG.E.U8 desc[UR60][R30.64], R9 ;  /* 0x000000091e003986 */ /* 0x0001e4000c10113c */
[----:B----4-:R-:W-:Y:S02]  /*86480*/  ISETP.GE.AND P3, PT, R0, R5, PT ;  /* 0x000000050000720c */ /* 0x010fe40003f66270 */
[----:B------:R-:W-:-:S03]  /*86490*/  PRMT R5, R250, 0x7772, RZ ;  /* 0x00007772fa057816 */ /* 0x000fc600000000ff */
[----:B------:R-:W4:Y:S01]  /*864a0*/  LDC R19, c[0x0][0x228] ;  /* 0x00008a00ff137b82 */ /* 0x000f220000000800 */
[----:B0-----:R-:W4:Y:S01]  /*864b0*/  LDL.LU.64 R30, [R1+0xed0] ;  /* 0x000ed000011e7983 */ /* 0x001f220000300a00 */
[----:B------:R-:W-:-:S03]  /*864c0*/  PRMT R0, R250, 0x7773, RZ ;  /* 0x00007773fa007816 */ /* 0x000fc600000000ff */
[----:B------:R0:W-:Y:S04]  /*864d0*/  @P5 STG.E.U8 desc[UR60][R26.64], R7 ;  /* 0x000000071a005986 */ /* 0x0001e8000c10113c */
[----:B0-----:R-:W4:Y:S04]  /*864e0*/  LDL.LU.64 R26, [R1+0xec0] ;  /* 0x000ec000011a7983 */ /* 0x001f280000300a00 */
[----:B------:R-:W4:Y:S04]  /*864f0*/  LDL.LU R252, [R1+0x68] ;  /* 0x0000680001fc7983 */ /* 0x000f280000300800 */
[----:B------:R0:W-:Y:S04]  /*86500*/  @P4 STG.E.U8 desc[UR60][R28.64], R5 ;  /* 0x000000051c004986 */ /* 0x0001e8000c10113c */
[----:B---3--:R3:W-:Y:S04]  /*86510*/  @P6 STG.E.U8 desc[UR60][R244.64], R0 ;  /* 0x00000000f4006986 */ /* 0x0087e8000c10113c */
[----:B0-----:R-:W4:Y:S04]  /*86520*/  LDL.LU.64 R28, [R1+0xea0] ;  /* 0x000ea000011c7983 */ /* 0x001f280000300a00 */
[----:B---3--:R-:W3:Y:S01]  /*86530*/  LDL.LU.64 R244, [R1+0xeb8] ;  /* 0x000eb80001f47983 */ /* 0x008ee20000300a00 */
[----:B------:R-:W-:-:S02]  /*86540*/  ISETP.LT.AND P5, PT, R15, R13, !P3 ;  /* 0x0000000d0f00720c */ /* 0x000fc40005fa1270 */
[----:B------:R-:W-:Y:S01]  /*86550*/  ISETP.LT.AND P4, PT, R16, R23, !P3 ;  /* 0x000000171000720c */ /* 0x000fe20005f81270 */
[----:B------:R-:W-:Y:S01]  /*86560*/  VIADD R0, R10, 0x25 ;  /* 0x000000250a007836 */ /* 0x000fe20000000000 */
[----:B------:R-:W-:Y:S01]  /*86570*/  ISETP.LT.AND P6, PT, R17, R8, !P3 ;  /* 0x000000081100720c */ /* 0x000fe20005fc1270 */
[----:B------:R-:W0:Y:S01]  /*86580*/  LDC R13, c[0x0][0x228] ;  /* 0x00008a00ff0d7b82 */ /* 0x000e220000000800 */
[----:B------:R-:W-:Y:S02]  /*86590*/  ISETP.LT.AND P3, PT, R14, R11, !P3 ;  /* 0x0000000b0e00720c */ /* 0x000fe40005f61270 */
[C---:B------:R-:W-:Y:S02]  /*865a0*/  PRMT R7, R251.reuse, 0x7770, RZ ;  /* 0x00007770fb077816 */ /* 0x040fe400000000ff */
[----:B------:R-:W-:-:S03]  /*865b0*/  PRMT R5, R251, 0x7771, RZ ;  /* 0x00007771fb057816 */ /* 0x000fc600000000ff */
[----:B------:R-:W0:Y:S01]  /*865c0*/  LDC.64 R8, c[0x0][0x228] ;  /* 0x00008a00ff087b82 */ /* 0x000e220000000a00 */
[----:B--2---:R2:W-:Y:S01]  /*865d0*/  @P5 STG.E.U8 desc[UR60][R246.64], R7 ;  /* 0x00000007f6005986 */ /* 0x0045e2000c10113c */
[----:B-1----:R-:W-:Y:S02]  /*865e0*/  ISETP.GE.AND P5, PT, R0, R3, PT ;  /* 0x000000030000720c */ /* 0x002fe40003fa6270 */
[----:B------:R-:W-:Y:S01]  /*865f0*/  PRMT R3, R251, 0x7772, RZ ;  /* 0x00007772fb037816 */ /* 0x000fe200000000ff */
[----:B------:R1:W-:Y:S01]  /*86600*/  @P4 STG.E.U8 desc[UR60][R248.64], R5 ;  /* 0x00000005f8004986 */ /* 0x0003e2000c10113c */
[----:B----4-:R-:W-:Y:S02]  /*86610*/  ISETP.LT.AND P4, PT, R15, R19, !P5 ;  /* 0x000000130f00720c */ /* 0x010fe40006f81270 */
[----:B------:R-:W4:Y:S01]  /*86620*/  LDC R11, c[0x0][0x228] ;  /* 0x00008a00ff0b7b82 */ /* 0x000f220000000800 */
[----:B--2---:R-:W2:Y:S01]  /*86630*/  LDL.LU.64 R246, [R1+0xeb0] ;  /* 0x000eb00001f67983 */ /* 0x004ea20000300a00 */
[----:B------:R-:W-:-:S06]  /*86640*/  PRMT R0, R251, 0x7773, RZ ;  /* 0x00007773fb007816 */ /* 0x000fcc00000000ff */
[----:B------:R-:W2:Y:S01]  /*86650*/  LDC R23, c[0x0][0x228] ;  /* 0x00008a00ff177b82 */ /* 0x000ea20000000800 */
[----:B-1----:R-:W2:Y:S04]  /*86660*/  LDL.LU.64 R248, [R1+0xe98] ;  /* 0x000e980001f87983 */ /* 0x002ea80000300a00 */
[----:B------:R-:W2:Y:S03]  /*86670*/  LDL.LU R250, [R1+0x7c] ;  /* 0x00007c0001fa7983 */ /* 0x000ea60000300800 */
[----:B------:R-:W1:Y:S01]  /*86680*/  LDC R7, c[0x0][0x228] ;  /* 0x00008a00ff077b82 */ /* 0x000e620000000800 */
[----:B------:R0:W-:Y:S01]  /*86690*/  @P3 STG.E.U8 desc[UR60][R30.64], R3 ;  /* 0x000000031e003986 */ /* 0x0001e2000c10113c */
[----:B------:R-:W-:-:S03]  /*866a0*/  ISETP.LT.AND P3, PT, R16, R22, !P5 ;  /* 0x000000161000720c */ /* 0x000fc60006f61270 */
[----:B------:R-:W2:Y:S03]  /*866b0*/  LDL.LU.64 R32, [R1+0xe90] ;  /* 0x000e900001207983 */ /* 0x000ea60000300a00 */
[----:B------:R-:W1:Y:S01]  /*866c0*/  LDC R19, c[0x0][0x228] ;  /* 0x00008a00ff137b82 */ /* 0x000e620000000800 */
[----:B0-----:R-:W2:Y:S07]  /*866d0*/  LDL.LU.64 R30, [R1+0xe88] ;  /* 0x000e8800011e7983 */ /* 0x001eae0000300a00 */
[----:B------:R-:W0:Y:S01]  /*866e0*/  LDC R22, c[0x0][0x228] ;  /* 0x00008a00ff167b82 */ /* 0x000e220000000800 */
[----:B------:R-:W-:Y:S01]  /*866f0*/  @P6 STG.E.U8 desc[UR60][R26.64], R0 ;  /* 0x000000001a006986 */ /* 0x000fe2000c10113c */
[----:B------:R-:W-:-:S02]  /*86700*/  PRMT R3, R252, 0x7770, RZ ;  /* 0x00007770fc037816 */ /* 0x000fc400000000ff */
[----:B------:R-:W-:-:S03]  /*86710*/  PRMT R5, R252, 0x7771, RZ ;  /* 0x00007771fc057816 */ /* 0x000fc600000000ff */
[----:B------:R-:W-:Y:S04]  /*86720*/  @P4 STG.E.U8 desc[UR60][R28.64], R3 ;  /* 0x000000031c004986 */ /* 0x000fe8000c10113c */
[----:B---3--:R3:W-:Y:S04]  /*86730*/  @P3 STG.E.U8 desc[UR60][R244.64], R5 ;  /* 0x00000005f4003986 */ /* 0x0087e8000c10113c */
[----:B---3--:R-:W3:Y:S01]  /*86740*/  LDL.LU.64 R244, [R1+0xe80] ;  /* 0x000e800001f47983 */ /* 0x008ee20000300a00 */
[----:B------:R-:W-:Y:S02]  /*86750*/  ISETP.LT.AND P6, PT, R17, R12, !P5 ;  /* 0x0000000c1100720c */ /* 0x000fe40006fc1270 */
[----:B------:R-:W-:Y:S01]  /*86760*/  ISETP.LT.AND P5, PT, R14, R13, !P5 ;  /* 0x0000000d0e00720c */ /* 0x000fe20006fa1270 */
[----:B------:R-:W-:Y:S01]  /*86770*/  VIADD R0, R10, 0x26 ;  /* 0x000000260a007836 */ /* 0x000fe20000000000 */
[----:B------:R-:W3:Y:S01]  /*86780*/  LDL.LU.64 R26, [R1+0xe68] ;  /* 0x000e6800011a7983 */ /* 0x000ee20000300a00 */
[----:B------:R-:W-:Y:S01]  /*86790*/  PRMT R3, R252, 0x7772, RZ ;  /* 0x00007772fc037816 */ /* 0x000fe200000000ff */
[----:B------:R-:W0:Y:S02]  /*867a0*/  LDC.64 R12, c[0x0][0x228] ;  /* 0x00008a00ff0c7b82 */ /* 0x000e240000000a00 */
[----:B------:R-:W-:-:S02]  /*867b0*/  ISETP.GE.AND P4, PT, R0, R9, PT ;  /* 0x000000090000720c */ /* 0x000fc40003f86270 */
[----:B------:R-:W-:Y:S02]  /*867c0*/  PRMT R0, R252, 0x7773, RZ ;  /* 0x00007773fc007816 */ /* 0x000fe400000000ff */
[----:B------:R-:W3:Y:S01]  /*867d0*/  LDL.LU R252, [R1+0x6c] ;  /* 0x00006c0001fc7983 */ /* 0x000ee20000300800 */
[----:B----4-:R-:W-:-:S03]  /*867e0*/  ISETP.LT.AND P3, PT, R15, R11, !P4 ;  /* 0x0000000b0f00720c */ /* 0x010fc60006761270 */
[----:B--2---:R-:W-:Y:S04]  /*867f0*/  @P5 STG.E.U8 desc[UR60][R246.64], R3 ;  /* 0x00000003f6005986 */ /* 0x004fe8000c10113c */
[----:B------:R2:W-:Y:S01]  /*86800*/  @P6 STG.E.U8 desc[UR60][R248.64], R0 ;  /* 0x00000000f8006986 */ /* 0x0005e2000c10113c */
[----:B------:R-:W-:Y:S02]  /*86810*/  ISETP.LT.AND P5, PT, R16, R23, !P4 ;  /* 0x000000171000720c */ /* 0x000fe400067a1270 */
[----:B-1----:R-:W-:Y:S01]  /*86820*/  ISETP.LT.AND P6, PT, R14, R7, !P4 ;  /* 0x000000070e00720c */ /* 0x002fe200067c1270 */
[----:B------:R-:W1:Y:S01]  /*86830*/  LDC R23, c[0x0][0x228] ;  /* 0x00008a00ff177b82 */ /* 0x000e620000000800 */
[----:B--2---:R-:W2:Y:S04]  /*86840*/  LDL.LU.64 R248, [R1+0xe60] ;  /* 0x000e600001f87983 */ /* 0x004ea80000300a00 */
[----:B------:R-:W4:Y:S04]  /*86850*/  LDL.LU.64 R28, [R1+0xe58] ;  /* 0x000e5800011c7983 */ /* 0x000f280000300a00 */
[----:B------:R-:W4:Y:S01]  /*86860*/  LDL.LU.64 R246, [R1+0xe50] ;  /* 0x000e500001f67983 */ /* 0x000f220000300a00 */
[----:B------:R-:W-:-:S02]  /*86870*/  PRMT R11, R250, 0x7770, RZ ;  /* 0x00007770fa0b7816 */ /* 0x000fc400000000ff */
[C---:B------:R-:W-:Y:S02]  /*86880*/  PRMT R9, R250.reuse, 0x7771, RZ ;  /* 0x00007771fa097816 */ /* 0x040fe400000000ff */
[C---:B------:R-:W-:Y:S02]  /*86890*/  PRMT R5, R250.reuse, 0x7772, RZ ;  /* 0x00007772fa057816 */ /* 0x040fe400000000ff */
[----:B------:R-:W-:Y:S02]  /*868a0*/  PRMT R3, R250, 0x7773, RZ ;  /* 0x00007773fa037816 */ /* 0x000fe400000000ff */
[----:B------:R-:W4:Y:S04]  /*868b0*/  LDL.LU.64 R250, [R1+0xe48] ;  /* 0x000e480001fa7983 */ /* 0x000f280000300a00 */
[----:B------:R-:W4:Y:S04]  /*868c0*/  LDL.LU R25, [R1+0x80] ;  /* 0x0000800001197983 */ /* 0x000f280000300800 */
[----:B------:R-:W-:Y:S04]  /*868d0*/  @P3 STG.E.U8 desc[UR60][R32.64], R11 ;  /* 0x0000000b20003986 */ /* 0x000fe8000c10113c */
[----:B------:R-:W-:Y:S04]  /*868e0*/  @P5 STG.E.U8 desc[UR60][R30.64], R9 ;  /* 0x000000091e005986 */ /* 0x000fe8000c10113c */
[----:B---3--:R3:W-:Y:S04]  /*868f0*/  @P6 STG.E.U8 desc[UR60][R244.64], R5 ;  /* 0x00000005f4006986 */ /* 0x0087e8000c10113c */
[----:B---3--:R-:W3:Y:S01]  /*86900*/  LDL.LU.64 R244, [R1+0xe40] ;  /* 0x000e400001f47983 */ /* 0x008ee20000300a00 */
[----:B------:R-:W-:Y:S01]  /*86910*/  VIADD R0, R10, 0x27 ;  /* 0x000000270a007836 */ /* 0x000fe20000000000 */
[----:B------:R-:W-:-:S02]  /*86920*/  ISETP.LT.AND P4, PT, R17, R6, !P4 ;  /* 0x000000061100720c */ /* 0x000fc40006781270 */
[----:B------:R-:W4:Y:S02]  /*86930*/  LDC.64 R6, c[0x0][0x228] ;  /* 0x00008a00ff067b82 */ /* 0x000f240000000a00 */
[----:B0-----:R-:W-:-:S04]  /*86940*/  ISETP.GE.AND P3, PT, R0, R13, PT ;  /* 0x0000000d0000720c */ /* 0x001fc80003f66270 */
[----:B------:R-:W-:Y:S02]  /*86950*/  ISETP.LT.AND P5, PT, R15, R19, !P3 ;  /* 0x000000130f00720c */ /* 0x000fe40005fa1270 */
[----:B------:R-:W0:Y:S01]  /*86960*/  LDC R19, c[0x0][0x228] ;  /* 0x00008a00ff137b82 */ /* 0x000e220000000800 */
[----:B------:R-:W-:Y:S02]  /*86970*/  ISETP.LT.AND P6, PT, R16, R22, !P3 ;  /* 0x000000161000720c */ /* 0x000fe40005fc1270 */
[----:B------:R2:W-:Y:S01]  /*86980*/  @P4 STG.E.U8 desc[UR60][R26.64], R3 ;  /* 0x000000031a004986 */ /* 0x0005e2000c10113c */
[----:B------:R-:W-:Y:S02]  /*86990*/  ISETP.LT.AND P4, PT, R17, R4, !P3 ;  /* 0x000000041100720c */ /* 0x000fe40005f81270 */
[----:B-1----:R-:W-:Y:S02]  /*869a0*/  ISETP.LT.AND P3, PT, R14, R23, !P3 ;  /* 0x000000170e00720c */ /* 0x002fe40005f61270 */
[C---:B------:R-:W-:Y:S01]  /*869b0*/  PRMT R13, R252.reuse, 0x7770, RZ ;  /* 0x00007770fc0d7816 */ /* 0x040fe200000000ff */
[----:B------:R-:W1:Y:S01]  /*869c0*/  LDC R22, c[0x0][0x228] ;  /* 0x00008a00ff167b82 */ /* 0x000e620000000800 */
[----:B------:R-:W-:Y:S01]  /*869d0*/  PRMT R11, R252, 0x7771, RZ ;  /* 0x00007771fc0b7816 */ /* 0x000fe200000000ff */
[----:B--2---:R-:W-:Y:S01]  /*869e0*/  VIADD R3, R10, 0x28 ;  /* 0x000000280a037836 */ /* 0x004fe20000000000 */
[C---:B------:R-:W-:Y:S01]  /*869f0*/  PRMT R9, R252.reuse, 0x7772, RZ ;  /* 0x00007772fc097816 */ /* 0x040fe200000000ff */
[----:B------:R2:W-:Y:S01]  /*86a00*/  @P5 STG.E.U8 desc[UR60][R248.64], R13 ;  /* 0x0000000df8005986 */ /* 0x0005e2000c10113c */
[----:B------:R-:W-:-:S03]  /*86a10*/  PRMT R0, R252, 0x7773, RZ ;  /* 0x00007773fc007816 */ /* 0x000fc600000000ff */
[----:B------:R-:W1:Y:S01]  /*86a20*/  LDC.64 R4, c[0x0][0x228] ;  /* 0x00008a00ff047b82 */ /* 0x000e620000000a00 */
[----:B----4-:R-:W-:Y:S01]  /*86a30*/  ISETP.GE.AND P5, PT, R3, R7, PT ;  /* 0x000000070300720c */ /* 0x010fe20003fa6270 */
[----:B------:R4:W-:Y:S03]  /*86a40*/  @P6 STG.E.U8 desc[UR60][R28.64], R11 ;  /* 0x0000000b1c006986 */ /* 0x0009e6000c10113c */
[----:B------:R-:W-:Y:S01]  /*86a50*/  ISETP.LT.AND P6, PT, R15, R24, !P5 ;  /* 0x000000180f00720c */ /* 0x000fe20006fc1270 */
[----:B------:R4:W-:Y:S01]  /*86a60*/  @P3 STG.E.U8 desc[UR60][R246.64], R9 ;  /* 0x00000009f6003986 */ /* 0x0009e2000c10113c */
[----:B0-----:R-:W-:Y:S01]  /*86a70*/  ISETP.LT.AND P3, PT, R16, R19, !P5 ;  /* 0x000000131000720c */ /* 0x001fe20006f61270 */
[----:B------:R-:W0:Y:S02]  /*86a80*/  LDC R23, c[0x0][0x228] ;  /* 0x00008a00ff177b82 */ /* 0x000e240000000800 */
[----:B------:R-:W3:Y:S01]  /*86a90*/  LDL.LU.64 R26, [R1+0xe30] ;  /* 0x000e3000011a7983 */ /* 0x000ee20000300a00 */
[----:B------:R-:W-:-:S03]  /*86aa0*/  PRMT R7, R25, 0x7771, RZ ;  /* 0x0000777119077816 */ /* 0x000fc600000000ff */
[----:B--2---:R-:W2:Y:S02]  /*86ab0*/  LDL.LU.64 R248, [R1+0xe20] ;  /* 0x000e200001f87983 */ /* 0x004ea40000300a00 */
[----:B----4-:R-:W4:Y:S01]  /*86ac0*/  LDC R11, c[0x0][0x228] ;  /* 0x00008a00ff0b7b82 */ /* 0x010f220000000800 */
[----:B------:R-:W-:Y:S01]  /*86ad0*/  PRMT R9, R25, 0x7770, RZ ;  /* 0x0000777019097816 */ /* 0x000fe200000000ff */
[----:B------:R1:W-:Y:S06]  /*86ae0*/  @P4 STG.E.U8 desc[UR60][R250.64], R0 ;  /* 0x00000000fa004986 */ /* 0x0003ec000c10113c */
[----:B------:R-:W4:Y:S01]  /*86af0*/  LDC R19, c[0x0][0x228] ;  /* 0x00008a00ff137b82 */ /* 0x000f220000000800 */
[----:B-1----:R-:W4:Y:S07]  /*86b00*/  LDL.LU.64 R250, [R1+0xe18] ;  /* 0x000e180001fa7983 */ /* 0x002f2e0000300a00 */
[----:B------:R-:W1:Y:S01]  /*86b10*/  LDC R13, c[0x0][0x228] ;  /* 0x00008a00ff0d7b82 */ /* 0x000e620000000800 */
[----:B------:R-:W4:Y:S04]  /*86b20*/  LDL.LU.64 R28, [R1+0xe10] ;  /* 0x000e1000011c7983 */ /* 0x000f280000300a00 */
[----:B------:R-:W4:Y:S03]  /*86b30*/  LDL.LU.64 R246, [R1+0xe08] ;  /* 0x000e080001f67983 */ /* 0x000f260000300a00 */
[----:B------:R-:W1:Y:S01]  /*86b40*/  LDC R24, c[0x0][0x228] ;  /* 0x00008a00ff187b82 */ /* 0x000e620000000800 */
[----:B---3--:R-:W-:Y:S04]  /*86b50*/  @P6 STG.E.U8 desc[UR60][R244.64], R9 ;  /* 0x00000009f4006986 */ /* 0x008fe8000c10113c */
[----:B------:R3:W-:Y:S04]  /*86b60*/  @P3 STG.E.U8 desc[UR60][R40.64], R7 ;  /* 0x0000000728003986 */ /* 0x0007e8000c10113c */
[----:B---3--:R-:W3:Y:S01]  /*86b70*/  LDL.LU.64 R40, [R1+0x3070] ;  /* 0x0030700001287983 */ /* 0x008ee20000300a00 */
[----:B------:R-:W-:Y:S01]  /*86b80*/  ISETP.LT.AND P4, PT, R17, R2, !P5 ;  /* 0x000000021100720c */ /* 0x000fe20006f81270 */
[----:B------:R-:W-:Y:S01]  /*86b90*/  VIADD R0, R10, 0x29 ;  /* 0x000000290a007836 */ /* 0x000fe20000000000 */
[----:B------:R-:W-:Y:S01]  /*86ba0*/  ISETP.LT.AND P5, PT, R14, R22, !P5 ;  /* 0x000000160e00720c */ /* 0x000fe20006fa1270 */
[----:B------:R-:W4:Y:S01]  /*86bb0*/  LDL.LU.64 R244, [R1+0xdf8] ;  /* 0x000df80001f47983 */ /* 0x000f220000300a00 */
[----:B------:R-:W1:Y:S02]  /*86bc0*/  LDC.64 R2, c[0x0][0x228] ;  /* 0x00008a00ff027b82 */ /* 0x000e640000000a00 */
[----:B------:R-:W-:Y:S01]  /*86bd0*/  ISETP.GE.AND P6, PT, R0, R5, PT ;  /* 0x000000050000720c */ /* 0x000fe20003fc6270 */
[----:B------:R-:W4:Y:S01]  /*86be0*/  LDL.LU R252, [R1+0x84] ;  /* 0x0000840001fc7983 */ /* 0x000f220000300800 */
[----:B------:R-:W-:-:S02]  /*86bf0*/  PRMT R5, R25, 0x7772, RZ ;  /* 0x0000777219057816 */ /* 0x000fc400000000ff */
[----:B0-----:R-:W-:Y:S02]  /*86c00*/  ISETP.LT.AND P3, PT, R15, R23, !P6 ;  /* 0x000000170f00720c */ /* 0x001fe40007761270 */
[----:B------:R-:W-:Y:S01]  /*86c10*/  PRMT R0, R25, 0x7773, RZ ;  /* 0x0000777319007816 */ /* 0x000fe200000000ff */
[----:B------:R-:W0:Y:S08]  /*86c20*/  LDC R22, c[0x0][0x228] ;  /* 0x00008a00ff167b82 */ /* 0x000e300000000800 */
[----:B------:R-:W0:Y:S01]  /*86c30*/  LDC R23, c[0x0][0x228] ;  /* 0x00008a00ff177b82 */ /* 0x000e220000000800 */
[----:B------:R-:W-:Y:S04]  /*86c40*/  @P5 STG.E.U8 desc[UR60][R26.64], R5 ;  /* 0x000000051a005986 */ /* 0x000fe8000c10113c */
[----:B--2---:R2:W-:Y:S04]  /*86c50*/  @P4 STG.E.U8 desc[UR60][R248.64], R0 ;  /* 0x00000000f8004986 */ /* 0x0045e8000c10113c */
[----:B--2---:R-:W2:Y:S04]  /*86c60*/  LDL.LU.64 R248, [R1+0xdf0] ;  /* 0x000df00001f87983 */ /* 0x004ea80000300a00 */
[----:B------:R-:W2:Y:S01]  /*86c70*/  LDL.LU.64 R30, [R1+0xde8] ;  /* 0x000de800011e7983 */ /* 0x000ea20000300a00 */
[----:B---3--:R-:W-:-:S05]  /*86c80*/  PRMT R7, R40, 0x7770, RZ ;  /* 0x0000777028077816 */ /* 0x008fca00000000ff */
[----:B----4-:R3:W-:Y:S04]  /*86c90*/  @P3 STG.E.U8 desc[UR60][R250.64], R7 ;  /* 0x00000007fa003986 */ /* 0x0107e8000c10113c */
[----:B---3--:R-:W3:Y:S01]  /*86ca0*/  LDL.LU.64 R250, [R1+0xde0] ;  /* 0x000de00001fa7983 */ /* 0x008ee20000300a00 */
[----:B------:R-:W-:Y:S01]  /*86cb0*/  ISETP.LT.AND P5, PT, R16, R11, !P6 ;  /* 0x0000000b1000720c */ /* 0x000fe200077a1270 */
[----:B------:R-:W-:Y:S01]  /*86cc0*/  VIADD R0, R10, 0x2a ;  /* 0x0000002a0a007836 */ /* 0x000fe20000000000 */
[----:B------:R-:W4:Y:S01]  /*86cd0*/  LDC R11, c[0x0][0x228] ;  /* 0x00008a00ff0b7b82 */ /* 0x000f220000000800 */
[----:B------:R-:W-:Y:S01]  /*86ce0*/  ISETP.LT.AND P4, PT, R17, R8, !P6 ;  /* 0x000000081100720c */ /* 0x000fe20007781270 */
[----:B------:R-:W3:Y:S01]  /*86cf0*/  LDL.LU.64 R26, [R1+0xdc8] ;  /* 0x000dc800011a7983 */ /* 0x000ee20000300a00 */
[----:B------:R-:W-:-:S02]  /*86d00*/  ISETP.LT.AND P6, PT, R14, R19, !P6 ;  /* 0x000000130e00720c */ /* 0x000fc400077c1270 */
[----:B------:R-:W-:Y:S02]  /*86d10*/  PRMT R5, R40, 0x7771, RZ ;  /* 0x0000777128057816 */ /* 0x000fe400000000ff */
[----:B-1----:R-:W-:Y:S01]  /*86d20*/  ISETP.GE.AND P3, PT, R0, R3, PT ;  /* 0x000000030000720c */ /* 0x002fe20003f66270 */
[----:B------:R-:W1:Y:S01]  /*86d30*/  LDC.64 R8, c[0x0][0x228] ;  /* 0x00008a00ff087b82 */ /* 0x000e620000000a00 */
[C---:B------:R-:W-:Y:S02]  /*86d40*/  PRMT R0, R40.reuse, 0x7772, RZ ;  /* 0x0000777228007816 */ /* 0x040fe400000000ff */
[----:B------:R-:W-:Y:S01]  /*86d50*/  @P5 STG.E.U8 desc[UR60][R28.64], R5 ;  /* 0x000000051c005986 */ /* 0x000fe2000c10113c */
[----:B------:R-:W-:Y:S02]  /*86d60*/  ISETP.LT.AND P5, PT, R15, R13, !P3 ;  /* 0x0000000d0f00720c */ /* 0x000fe40005fa1270 */
[----:B------:R-:W-:Y:S02]  /*86d70*/  PRMT R40, R40, 0x7773, RZ ;  /* 0x0000777328287816 */ /* 0x000fe400000000ff */
[----:B------:R0:W-:Y:S02]  /*86d80*/  @P6 STG.E.U8 desc[UR60][R246.64], R0 ;  /* 0x00000000f6006986 */ /* 0x0001e4000c10113c */
[----:B0-----:R-:W-:Y:S01]  /*86d90*/  ISETP.LT.AND P6, PT, R16, R22, !P3 ;  /* 0x000000161000720c */ /* 0x001fe20005fc1270 */
[----:B------:R-:W0:Y:S01]  /*86da0*/  LDC R19, c[0x0][0x228] ;  /* 0x00008a00ff137b82 */ /* 0x000e220000000800 */
[----:B------:R4:W-:Y:S01]  /*86db0*/  @P4 STG.E.U8 desc[UR60][R244.64], R40 ;  /* 0x00000028f4004986 */ /* 0x0009e2000c10113c */
[----:B------:R-:W-:-:S06]  /*86dc0*/  ISETP.LT.AND P4, PT, R17, R12, !P3 ;  /* 0x0000000c1100720c */ /* 0x000fcc0005f81270 */
[----:B------:R-:W0:Y:S01]  /*86dd0*/  LDC R7, c[0x0][0x228] ;  /* 0x00008a00ff077b82 */ /* 0x000e220000000800 */
[----:B------:R-:W3:Y:S01]  /*86de0*/  LDL.LU.64 R246, [R1+0xdc0] ;  /* 0x000dc00001f67983 */ /* 0x000ee20000300a00 */
[----:B----4-:R-:W-:Y:S02]  /*86df0*/  ISETP.LT.AND P3, PT, R14, R11, !P3 ;  /* 0x0000000b0e00720c */ /* 0x010fe40005f61270 */
[C---:B------:R-:W-:Y:S01]  /*86e00*/  PRMT R5, R252.reuse, 0x7770, RZ ;  /* 0x00007770fc057816 */ /* 0x040fe200000000ff */
[----:B------:R-:W4:Y:S01]  /*86e10*/  LDL.LU.64 R244, [R1+0xdb8] ;  /* 0x000db80001f47983 */ /* 0x000f220000300a00 */
[----:B------:R-:W-:Y:S02]  /*86e20*/  PRMT R3, R252, 0x7771, RZ ;  /* 0x00007771fc037816 */ /* 0x000fe400000000ff */
[----:B------:R-:W0:Y:S01]  /*86e30*/  LDC.64 R12, c[0x0][0x228] ;  /* 0x00008a00ff0c7b82 */ /* 0x000e220000000a00 */
[----:B------:R-:W4:Y:S04]  /*86e40*/  LDL.LU.64 R28, [R1+0xdb0] ;  /* 0x000db000011c7983 */ /* 0x000f280000300a00 */
[----:B--2---:R2:W-:Y:S01]  /*86e50*/  @P5 STG.E.U8 desc[UR60][R248.64], R5 ;  /* 0x00000005f8005986 */ /* 0x0045e2000c10113c */
[----:B------:R-:W-:-:S02]  /*86e60*/  VIADD R0, R10, 0x2b ;  /* 0x0000002b0a007836 */ /* 0x000fc40000000000 */
[----:B------:R-:W4:Y:S01]  /*86e70*/  LDC R11, c[0x0][0x228] ;  /* 0x00008a00ff0b7b82 */ /* 0x000f220000000800 */
[----:B------:R1:W-:Y:S07]  /*86e80*/  @P6 STG.E.U8 desc[UR60][R30.64], R3 ;  /* 0x000000031e006986 */ /* 0x0003ee000c10113c */
[----:B------:R-:W4:Y:S01]  /*86e90*/  LDC R22, c[0x0][0x228] ;  /* 0x00008a00ff167b82 */ /* 0x000f220000000800 */
[----:B--2---:R-:W2:Y:S01]  /*86ea0*/  LDL.LU.64 R248, [R1+0xda8] ;  /* 0x000da80001f87983 */ /* 0x004ea20000300a00 */
[----:B-1----:R-:W-:-:S03]  /*86eb0*/  PRMT R3, R252, 0x7772, RZ ;  /* 0x00007772fc037816 */ /* 0x002fc600000000ff */
[----:B------:R-:W2:Y:S04]  /*86ec0*/  LDL.LU R25, [R1+0x88] ;  /* 0x0000880001197983 */ /* 0x000ea80000300800 */
[----:B---3--:R1:W-:Y:S04]  /*86ed0*/  @P3 STG.E.U8 desc[UR60][R250.64], R3 ;  /* 0x00000003fa003986 */ /* 0x0083e8000c10113c */
[----:B-1----:R-:W3:Y:S01]  /*86ee0*/  LDL.LU.64 R250, [R1+0xda0] ;  /* 0x000da00001fa7983 */ /* 0x002ee20000300a00 */
[----:B------:R-:W-:Y:S02]  /*86ef0*/  ISETP.GE.AND P5, PT, R0, R9, PT ;  /* 0x000000090000720c */ /* 0x000fe40003fa6270 */
[----:B------:R-:W-:Y:S01]  /*86f00*/  PRMT R0, R252, 0x7773, RZ ;  /* 0x00007773fc007816 */ /* 0x000fe200000000ff */
[----:B------:R-:W1:Y:S01]  /*86f10*/  LDC R9, c[0x0][0x228] ;  /* 0x00008a00ff097b82 */ /* 0x000e620000000800 */
[----:B0-----:R-:W-:-:S02]  /*86f20*/  ISETP.LT.AND P6, PT, R15, R19, !P5 ;  /* 0x000000130f00720c */ /* 0x001fc40006fc1270 */
[----:B------:R-:W-:Y:S01]  /*86f30*/  ISETP.LT.AND P3, PT, R16, R23, !P5 ;  /* 0x000000171000720c */ /* 0x000fe20006f61270 */
[----:B------:R0:W-:Y:S01]  /*86f40*/  @P4 STG.E.U8 desc[UR60][R26.64], R0 ;  /* 0x000000001a004986 */ /* 0x0001e2000c10113c */
[----:B------:R-:W-:Y:S02]  /*86f50*/  ISETP.LT.AND P4, PT, R17, R6, !P5 ;  /* 0x000000061100720c */ /* 0x000fe40006f81270 */
[----:B------:R-:W-:Y:S01]  /*86f60*/  ISETP.LT.AND P5, PT, R14, R7, !P5 ;  /* 0x000000070e00720c */ /* 0x000fe20006fa1270 */
[----:B------:R-:W3:Y:S01]  /*86f70*/  LDC R19, c[0x0][0x228] ;  /* 0x00008a00ff137b82 */ /* 0x000ee20000000800 */
[C---:B------:R-:W-:Y:S02]  /*86f80*/  PRMT R5, R41.reuse, 0x7770, RZ ;  /* 0x0000777029057816 */ /* 0x040fe400000000ff */
[----:B------:R-:W-:Y:S01]  /*86f90*/  PRMT R3, R41, 0x7771, RZ ;  /* 0x0000777129037816 */ /* 0x000fe200000000ff */
[----:B0-----:R-:W-:Y:S02]  /*86fa0*/  VIADD R0, R10, 0x2c ;  /* 0x0000002c0a007836 */ /* 0x001fe40000000000 */
[----:B------:R0:W-:Y:S02]  /*86fb0*/  @P6 STG.E.U8 desc[UR60][R246.64], R5 ;  /* 0x00000005f6006986 */ /* 0x0001e4000c10113c */
[----:B------:R-:W3:Y:S01]  /*86fc0*/  LDC.64 R6, c[0x0][0x228] ;  /* 0x00008a00ff067b82 */ /* 0x000ee20000000a00 */
[----:B------:R-:W-:-:S02]  /*86fd0*/  ISETP.GE.AND P6, PT, R0, R13, PT ;  /* 0x0000000d0000720c */ /* 0x000fc40003fc6270 */
[----:B------:R-:W-:Y:S01]  /*86fe0*/  PRMT R0, R41, 0x7772, RZ ;  /* 0x0000777229007816 */ /* 0x000fe200000000ff */
[----:B----4-:R4:W-:Y:S01]  /*86ff0*/  @P3 STG.E.U8 desc[UR60][R244.64], R3 ;  /* 0x00000003f4003986 */ /* 0x0109e2000c10113c */
[----:B------:R-:W-:-:S03]  /*87000*/  ISETP.LT.AND P3, PT, R15, R11, !P6 ;  /* 0x0000000b0f00720c */ /* 0x000fc60007761270 */
[----:B------:R-:W3:Y:S01]  /*87010*/  LDC R23, c[0x0][0x228] ;  /* 0x00008a00ff177b82 */ /* 0x000ee20000000800 */
[----:B------:R-:W-:Y:S01]  /*87020*/  PRMT R41, R41, 0x7773, RZ ;  /* 0x0000777329297816 */ /* 0x000fe200000000ff */
[----:B------:R1:W-:Y:S01]  /*87030*/  @P5 STG.E.U8 desc[UR60][R28.64], R0 ;  /* 0x000000001c005986 */ /* 0x0003e2000c10113c */
[----:B------:R-:W-:-:S03]  /*87040*/  ISETP.LT.AND P5, PT, R16, R22, !P6 ;  /* 0x000000161000720c */ /* 0x000fc600077a1270 */
[----:B0-----:R-:W3:Y:S02]  /*87050*/  LDL.LU.64 R246, [R1+0xd90] ;  /* 0x000d900001f67983 */ /* 0x001ee40000300a00 */
[----:B------:R-:W0:Y:S02]  /*87060*/  LDC R13, c[0x0][0x228] ;  /* 0x00008a00ff0d7b82 */ /* 0x000e240000000800 */
[----:B----4-:R-:W4:Y:S04]  /*87070*/  LDL.LU.64 R244, [R1+0xd80] ;  /* 0x000d800001f47983 */ /* 0x010f280000300a00 */
[----:B--2---:R2:W-:Y:S01]  /*87080*/  @P4 STG.E.U8 desc[UR60][R248.64], R41 ;  /* 0x00000029f8004986 */ /* 0x0045e2000c10113c */
[----:B------:R-:W-:Y:S02]  /*87090*/  ISETP.LT.AND P4, PT, R17, R4, !P6 ;  /* 0x000000041100720c */ /* 0x000fe40007781270 */
[C---:B------:R-:W-:Y:S01]  /*870a0*/  PRMT R3, R25.reuse, 0x7771, RZ ;  /* 0x0000777119037816 */ /* 0x040fe200000000ff */
[----:B-1----:R-:W-:Y:S01]  /*870b0*/  VIADD R0, R10, 0x2d ;  /* 0x0000002d0a007836 */ /* 0x002fe20000000000 */
[----:B------:R-:W-:Y:S01]  /*870c0*/  ISETP.LT.AND P6, PT, R14, R9, !P6 ;  /* 0x000000090e00720c */ /* 0x000fe200077c1270 */
[----:B------:R-:W1:Y:S01]  /*870d0*/  LDC.64 R4, c[0x0][0x228] ;  /* 0x00008a00ff047b82 */ /* 0x000e620000000a00 */
[----:B------:R-:W-:Y:S01]  /*870e0*/  PRMT R9, R25, 0x7770, RZ ;  /* 0x0000777019097816 */ /* 0x000fe200000000ff */
[----:B--2---:R-:W2:Y:S06]  /*870f0*/  LDL.LU.64 R248, [R1+0xd60] ;  /* 0x000d600001f87983 */ /* 0x004eac0000300a00 */
[----:B------:R-:W1:Y:S01]  /*87100*/  LDC R11, c[0x0][0x228] ;  /* 0x00008a00ff0b7b82 */ /* 0x000e620000000800 */
[----:B------:R-:W2:Y:S04]  /*87110*/  LDL.LU.64 R26, [R1+0xd78] ;  /* 0x000d7800011a7983 */ /* 0x000ea80000300a00 */
[----:B------:R-:W2:Y:S03]  /*87120*/  LDL.LU.64 R28, [R1+0xd70] ;  /* 0x000d7000011c7983 */ /* 0x000ea60000300a00 */
[----:B------:R-:W1:Y:S01]  /*87130*/  LDC R22, c[0x0][0x228] ;  /* 0x00008a00ff167b82 */ /* 0x000e620000000800 */
[----:B---3--:R3:W-:Y:S04]  /*87140*/  @P3 STG.E.U8 desc[UR60][R250.64], R9 ;  /* 0x00000009fa003986 */ /* 0x0087e8000c10113c */
[----:B------:R0:W-:Y:S03]  /*87150*/  @P5 STG.E.U8 desc[UR60][R42.64], R3 ;  /* 0x000000032a005986 */ /* 0x0001e6000c10113c */
[----:B---3--:R-:W3:Y:S01]  /*87160*/  LDC R9, c[0x0][0x228] ;  /* 0x00008a00ff097b82 */ /* 0x008ee20000000800 */
[----:B0-----:R-:W3:Y:S01]  /*87170*/  LDL.LU.64 R42, [R1+0x3068] ;  /* 0x00306800012a7983 */ /* 0x001ee20000300a00 */
[----:B------:R-:W-:-:S02]  /*87180*/  ISETP.GE.AND P3, PT, R0, R7, PT ;  /* 0x000000070000720c */ /* 0x000fc40003f66270 */
[----:B------:R-:W-:Y:S01]  /*87190*/  PRMT R3, R25, 0x7772, RZ ;  /* 0x0000777219037816 */ /* 0x000fe200000000ff */
[----:B------:R-:W2:Y:S01]  /*871a0*/  LDL.LU.64 R250, [R1+0xd58] ;  /* 0x000d580001fa7983 */ /* 0x000ea20000300a00 */
[----:B------:R-:W-:Y:S02]  /*871b0*/  ISETP.LT.AND P5, PT, R15, R19, !P3 ;  /* 0x000000130f00720c */ /* 0x000fe40005fa1270 */
[----:B------:R-:W-:Y:S01]  /*871c0*/  PRMT R0, R25, 0x7773, RZ ;  /* 0x0000777319007816 */ /* 0x000fe200000000ff */
[----:B------:R-:W2:Y:S01]  /*871d0*/  LDL.LU R252, [R1+0x8c] ;  /* 0x00008c0001fc7983 */ /* 0x000ea20000300800 */
[----:B------:R-:W0:Y:S03]  /*871e0*/  LDC R19, c[0x0][0x228] ;  /* 0x00008a00ff137b82 */ /* 0x000e260000000800 */
[----:B------:R-:W2:Y:S05]  /*871f0*/  LDL.LU.64 R30, [R1+0xd50] ;  /* 0x000d5000011e7983 */ /* 0x000eaa0000300a00 */
[----:B------:R-:W0:Y:S01]  /*87200*/  LDC R25, c[0x0][0x228] ;  /* 0x00008a00ff197b82 */ /* 0x000e220000000800 */
[----:B------:R1:W-:Y:S04]  /*87210*/  @P6 STG.E.U8 desc[UR60][R246.64], R3 ;  /* 0x00000003f6006986 */ /* 0x0003e8000c10113c */
[----:B----4-:R4:W-:Y:S01]  /*87220*/  @P4 STG.E.U8 desc[UR60][R244.64], R0 ;  /* 0x00000000f4004986 */ /* 0x0109e2000c10113c */
[----:B------:R-:W-:-:S02]  /*87230*/  ISETP.LT.AND P4, PT, R17, R2, !P3 ;  /* 0x000000021100720c */ /* 0x000fc40005f81270 */
[----:B------:R-:W-:Y:S01]  /*87240*/  ISETP.LT.AND P6, PT, R16, R23, !P3 ;  /* 0x000000171000720c */ /* 0x000fe20005fc1270 */
[----:B-1----:R-:W2:Y:S01]  /*87250*/  LDL.LU.64 R246, [R1+0xd48] ;  /* 0x000d480001f67983 */ /* 0x002ea20000300a00 */
[C---:B---3--:R-:W-:Y:S02]  /*87260*/  PRMT R2, R42.reuse, 0x7770, RZ ;  /* 0x000077702a027816 */ /* 0x048fe400000000ff */
[----:B------:R-:W-:Y:S01]  /*87270*/  PRMT R7, R42, 0x7771, RZ ;  /* 0x000077712a077816 */ /* 0x000fe200000000ff */
[----:B----4-:R-:W-:Y:S01]  /*87280*/  VIADD R0, R10, 0x2e ;  /* 0x0000002e0a007836 */ /* 0x010fe20000000000 */
[----:B------:R-:W1:Y:S01]  /*87290*/  LDC R23, c[0x0][0x228] ;  /* 0x00008a00ff177b82 */ /* 0x000e620000000800 */
[----:B--2---:R2:W-:Y:S04]  /*872a0*/  @P5 STG.E.U8 desc[UR60][R248.64], R2 ;  /* 0x00000002f8005986 */ /* 0x0045e8000c10113c */
[----:B--2---:R-:W2:Y:S01]  /*872b0*/  LDL.LU.64 R248, [R1+0xd40] ;  /* 0x000d400001f87983 */ /* 0x004ea20000300a00 */
[----:B------:R-:W-:-:S02]  /*872c0*/  ISETP.LT.AND P3, PT, R14, R13, !P3 ;  /* 0x0000000d0e00720c */ /* 0x000fc40005f61270 */
[----:B------:R-:W3:Y:S01]  /*872d0*/  LDC.64 R2, c[0x0][0x228] ;  /* 0x00008a00ff027b82 */ /* 0x000ee20000000a00 */
[----:B------:R-:W4:Y:S04]  /*872e0*/  LDL.LU.64 R244, [R1+0xd28] ;  /* 0x000d280001f47983 */ /* 0x000f280000300a00 */
[----:B------:R0:W-:Y:S04]  /*872f0*/  @P6 STG.E.U8 desc[UR60][R26.64], R7 ;  /* 0x000000071a006986 */ /* 0x0001e8000c10113c */
[----:B0-----:R-:W4:Y:S01]  /*87300*/  LDL.LU.64 R26, [R1+0xd20] ;  /* 0x000d2000011a7983 */ /* 0x001f220000300a00 */
[----:B------:R-:W-:-:S02]  /*87310*/  ISETP.GE.AND P5, PT, R0, R5, PT ;  /* 0x000000050000720c */ /* 0x000fc40003fa6270 */
[C---:B------:R-:W-:Y:S02]  /*87320*/  PRMT R0, R42.reuse, 0x7772, RZ ;  /* 0x000077722a007816 */ /* 0x040fe400000000ff */
[----:B------:R-:W-:Y:S02]  /*87330*/  PRMT R42, R42, 0x7773, RZ ;  /* 0x000077732a2a7816 */ /* 0x000fe400000000ff */
[----:B------:R-:W-:Y:S01]  /*87340*/  ISETP.LT.AND P6, PT, R15, R11, !P5 ;  /* 0x0000000b0f00720c */ /* 0x000fe20006fc1270 */
[----:B------:R0:W-:Y:S01]  /*87350*/  @P3 STG.E.U8 desc[UR60][R28.64], R0 ;  /* 0x000000001c003986 */ /* 0x0001e2000c10113c */
[----:B------:R-:W-:Y:S02]  /*87360*/  ISETP.LT.AND P3, PT, R16, R22, !P5 ;  /* 0x000000161000720c */ /* 0x000fe40006f61270 */
[----:B------:R-:W-:Y:S01]  /*87370*/  PRMT R13, R252, 0x7770, RZ ;  /* 0x00007770fc0d7816 */ /* 0x000fe200000000ff */
[----:B------:R1:W-:Y:S01]  /*87380*/  @P4 STG.E.U8 desc[UR60][R250.64], R42 ;  /* 0x0000002afa004986 */ /* 0x0003e2000c10113c */
[----:B------:R-:W-:Y:S01]  /*87390*/  ISETP.LT.AND P4, PT, R14, R9, !P5 ;  /* 0x000000090e00720c */ /* 0x000fe20006f81270 */
[----:B------:R-:W4:Y:S01]  /*873a0*/  LDC R22, c[0x0][0x228] ;  /* 0x00008a00ff167b82 */ /* 0x000f220000000800 */
[----:B------:R-:W-:Y:S01]  /*873b0*/  PRMT R11, R252, 0x7771, RZ ;  /* 0x00007771fc0b7816 */ /* 0x000fe200000000ff */
[----:B0-----:R-:W-:Y:S01]  /*873c0*/  VIADD R0, R10, 0x2f ;  /* 0x0000002f0a007836 */ /* 0x001fe20000000000 */
[----:B------:R-:W-:-:S03]  /*873d0*/  PRMT R7, R252, 0x7772, RZ ;  /* 0x00007772fc077816 */ /* 0x000fc600000000ff */
[----:B------:R-:W-:Y:S01]  /*873e0*/  @P6 STG.E.U8 desc[UR60][R30.64], R13 ;  /* 0x0000000d1e006986 */ /* 0x000fe2000c10113c */
[----:B------:R-:W-:Y:S02]  /*873f0*/  ISETP.LT.AND P5, PT, R17, R8, !P5 ;  /* 0x000000081100720c */ /* 0x000fe40006fa1270 */
[----:B---3--:R-:W-:Y:S01]  /*87400*/  ISETP.GE.AND P6, PT, R0, R3, PT ;  /* 0x000000030000720c */ /* 0x008fe20003fc6270 */
[----:B------:R0:W-:Y:S01]  /*87410*/  @P3 STG.E.U8 desc[UR60][R246.64], R11 ;  /* 0x0000000bf6003986 */ /* 0x0001e2000c10113c */
[----:B------:R-:W-:Y:S01]  /*87420*/  PRMT R5, R252, 0x7773, RZ ;  /* 0x00007773fc057816 */ /* 0x000fe200000000ff */
[----:B------:R-:W3:Y:S01]  /*87430*/  LDC.64 R8, c[0x0][0x228] ;  /* 0x00008a00ff087b82 */ /* 0x000ee20000000a00 */
[----:B------:R-:W-:Y:S01]  /*87440*/  ISETP.LT.AND P3, PT, R15, R19, !P6 ;  /* 0x000000130f00720c */ /* 0x000fe20007761270 */
[----:B------:R-:W3:Y:S04]  /*87450*/  LDL.LU.64 R28, [R1+0xd10] ;  /* 0x000d1000011c7983 */ /* 0x000ee80000300a00 */
[----:B-1----:R-:W3:Y:S01]  /*87460*/  LDL.LU.64 R250, [R1+0xd08] ;  /* 0x000d080001fa7983 */ /* 0x002ee20000300a00 */
[----:B------:R-:W-:Y:S01]  /*87470*/  VIADD R0, R10, 0x30 ;  /* 0x000000300a007836 */ /* 0x000fe20000000000 */
[----:B------:R-:W-:Y:S01]  /*87480*/  PRMT R3, R43, 0x7772, RZ ;  /* 0x000077722b037816 */ /* 0x000fe200000000ff */
[----:B------:R-:W1:Y:S08]  /*87490*/  LDC R19, c[0x0][0x228] ;  /* 0x00008a00ff137b82 */ /* 0x000e700000000800 */
[----:B0-----:R-:W0:Y:S01]  /*874a0*/  LDC R11, c[0x0][0x228] ;  /* 0x00008a00ff0b7b82 */ /* 0x001e220000000800 */
[----:B--2---:R2:W-:Y:S01]  /*874b0*/  @P4 STG.E.U8 desc[UR60][R248.64], R7 ;  /* 0x00000007f8004986 */ /* 0x0045e2000c10113c */
[----:B------:R-:W-:-:S03]  /*874c0*/  ISETP.LT.AND P4, PT, R16, R25, !P6 ;  /* 0x000000191000720c */ /* 0x000fc60007781270 */
[----:B----4-:R4:W-:Y:S01]  /*874d0*/  @P5 STG.E.U8 desc[UR60][R244.64], R5 ;  /* 0x00000005f4005986 */ /* 0x0109e2000c10113c */
[----:B--2---:R-:W-:-:S03]  /*874e0*/  PRMT R7, R43, 0x7770, RZ ;  /* 0x000077702b077816 */ /* 0x004fc600000000ff */
[----:B------:R-:W2:Y:S01]  /*874f0*/  LDL.LU.64 R248, [R1+0xd00] ;  /* 0x000d000001f87983 */ /* 0x000ea20000300a00 */
[----:B----4-:R-:W-:-:S03]  /*87500*/  PRMT R5, R43, 0x7771, RZ ;  /* 0x000077712b057816 */ /* 0x010fc600000000ff */
[----:B------:R-:W4:Y:S04]  /*87510*/  LDL.LU.64 R246, [R1+0xcf0] ;  /* 0x000cf00001f67983 */ /* 0x000f280000300a00 */
[----:B------:R-:W-:Y:S04]  /*87520*/  @P3 STG.E.U8 desc[UR60][R26.64], R7 ;  /* 0x000000071a003986 */ /* 0x000fe8000c10113c */
[----:B------:R-:W4:Y:S04]  /*87530*/  LDL.LU.64 R244, [R1+0xce0] ;  /* 0x000ce00001f47983 */ /* 0x000f280000300a00 */
[----:B------:R1:W-:Y:S04]  /*87540*/  @P4 STG.E.U8 desc[UR60][R44.64], R5 ;  /* 0x000000052c004986 */ /* 0x0003e8000c10113c */
[----:B-1----:R-:W2:Y:S01]  /*87550*/  LDL.LU.64 R44, [R1+0x3060] ;  /* 0x00306000012c7983 */ /* 0x002ea20000300a00 */
[----:B------:R-:W-:-:S02]  /*87560*/  ISETP.LT.AND P5, PT, R17, R12, !P6 ;  /* 0x0000000c1100720c */ /* 0x000fc400077a1270 */
[----:B------:R-:W-:Y:S01]  /*87570*/  ISETP.LT.AND P6, PT, R14, R22, !P6 ;  /* 0x000000160e00720c */ /* 0x000fe200077c1270 */
[----:B------:R-:W1:Y:S01]  /*87580*/  LDC.64 R12, c[0x0][0x228] ;  /* 0x00008a00ff0c7b82 */ /* 0x000e620000000a00 */
[----:B---3--:R-:W-:-:S04]  /*87590*/  ISETP.GE.AND P3, PT, R0, R9, PT ;  /* 0x000000090000720c */ /* 0x008fc80003f66270 */
[----:B------:R-:W-:Y:S02]  /*875a0*/  ISETP.LT.AND P4, PT, R15, R24, !P3 ;  /* 0x000000180f00720c */ /* 0x000fe40005f81270 */
[----:B------:R-:W-:Y:S01]  /*875b0*/  PRMT R43, R43, 0x7773, RZ ;  /* 0x000077732b2b7816 */ /* 0x000fe200000000ff */
[----:B------:R-:W3:Y:S04]  /*875c0*/  LDC R22, c[0x0][0x228] ;  /* 0x00008a00ff167b82 */ /* 0x000ee80000000800 */
[----:B------:R0:W-:Y:S01]  /*875d0*/  @P6 STG.E.U8 desc[UR60][R28.64], R3 ;  /* 0x000000031c006986 */ /* 0x0001e2000c10113c */
[----:B------:R-:W-:-:S03]  /*875e0*/  ISETP.LT.AND P6, PT, R16, R23, !P3 ;  /* 0x000000171000720c */ /* 0x000fc60005fc1270 */
[----:B------:R2:W-:Y:S01]  /*875f0*/  @P5 STG.E.U8 desc[UR60][R250.64], R43 ;  /* 0x0000002bfa005986 */ /* 0x0005e2000c10113c */
[----:B------:R-:W4:Y:S03]  /*87600*/  LDC R9, c[0x0][0x228] ;  /* 0x00008a00ff097b82 */ /* 0x000f260000000800 */
[----:B0-----:R-:W4:Y:S01]  /*87610*/  LDL.LU.64 R28, [R1+0xcd8] ;  /* 0x000cd800011c7983 */ /* 0x001f220000300a00 */
[----:B--2---:R-:W-:-:S03]  /*87620*/  PRMT R5, R44, 0x7770, RZ ;  /* 0x000077702c057816 */ /* 0x004fc600000000ff */
[----:B------:R-:W2:Y:S01]  /*87630*/  LDL.LU.64 R30, [R1+0xcd0] ;  /* 0x000cd000011e7983 */ /* 0x000ea20000300a00 */
[----:B------:R-:W-:Y:S01]  /*87640*/  PRMT R3, R44, 0x7771, RZ ;  /* 0x000077712c037816 */ /* 0x000fe200000000ff */
[----:B------:R-:W-:Y:S01]  /*87650*/  VIADD R0, R10, 0x31 ;  /* 0x000000310a007836 */ /* 0x000fe20000000000 */
[----:B------:R-:W0:Y:S01]  /*87660*/  LDC R23, c[0x0][0x228] ;  /* 0x00008a00ff177b82 */ /* 0x000e220000000800 */
[----:B------:R-:W-:Y:S04]  /*87670*/  @P4 STG.E.U8 desc[UR60][R248.64], R5 ;  /* 0x00000005f8004986 */ /* 0x000fe8000c10113c */
[----:B------:R-:W2:Y:S03]  /*87680*/  LDL.LU.64 R250, [R1+0xcc8] ;  /* 0x000cc80001fa7983 */ /* 0x000ea60000300a00 */
[----:B------:R-:W0:Y:S01]  /*87690*/  LDC R24, c[0x0][0x228] ;  /* 0x00008a00ff187b82 */ /* 0x000e220000000800 */
[----:B------:R1:W-:Y:S04]  /*876a0*/  @P6 STG.E.U8 desc[UR60][R48.64], R3 ;  /* 0x0000000330006986 */ /* 0x0003e8000c10113c */
[----:B-1----:R-:W2:Y:S01]  /*876b0*/  LDL.LU.64 R48, [R1+0x3058] ;  /* 0x0030580001307983 */ /* 0x002ea20000300a00 */
[----:B------:R-:W-:-:S02]  /*876c0*/  ISETP.LT.AND P5, PT, R17, R6, !P3 ;  /* 0x000000061100720c */ /* 0x000fc40005fa1270 */
[----:B------:R-:W-:Y:S01]  /*876d0*/  ISETP.LT.AND P3, PT, R14, R19, !P3 ;  /* 0x000000130e00720c */ /* 0x000fe20005f61270 */
[----:B------:R-:W1:Y:S01]  /*876e0*/  LDC.64 R6, c[0x0][0x228] ;  /* 0x00008a00ff067b82 */ /* 0x000e620000000a00 */
[----:B------:R-:W2:Y:S01]  /*876f0*/  LDL.LU.64 R248, [R1+0xcb8] ;  /* 0x000cb80001f87983 */ /* 0x000ea20000300a00 */
[----:B------:R-:W-:Y:S02]  /*87700*/  ISETP.GE.AND P4, PT, R0, R13, PT ;  /* 0x0000000d0000720c */ /* 0x000fe40003f86270 */
[C---:B------:R-:W-:Y:S02]  /*87710*/  PRMT R0, R44.reuse, 0x7772, RZ ;  /* 0x000077722c007816 */ /* 0x040fe400000000ff */
[----:B---3--:R-:W-:Y:S02]  /*87720*/  ISETP.LT.AND P6, PT, R15, R22, !P4 ;  /* 0x000000160f00720c */ /* 0x008fe400067c1270 */
[----:B------:R-:W-:Y:S01]  /*87730*/  PRMT R44, R44, 0x7773, RZ ;  /* 0x000077732c2c7816 */ /* 0x000fe200000000ff */
[----:B------:R-:W3:Y:S03]  /*87740*/  LDC R19, c[0x0][0x228] ;  /* 0x00008a00ff137b82 */ /* 0x000ee60000000800 */
[----:B----4-:R4:W-:Y:S01]  /*87750*/  @P3 STG.E.U8 desc[UR60][R246.64], R0 ;  /* 0x00000000f6003986 */ /* 0x0109e2000c10113c */
[----:B------:R-:W-:-:S03]  /*87760*/  ISETP.LT.AND P3, PT, R16, R11, !P4 ;  /* 0x0000000b1000720c */ /* 0x000fc60006761270 */
[----:B------:R0:W-:Y:S01]  /*87770*/  @P5 STG.E.U8 desc[UR60][R244.64], R44 ;  /* 0x0000002cf4005986 */ /* 0x0001e2000c10113c */
[----:B------:R-:W-:Y:S01]  /*87780*/  ISETP.LT.AND P5, PT, R17, R4, !P4 ;  /* 0x000000041100720c */ /* 0x000fe200067a1270 */
[----:B------:R-:W3:Y:S02]  /*87790*/  LDC R13, c[0x0][0x228] ;  /* 0x00008a00ff0d7b82 */ /* 0x000ee40000000800 */
[----:B----4-:R-:W4:Y:S01]  /*877a0*/  LDL.LU.64 R246, [R1+0xcb0] ;  /* 0x000cb00001f67983 */ /* 0x010f220000300a00 */
[----:B------:R-:W-:Y:S01]  /*877b0*/  ISETP.LT.AND P4, PT, R14, R9, !P4 ;  /* 0x000000090e00720c */ /* 0x000fe20006781270 */
[----:B------:R-:W-:-:S04]  /*877c0*/  VIADD R0, R10, 0x32 ;  /* 0x000000320a007836 */ /* 0x000fc80000000000 */
[----:B------:R-:W4:Y:S01]  /*877d0*/  LDC.64 R4, c[0x0][0x228] ;  /* 0x00008a00ff047b82 */ /* 0x000f220000000a00 */
[----:B------:R-:W4:Y:S04]  /*877e0*/  LDL.LU.64 R26, [R1+0xca8] ;  /* 0x000ca800011a7983 */ /* 0x000f280000300a00 */
[----:B0-----:R-:W4:Y:S03]  /*877f0*/  LDL.LU.64 R244, [R1+0xca0] ;  /* 0x000ca00001f47983 */ /* 0x001f260000300a00 */
[----:B------:R-:W0:Y:S08]  /*87800*/  LDC R11, c[0x0][0x228] ;  /* 0x00008a00ff0b7b82 */ /* 0x000e300000000800 */
[----:B------:R-:W0:Y:S01]  /*87810*/  LDC R22, c[0x0][0x228] ;  /* 0x00008a00ff167b82 */ /* 0x000e220000000800 */
[----:B--2---:R-:W-:-:S02]  /*87820*/  PRMT R9, R48, 0x7770, RZ ;  /* 0x0000777030097816 */ /* 0x004fc400000000ff */
[----:B------:R-:W-:-:S03]  /*87830*/  PRMT R3, R48, 0x7771, RZ ;  /* 0x0000777130037816 */ /* 0x000fc600000000ff */
[----:B------:R2:W-:Y:S01]  /*87840*/  @P6 STG.E.U8 desc[UR60][R28.64], R9 ;  /* 0x000000091c006986 */ /* 0x0005e2000c10113c */
[----:B-1----:R-:W-:Y:S02]  /*87850*/  ISETP.GE.AND P6, PT, R0, R7, PT ;  /* 0x000000070000720c */ /* 0x002fe40003fc6270 */
[----:B------:R-:W-:Y:S01]  /*87860*/  PRMT R0, R48, 0x7772, RZ ;  /* 0x0000777230007816 */ /* 0x000fe200000000ff */
[----:B------:R-:W-:Y:S04]  /*87870*/  @P3 STG.E.U8 desc[UR60][R30.64], R3 ;  /* 0x000000031e003986 */ /* 0x000fe8000c10113c */
[----:B------:R1:W-:Y:S04]  /*87880*/  @P4 STG.E.U8 desc[UR60][R250.64], R0 ;  /* 0x00000000fa004986 */ /* 0x0003e8000c10113c */
[----:B--2---:R-:W2:Y:S04]  /*87890*/  LDL.LU.64 R28, [R1+0xc88] ;  /* 0x000c8800011c7983 */ /* 0x004ea80000300a00 */
[----:B-1----:R-:W2:Y:S01]  /*878a0*/  LDL.LU.64 R250, [R1+0xc80] ;  /* 0x000c800001fa7983 */ /* 0x002ea20000300a00 */
[----:B---3--:R-:W-:-:S02]  /*878b0*/  ISETP.LT.AND P3, PT, R15, R19, !P6 ;  /* 0x000000130f00720c */ /* 0x008fc40007761270 */
[----:B------:R-:W-:Y:S01]  /*878c0*/  PRMT R48, R48, 0x7773, RZ ;  /* 0x0000777330307816 */ /* 0x000fe200000000ff */
[----:B------:R-:W-:Y:S01]  /*878d0*/  VIADD R0, R10, 0x33 ;  /* 0x000000330a007836 */ /* 0x000fe20000000000 */
[----:B------:R-:W-:Y:S01]  /*878e0*/  ISETP.LT.AND P4, PT, R16, R23, !P6 ;  /* 0x000000171000720c */ /* 0x000fe20007781270 */
[----:B------:R-:W1:Y:S02]  /*878f0*/  LDC R19, c[0x0][0x228] ;  /* 0x00008a00ff137b82 */ /* 0x000e640000000800 */
[----:B------:R3:W-:Y:S01]  /*87900*/  @P5 STG.E.U8 desc[UR60][R248.64], R48 ;  /* 0x00000030f8005986 */ /* 0x0007e2000c10113c */
[----:B------:R-:W-:Y:S02]  /*87910*/  ISETP.LT.AND P5, PT, R17, R2, !P6 ;  /* 0x000000021100720c */ /* 0x000fe400077a1270 */
[----:B------:R-:W-:Y:S02]  /*87920*/  ISETP.LT.AND P6, PT, R14, R13, !P6 ;  /* 0x0000000d0e00720c */ /* 0x000fe400077c1270 */
[C---:B------:R-:W-:Y:S01]  /*87930*/  PRMT R9, R45.reuse, 0x7770, RZ ;  /* 0x000077702d097816 */ /* 0x040fe200000000ff */
[----:B------:R-:W1:Y:S01]  /*87940*/  LDC.64 R2, c[0x0][0x228] ;  /* 0x00008a00ff027b82 */ /* 0x000e620000000a00 */
[----:B------:R-:W-:-:S03]  /*87950*/  PRMT R7, R45, 0x7771, RZ ;  /* 0x000077712d077816 */ /* 0x000fc600000000ff */
[----:B----4-:R-:W-:Y:S01]  /*87960*/  @P3 STG.E.U8 desc[UR60][R246.64], R9 ;  /* 0x00000009f6003986 */ /* 0x010fe2000c10113c */
[----:B------:R-:W-:Y:S02]  /*87970*/  ISETP.GE.AND P3, PT, R0, R5, PT ;  /* 0x000000050000720c */ /* 0x000fe40003f66270 */
[----:B------:R-:W-:Y:S01]  /*87980*/  PRMT R0, R45, 0x7772, RZ ;  /* 0x000077722d007816 */ /* 0x000fe200000000ff */
[----:B------:R4:W-:Y:S01]  /*87990*/  @P4 STG.E.U8 desc[UR60][R26.64], R7 ;  /* 0x000000071a004986 */ /* 0x0009e2000c10113c */
[----:B0-----:R-:W-:Y:S01]  /*879a0*/  ISETP.LT.AND P4, PT, R15, R11, !P3 ;  /* 0x0000000b0f00720c */ /* 0x001fe20005f81270 */
[----:B------:R-:W0:Y:S02]  /*879b0*/  LDC R13, c[0x0][0x228] ;  /* 0x00008a00ff0d7b82 */ /* 0x000e240000000800 */
[----:B------:R4:W-:Y:S01]  /*879c0*/  @P6 STG.E.U8 desc[UR60][R244.64], R0 ;  /* 0x00000000f4006986 */ /* 0x0009e2000c10113c */
[----:B------:R-:W-:Y:S02]  /*879d0*/  ISETP.LT.AND P6, PT, R16, R22, !P3 ;  /* 0x000000161000720c */ /* 0x000fe40005fc1270 */
[----:B------:R-:W-:Y:S01]  /*879e0*/  PRMT R45, R45, 0x7773, RZ ;  /* 0x000077732d2d7816 */ /* 0x000fe200000000ff */
[----:B---3--:R-:W3:Y:S01]  /*879f0*/  LDL.LU.64 R248, [R1+0xc70] ;  /* 0x000c700001f87983 */ /* 0x008ee20000300a00 */
[C---:B------:R-:W-:Y:S01]  /*87a00*/  PRMT R5, R49.reuse, 0x7771, RZ ;  /* 0x0000777131057816 */ /* 0x040fe200000000ff */
[----:B------:R-:W3:Y:S01]  /*87a10*/  LDC R23, c[0x0][0x228] ;  /* 0x00008a00ff177b82 */ /* 0x000ee20000000800 */
[----:B----4-:R-:W-:Y:S01]  /*87a20*/  PRMT R7, R49, 0x7770, RZ ;  /* 0x0000777031077816 */ /* 0x010fe200000000ff */
[----:B------:R-:W4:Y:S04]  /*87a30*/  LDL.LU.64 R246, [R1+0xc60] ;  /* 0x000c600001f67983 */ /* 0x000f280000300a00 */
[----:B------:R-:W4:Y:S01]  /*87a40*/  LDL.LU.64 R244, [R1+0xc58] ;  /* 0x000c580001f47983 */ /* 0x000f220000300a00 */
[----:B------:R-:W-:Y:S01]  /*87a50*/  VIADD R0, R10, 0x34 ;  /* 0x000000340a007836 */ /* 0x000fe20000000000 */
[----:B------:R-:W4:Y:S08]  /*87a60*/  LDC R11, c[0x0][0x228] ;  /* 0x00008a00ff0b7b82 */ /* 0x000f300000000800 */
[----:B------:R-:W4:Y:S01]  /*87a70*/  LDC R22, c[0x0][0x228] ;  /* 0x00008a00ff167b82 */ /* 0x000f220000000800 */
[----:B--2---:R2:W-:Y:S04]  /*87a80*/  @P5 STG.E.U8 desc[UR60][R28.64], R45 ;  /* 0x0000002d1c005986 */ /* 0x0045e8000c10113c */
[----:B------:R1:W-:Y:S04]  /*87a90*/  @P4 STG.E.U8 desc[UR60][R250.64], R7 ;  /* 0x00000007fa004986 */ /* 0x0003e8000c10113c */
[----:B--2---:R-:W2:Y:S04]  /*87aa0*/  LDL.LU.64 R28, [R1+0xc48] ;  /* 0x000c4800011c7983 */ /* 0x004ea80000300a00 */
[----:B------:R0:W-:Y:S01]  /*87ab0*/  @P6 STG.E.U8 desc[UR60][R46.64], R5 ;  /* 0x000000052e006986 */ /* 0x0001e2000c10113c */
[----:B------:R-:W-:Y:S01]  /*87ac0*/  ISETP.LT.AND P5, PT, R17, R8, !P3 ;  /* 0x000000081100720c */ /* 0x000fe20005fa1270 */
[----:B-1----:R-:W1:Y:S02]  /*87ad0*/  LDC R7, c[0x0][0x228] ;  /* 0x00008a00ff077b82 */ /* 0x002e640000000800 */
[----:B0-----:R-:W2:Y:S01]  /*87ae0*/  LDL.LU.64 R46, [R1+0x3050] ;  /* 0x00305000012e7983 */ /* 0x001ea20000300a00 */
[----:B------:R-:W-:-:S05]  /*87af0*/  ISETP.LT.AND P3, PT, R14, R19, !P3 ;  /* 0x000000130e00720c */ /* 0x000fca0005f61270 */
[----:B------:R-:W0:Y:S01]  /*87b00*/  LDC.64 R8, c[0x0][0x228] ;  /* 0x00008a00ff087b82 */ /* 0x000e220000000a00 */
[----:B------:R-:W-:Y:S01]  /*87b10*/  ISETP.GE.AND P4, PT, R0, R3, PT ;  /* 0x000000030000720c */ /* 0x000fe20003f86270 */
[----:B------:R-:W2:Y:S01]  /*87b20*/  LDL.LU.64 R250, [R1+0xc38] ;  /* 0x000c380001fa7983 */ /* 0x000ea20000300a00 */
[----:B------:R-:W-:Y:S02]  /*87b30*/  PRMT R0, R49, 0x7772, RZ ;  /* 0x0000777231007816 */ /* 0x000fe400000000ff */
[----:B------:R-:W-:-:S03]  /*87b40*/  ISETP.LT.AND P6, PT, R15, R13, !P4 ;  /* 0x0000000d0f00720c */ /* 0x000fc600067c1270 */
[----:B------:R-:W1:Y:S01]  /*87b50*/  LDC R19, c[0x0][0x228] ;  /* 0x00008a00ff137b82 */ /* 0x000e620000000800 */
[----:B---3--:R3:W-:Y:S01]  /*87b60*/  @P3 STG.E.U8 desc[UR60][R248.64], R0 ;  /* 0x00000000f8003986 */ /* 0x0087e2000c10113c */
[----:B------:R-:W-:Y:S02]  /*87b70*/  ISETP.LT.AND P3, PT, R16, R23, !P4 ;  /* 0x000000171000720c */ /* 0x000fe40006761270 */
[----:B------:R-:W-:-:S04]  /*87b80*/  PRMT R49, R49, 0x7773, RZ ;  /* 0x0000777331317816 */ /* 0x000fc800000000ff */
[----:B------:R-:W1:Y:S01]  /*87b90*/  LDC R23, c[0x0][0x228] ;  /* 0x00008a00ff177b82 */ /* 0x000e620000000800 */
[----:B----4-:R4:W-:Y:S04]  /*87ba0*/  @P5 STG.E.U8 desc[UR60][R246.64], R49 ;  /* 0x00000031f6005986 */ /* 0x0109e8000c10113c */
[----:B---3--:R-:W3:Y:S04]  /*87bb0*/  LDL.LU.64 R248, [R1+0xc18] ;  /* 0x000c180001f87983 */ /* 0x008ee80000300a00 */
[----:B------:R-:W3:Y:S04]  /*87bc0*/  LDL.LU.64 R26, [R1+0xc30] ;  /* 0x000c3000011a7983 */ /* 0x000ee80000300a00 */
[----:B----4-:R-:W4:Y:S01]  /*87bd0*/  LDL.LU.64 R246, [R1+0xc28] ;  /* 0x000c280001f67983 */ /* 0x010f220000300a00 */
[----:B--2---:R-:W-:-:S02]  /*87be0*/  PRMT R5, R46, 0x7770, RZ ;  /* 0x000077702e057816 */ /* 0x004fc400000000ff */
[----:B------:R-:W-:-:S03]  /*87bf0*/  PRMT R3, R46, 0x7771, RZ ;  /* 0x000077712e037816 */ /* 0x000fc600000000ff */
[----:B------:R2:W-:Y:S04]  /*87c00*/  @P6 STG.E.U8 desc[UR60][R244.64], R5 ;  /* 0x00000005f4006986 */ /* 0x0005e8000c10113c */
[----:B------:R0:W-:Y:S04]  /*87c10*/  @P3 STG.E.U8 desc[UR60][R50.64], R3 ;  /* 0x0000000332003986 */ /* 0x0001e8000c10113c */
[----:B--2---:R-:W2:Y:S04]  /*87c20*/  LDL.LU.64 R244, [R1+0xc10] ;  /* 0x000c100001f47983 */ /* 0x004ea80000300a00 */
[----:B0-----:R-:W3:Y:S01]  /*87c30*/  LDL.LU.64 R50, [R1+0x3048] ;  /* 0x0030480001327983 */ /* 0x001ee20000300a00 */
[----:B------:R-:W-:Y:S01]  /*87c40*/  VIADD R0, R10, 0x35 ;  /* 0x000000350a007836 */ /* 0x000fe20000000000 */
[----:B------:R-:W-:-:S02]  /*87c50*/  ISETP.LT.AND P5, PT, R17, R12, !P4 ;  /* 0x0000000c1100720c */ /* 0x000fc400067a1270 */
[----:B------:R-:W-:Y:S01]  /*87c60*/  ISETP.LT.AND P4, PT, R14, R11, !P4 ;  /* 0x0000000b0e00720c */ /* 0x000fe20006781270 */
[----:B------:R-:W2:Y:S01]  /*87c70*/  LDL.LU.64 R30, [R1+0xc08] ;  /* 0x000c0800011e7983 */ /* 0x000ea20000300a00 */
[----:B------:R-:W-:Y:S01]  /*87c80*/  ISETP.GE.AND P6, PT, R0, R9, PT ;  /* 0x000000090000720c */ /* 0x000fe20003fc6270 */
[----:B------:R-:W0:Y:S03]  /*87c90*/  LDC.64 R12, c[0x0][0x228] ;  /* 0x00008a00ff0c7b82 */ /* 0x000e260000000a00 */
[----:B-1----:R-:W-:Y:S02]  /*87ca0*/  ISETP.LT.AND P3, PT, R15, R19, !P6 ;  /* 0x000000130f00720c */ /* 0x002fe40007761270 */
[C---:B------:R-:W-:Y:S02]  /*87cb0*/  PRMT R0, R46.reuse, 0x7772, RZ ;  /* 0x000077722e007816 */ /* 0x040fe400000000ff */
[----:B------:R-:W-:Y:S01]  /*87cc0*/  PRMT R46, R46, 0x7773, RZ ;  /* 0x000077732e2e7816 */ /* 0x000fe200000000ff */
[----:B------:R-:W1:Y:S02]  /*87cd0*/  LDC R11, c[0x0][0x228] ;  /* 0x00008a00ff0b7b82 */ /* 0x000e640000000800 */
[----:B------:R4:W-:Y:S01]  /*87ce0*/  @P4 STG.E.U8 desc[UR60][R28.64], R0 ;  /* 0x000000001c004986 */ /* 0x0009e2000c10113c */
[----:B------:R-:W-:-:S03]  /*87cf0*/  ISETP.LT.AND P4, PT, R16, R22, !P6 ;  /* 0x000000161000720c */ /* 0x000fc60007781270 */
[----:B------:R-:W-:Y:S02]  /*87d00*/  @P5 STG.E.U8 desc[UR60][R250.64], R46 ;  /* 0x0000002efa005986 */ /* 0x000fe4000c10113c */
[----:B------:R-:W1:Y:S02]  /*87d10*/  LDC R19, c[0x0][0x228] ;  /* 0x00008a00ff137b82 */ /* 0x000e640000000800 */
[----:B----4-:R-:W4:Y:S06]  /*87d20*/  LDL.LU.64 R28, [R1+0xc00] ;  /* 0x000c0000011c7983 */ /* 0x010f2c0000300a00 */
[----:B------:R-:W2:Y:S01]  /*87d30*/  LDC R9, c[0x0][0x228] ;  /* 0x00008a00ff097b82 */ /* 0x000ea20000000800 */
[----:B---3--:R-:W-:-:S02]  /*87d40*/  PRMT R3, R50, 0x7770, RZ ;  /* 0x0000777032037816 */ /* 0x008fc400000000ff */
[----:B------:R-:W-:Y:S01]  /*87d50*/  PRMT R5, R50, 0x7771, RZ ;  /* 0x0000777132057816 */ /* 0x000fe200000000ff */
[----:B------:R-:W-:-:S04]  /*87d60*/  VIADD R0, R10, 0x36 ;  /* 0x000000360a007836 */ /* 0x000fc80000000000 */
[----:B------:R-:W3:Y:S01]  /*87d70*/  LDC R22, c[0x0][0x228] ;  /* 0x00008a00ff167b82 */ /* 0x000ee20000000800 */
[----:B------:R0:W-:Y:S04]  /*87d80*/  @P3 STG.E.U8 desc[UR60][R248.64], R3 ;  /* 0x00000003f8003986 */ /* 0x0001e8000c10113c */
[----:B0-----:R-:W3:Y:S04]  /*87d90*/  LDL.LU.64 R248, [R1+0xbf8] ;  /* 0x000bf80001f87983 */ /* 0x001ee80000300a00 */
[----:B------:R-:W3:Y:S04]  /*87da0*/  LDL.LU.64 R250, [R1+0xbe0] ;  /* 0x000be00001fa7983 */ /* 0x000ee80000300a00 */
[----:B------:R0:W-:Y:S04]  /*87db0*/  @P4 STG.E.U8 desc[UR60][R26.64], R5 ;  /* 0x000000051a004986 */ /* 0x0001e8000c10113c */
[----:B0-----:R-:W3:Y:S01]  /*87dc0*/  LDL.LU.64 R26, [R1+0xbd8] ;  /* 0x000bd800011a7983 */ /* 0x001ee20000300a00 */
[----:B------:R-:W-:-:S02]  /*87dd0*/  ISETP.LT.AND P5, PT, R17, R6, !P6 ;  /* 0x000000061100720c */ /* 0x000fc400077a1270 */
[----:B------:R-:W-:Y:S02]  /*87de0*/  ISETP.LT.AND P6, PT, R14, R7, !P6 ;  /* 0x000000070e00720c */ /* 0x000fe400077c1270 */
[----:B------:R-:W0:Y:S01]  /*87df0*/  LDC.64 R6, c[0x0][0x228] ;  /* 0x00008a00ff067b82 */ /* 0x000e220000000a00 */
[----:B------:R-:W-:Y:S02]  /*87e00*/  ISETP.GE.AND P3, PT, R0, R13, PT ;  /* 0x0000000d0000720c */ /* 0x000fe40003f66270 */
[----:B------:R-:W-:-:S05]  /*87e10*/  PRMT R0, R50, 0x7772, RZ ;  /* 0x0000777232007816 */ /* 0x000fca00000000ff */
[----:B------:R-:W4:Y:S01]  /*87e20*/  LDC R13, c[0x0][0x228] ;  /* 0x00008a00ff0d7b82 */ /* 0x000f220000000800 */
[----:B------:R-:W-:Y:S02]  /*87e30*/  PRMT R50, R50, 0x7773, RZ ;  /* 0x0000777332327816 */ /* 0x000fe400000000ff */
[----:B-1----:R-:W-:Y:S01]  /*87e40*/  ISETP.LT.AND P4, PT, R15, R11, !P3 ;  /* 0x0000000b0f00720c */ /* 0x002fe20005f81270 */
[----:B------:R1:W-:Y:S01]  /*87e50*/  @P6 STG.E.U8 desc[UR60][R246.64], R0 ;  /* 0x00000000f6006986 */ /* 0x0003e2000c10113c */
[----:B------:R-:W-:-:S03]  /*87e60*/  ISETP.LT.AND P6, PT, R16, R19, !P3 ;  /* 0x000000131000720c */ /* 0x000fc60005fc1270 */
[----:B--2---:R-:W-:Y:S01]  /*87e70*/  @P5 STG.E.U8 desc[UR60][R244.64], R50 ;  /* 0x00000032f4005986 */ /* 0x004fe2000c10113c */
[----:B------:R-:W-:Y:S01]  /*87e80*/  ISETP.LT.AND P5, PT, R14, R9, !P3 ;  /* 0x000000090e00720c */ /* 0x000fe20005fa1270 */
[----:B------:R-:W2:Y:S01]  /*87e90*/  LDC R19, c[0x0][0x228] ;  /* 0x00008a00ff137b82 */ /* 0x000ea20000000800 */
[C---:B------:R-:W-:Y:S02]  /*87ea0*/  PRMT R11, R47.reuse, 0x7770, RZ ;  /* 0x000077702f0b7816 */ /* 0x040fe400000000ff */
[C---:B------:R-:W-:Y:S01]  /*87eb0*/  PRMT R9, R47.reuse, 0x7771, RZ ;  /* 0x000077712f097816 */ /* 0x040fe200000000ff */
[----:B-1----:R-:W-:Y:S01]  /*87ec0*/  VIADD R0, R10, 0x37 ;  /* 0x000000370a007836 */ /* 0x002fe20000000000 */
[----:B------:R-:W-:Y:S01]  /*87ed0*/  PRMT R3, R47, 0x7772, RZ ;  /* 0x000077722f037816 */ /* 0x000fe200000000ff */
[----:B------:R1:W-:Y:S03]  /*87ee0*/  @P4 STG.E.U8 desc[UR60][R30.64], R11 ;  /* 0x0000000b1e004986 */ /* 0x0003e6000c10113c */
[----:B0-----:R-:W-:Y:S01]  /*87ef0*/  ISETP.GE.AND P4, PT, R0, R7, PT ;  /* 0x000000070000720c */ /* 0x001fe20003f86270 */
[----:B----4-:R0:W-:Y:S01]  /*87f00*/  @P6 STG.E.U8 desc[UR60][R28.64], R9 ;  /* 0x000000091c006986 */ /* 0x0101e2000c10113c */
[----:B------:R-:W-:-:S02]  /*87f10*/  ISETP.LT.AND P3, PT, R17, R4, !P3 ;  /* 0x000000041100720c */ /* 0x000fc40005f61270 */
[----:B------:R-:W-:Y:S01]  /*87f20*/  ISETP.LT.AND P6, PT, R15, R13, !P4 ;  /* 0x0000000d0f00720c */ /* 0x000fe200067c1270 */
[----:B------:R-:W4:Y:S01]  /*87f30*/  LDL.LU.64 R246, [R1+0xbc8] ;  /* 0x000bc80001f67983 */ /* 0x000f220000300a00 */
[----:B------:R-:W-:Y:S01]  /*87f40*/  PRMT R47, R47, 0x7773, RZ ;  /* 0x000077732f2f7816 */ /* 0x000fe200000000ff */
[----:B------:R-:W2:Y:S01]  /*87f50*/  LDC.64 R4, c[0x0][0x228] ;  /* 0x00008a00ff047b82 */ /* 0x000ea20000000a00 */
[C---:B-1----:R-:W-:Y:S01]  /*87f60*/  PRMT R11, R51.reuse, 0x7770, RZ ;  /* 0x00007770330b7816 */ /* 0x042fe200000000ff */
[----:B------:R-:W4:Y:S01]  /*87f70*/  LDL.LU.64 R244, [R1+0xbc0] ;  /* 0x000bc00001f47983 */ /* 0x000f220000300a00 */
[----:B0-----:R-:W-:-:S05]  /*87f80*/  PRMT R9, R51, 0x7771, RZ ;  /* 0x0000777133097816 */ /* 0x001fca00000000ff */
[----:B------:R-:W0:Y:S01]  /*87f90*/  LDC R13, c[0x0][0x228] ;  /* 0x00008a00ff0d7b82 */ /* 0x000e220000000800 */
[----:B---3--:R1:W-:Y:S01]  /*87fa0*/  @P5 STG.E.U8 desc[UR60][R248.64], R3 ;  /* 0x00000003f8005986 */ /* 0x0083e2000c10113c */
[----:B------:R-:W-:Y:S01]  /*87fb0*/  ISETP.LT.AND P5, PT, R16, R22, !P4 ;  /* 0x000000161000720c */ /* 0x000fe200067a1270 */
[----:B------:R-:W-:Y:S01]  /*87fc0*/  VIADD R0, R10, 0x38 ;  /* 0x000000380a007836 */ /* 0x000fe20000000000 */
[----:B------:R-:W-:Y:S01]  /*87fd0*/  PRMT R7, R51, 0x7772, RZ ;  /* 0x0000777233077816 */ /* 0x000fe200000000ff */
[----:B------:R3:W-:Y:S03]  /*87fe0*/  @P3 STG.E.U8 desc[UR60][R250.64], R47 ;  /* 0x0000002ffa003986 */ /* 0x0007e6000c10113c */
[----:B------:R-:W0:Y:S01]  /*87ff0*/  LDC R22, c[0x0][0x228] ;  /* 0x00008a00ff167b82 */ /* 0x000e220000000800 */
[----:B-1----:R-:W4:Y:S04]  /*88000*/  LDL.LU.64 R248, [R1+0xbb8] ;  /* 0x000bb80001f87983 */ /* 0x002f280000300a00 */
[----:B------:R-:W4:Y:S04]  /*88010*/  LDL.LU.64 R28, [R1+0xba8] ;  /* 0x000ba800011c7983 */ /* 0x000f280000300a00 */
[----:B------:R-:W-:Y:S04]  /*88020*/  @P6 STG.E.U8 desc[UR60][R26.64], R11 ;  /* 0x0000000b1a006986 */ /* 0x000fe8000c10113c */
[----:B---3--:R-:W3:Y:S04]  /*88030*/  LDL.LU.64 R250, [R1+0xb98] ;  /* 0x000b980001fa7983 */ /* 0x008ee80000300a00 */
[----:B------:R1:W-:Y:S01]  /*88040*/  @P5 STG.E.U8 desc[UR60][R52.64], R9 ;  /* 0x0000000934005986 */ /* 0x0003e2000c10113c */
[----:B------:R-:W-:-:S02]  /*88050*/  ISETP.LT.AND P3, PT, R17, R2, !P4 ;  /* 0x000000021100720c */ /* 0x000fc40006761270 */
[----:B------:R-:W-:Y:S01]  /*88060*/  PRMT R51, R51, 0x7773, RZ ;  /* 0x0000777333337816 */ /* 0x000fe200000000ff */
[----:B------:R-:W3:Y:S01]  /*88070*/  LDC.64 R2, c[0x0][0x228] ;  /* 0x00008a00ff027b82 */ /* 0x000ee20000000a00 */
[----:B-1----:R-:W3:Y:S01]  /*88080*/  LDL.LU.64 R52, [R1+0x3040] ;  /* 0x0030400001347983 */ /* 0x002ee20000300a00 */
[----:B--2---:R-:W-:-:S06]  /*88090*/  ISETP.LT.AND P4, PT, R14, R19, !P4 ;  /* 0x000000130e00720c */ /* 0x004fcc0006781270 */
[----:B------:R-:W1:Y:S01]  /*880a0*/  LDC R11, c[0x0][0x228] ;  /* 0x00008a00ff0b7b82 */ /* 0x000e620000000800 */
[----:B------:R-:W-:-:S04]  /*880b0*/  ISETP.GE.AND P6, PT, R0, R5, PT ;  /* 0x000000050000720c */ /* 0x000fc80003fc6270 */
[----:B------:R-:W-:-:S03]  /*880c0*/  ISETP.LT.AND P5, PT, R15, R24, !P6 ;  /* 0x000000180f00720c */ /* 0x000fc600077a1270 */
[----:B------:R-:W2:Y:S01]  /*880d0*/  LDC R19, c[0x0][0x228] ;  /* 0x00008a00ff137b82 */ /* 0x000ea20000000800 */
[----:B----4-:R4:W-:Y:S01]  /*880e0*/  @P4 STG.E.U8 desc[UR60][R246.64], R7 ;  /* 0x00000007f6004986 */ /* 0x0109e2000c10113c */
[----:B0-----:R-:W-:Y:S01]  /*880f0*/  ISETP.LT.AND P4, PT, R16, R13, !P6 ;  /* 0x0000000d1000720c */ /* 0x001fe20007781270 */
[----:B------:R-:W-:-:S05]  /*88100*/  VIADD R0, R10, 0x39 ;  /* 0x000000390a007836 */ /* 0x000fca0000000000 */
[----:B------:R-:W0:Y:S01]  /*88110*/  LDC R13, c[0x0][0x228] ;  /* 0x00008a00ff0d7b82 */ /* 0x000e220000000800 */
[----:B------:R1:W-:Y:S07]  /*88120*/  @P3 STG.E.U8 desc[UR60][R244.64], R51 ;  /* 0x00000033f4003986 */ /* 0x0003ee000c10113c */
[----:B------:R-:W0:Y:S01]  /*88130*/  LDC R24, c[0x0][0x228] ;  /* 0x00008a00ff187b82 */ /* 0x000e220000000800 */
[----:B----4-:R-:W4:Y:S04]  /*88140*/  LDL.LU.64 R246, [R1+0xb90] ;  /* 0x000b900001f67983 */ /* 0x010f280000300a00 */
[----:B------:R-:W4:Y:S04]  /*88150*/  LDL.LU.64 R30, [R1+0xb88] ;  /* 0x000b8800011e7983 */ /* 0x000f280000300a00 */
[----:B-1----:R-:W4:Y:S01]  /*88160*/  LDL.LU.64 R244, [R1+0xb80] ;  /* 0x000b800001f47983 */ /* 0x002f220000300a00 */
[----:B---3--:R-:W-:-:S02]  /*88170*/  PRMT R7, R52, 0x7770, RZ ;  /* 0x0000777034077816 */ /* 0x008fc400000000ff */
[----:B------:R-:W-:-:S03]  /*88180*/  PRMT R5, R52, 0x7771, RZ ;  /* 0x0000777134057816 */ /* 0x000fc600000000ff */
[----:B------:R1:W-:Y:S04]  /*88190*/  @P5 STG.E.U8 desc[UR60][R248.64], R7 ;  /* 0x00000007f8005986 */ /* 0x0003e8000c10113c */
[----:B------:R3:W-:Y:S01]  /*881a0*/  @P4 STG.E.U8 desc[UR60][R56.64], R5 ;  /* 0x0000000538004986 */ /* 0x0007e2000c10113c */
[----:B------:R-:W-:Y:S01]  /*881b0*/  ISETP.LT.AND P3, PT, R17, R8, !P6 ;  /* 0x000000081100720c */ /* 0x000fe20007761270 */
[----:B-1----:R-:W1:Y:S02]  /*881c0*/  LDC R7, c[0x0][0x228] ;  /* 0x00008a00ff077b82 */ /* 0x002e640000000800 */
[----:B---3--:R-:W3:Y:S01]  /*881d0*/  LDL.LU.64 R56, [R1+0x3038] ;  /* 0x0030380001387983 */ /* 0x008ee20000300a00 */
[----:B------:R-:W-:-:S05]  /*881e0*/  ISETP.LT.AND P6, PT, R14, R22, !P6 ;  /* 0x000000160e00720c */ /* 0x000fca00077c1270 */
[----:B------:R-:W1:Y:S01]  /*881f0*/  LDC.64 R8, c[0x0][0x228] ;  /* 0x00008a00ff087b82 */ /* 0x000e620000000a00 */
[----:B------:R-:W4:Y:S01]  /*88200*/  LDL.LU.64 R248, [R1+0xb70] ;  /* 0x000b700001f87983 */ /* 0x000f220000300a00 */
[----:B------:R-:W-:Y:S02]  /*88210*/  ISETP.GE.AND P5, PT, R0, R3, PT ;  /* 0x000000030000720c */ /* 0x000fe40003fa6270 */
[C---:B------:R-:W-:Y:S02]  /*88220*/  PRMT R0, R52.reuse, 0x7772, RZ ;  /* 0x0000777234007816 */ /* 0x040fe400000000ff */
[----:B------:R-:W-:Y:S02]  /*88230*/  ISETP.LT.AND P4, PT, R15, R23, !P5 ;  /* 0x000000170f00720c */ /* 0x000fe40006f81270 */
[----:B------:R-:W-:Y:S01]  /*88240*/  PRMT R52, R52, 0x7773, RZ ;  /* 0x0000777334347816 */ /* 0x000fe200000000ff */
[----:B------:R-:W1:Y:S01]  /*88250*/  LDC R23, c[0x0][0x228] ;  /* 0x00008a00ff177b82 */ /* 0x000e620000000800 */
[----:B------:R0:W-:Y:S01]  /*88260*/  @P6 STG.E.U8 desc[UR60][R28.64], R0 ;  /* 0x000000001c006986 */ /* 0x0001e2000c10113c */
[----:B--2---:R-:W-:-:S03]  /*88270*/  ISETP.LT.AND P6, PT, R16, R19, !P5 ;  /* 0x000000131000720c */ /* 0x004fc60006fc1270 */
[----:B------:R2:W-:Y:S01]  /*88280*/  @P3 STG.E.U8 desc[UR60][R250.64], R52 ;  /* 0x00000034fa003986 */ /* 0x0005e2000c10113c */
[----:B------:R-:W-:Y:S02]  /*88290*/  ISETP.LT.AND P3, PT, R17, R12, !P5 ;  /* 0x0000000c1100720c */ /* 0x000fe40006f61270 */
[----:B------:R-:W1:Y:S01]  /*882a0*/  LDC R22, c[0x0][0x228] ;  /* 0x00008a00ff167b82 */ /* 0x000e620000000800 */
[----:B0-----:R-:W4:Y:S01]  /*882b0*/  LDL.LU.64 R28, [R1+0xb68] ;  /* 0x000b6800011c7983 */ /* 0x001f220000300a00 */
[----:B------:R-:W-:Y:S01]  /*882c0*/  ISETP.LT.AND P5, PT, R14, R13, !P5 ;  /* 0x0000000d0e00720c */ /* 0x000fe20006fa1270 */
[----:B------:R-:W-:-:S05]  /*882d0*/  VIADD R0, R10, 0x3a ;  /* 0x0000003a0a007836 */ /* 0x000fca0000000000 */
[----:B------:R-:W0:Y:S01]  /*882e0*/  LDC.64 R12, c[0x0][0x228] ;  /* 0x00008a00ff0c7b82 */ /* 0x000e220000000a00 */
[----:B------:R-:W4:Y:S04]  /*882f0*/  LDL.LU.64 R26, [R1+0xb60] ;  /* 0x000b6000011a7983 */ /* 0x000f280000300a00 */
[----:B--2---:R-:W2:Y:S03]  /*88300*/  LDL.LU.64 R250, [R1+0xb58] ;  /* 0x000b580001fa7983 */ /* 0x004ea60000300a00 */
[----:B------:R-:W0:Y:S01]  /*88310*/  LDC R19, c[0x0][0x228] ;  /* 0x00008a00ff137b82 */ /* 0x000e220000000800 */
[C---:B---3--:R-:W-:Y:S02]  /*88320*/  PRMT R5, R56.reuse, 0x7770, RZ ;  /* 0x0000777038057816 */ /* 0x048fe400000000ff */
[----:B------:R-:W-:-:S03]  /*88330*/  PRMT R3, R56, 0x7771, RZ ;  /* 0x0000777138037816 */ /* 0x000fc600000000ff */
[----:B----4-:R3:W-:Y:S01]  /*88340*/  @P4 STG.E.U8 desc[UR60][R246.64], R5 ;  /* 0x00000005f6004986 */ /* 0x0107e2000c10113c */
[----:B-1----:R-:W-:Y:S02]  /*88350*/  ISETP.GE.AND P4, PT, R0, R9, PT ;  /* 0x000000090000720c */ /* 0x002fe40003f86270 */
[----:B------:R-:W-:Y:S01]  /*88360*/  PRMT R0, R56, 0x7772, RZ ;  /* 0x0000777238007816 */ /* 0x000fe200000000ff */
[----:B------:R-:W-:Y:S01]  /*88370*/  @P6 STG.E.U8 desc[UR60][R30.64], R3 ;  /* 0x000000031e006986 */ /* 0x000fe2000c10113c */
[----:B------:R-:W1:Y:S03]  /*88380*/  LDC R9, c[0x0][0x228] ;  /* 0x00008a00ff097b82 */ /* 0x000e660000000800 */
[----:B---3--:R-:W3:Y:S04]  /*88390*/  LDL.LU.64 R246, [R1+0xb40] ;  /* 0x000b400001f67983 */ /* 0x008ee80000300a00 */
[----:B------:R4:W-:Y:S04]  /*883a0*/  @P5 STG.E.U8 desc[UR60][R244.64], R0 ;  /* 0x00000000f4005986 */ /* 0x0009e8000c10113c */
[----:B----4-:R-:W4:Y:S01]  /*883b0*/  LDL.LU.64 R244, [R1+0xb38] ;  /* 0x000b380001f47983 */ /* 0x010f220000300a00 */
[----:B------:R-:W-:-:S02]  /*883c0*/  ISETP.LT.AND P6, PT, R15, R11, !P4 ;  /* 0x0000000b0f00720c */ /* 0x000fc400067c1270 */
[----:B------:R-:W-:Y:S01]  /*883d0*/  PRMT R56, R56, 0x7773, RZ ;  /* 0x0000777338387816 */ /* 0x000fe200000000ff */
[----:B------:R-:W-:Y:S01]  /*883e0*/  VIADD R0, R10, 0x3b ;  /* 0x0000003b0a007836 */ /* 0x000fe20000000000 */
[----:B------:R-:W-:Y:S01]  /*883f0*/  ISETP.LT.AND P5, PT, R16, R23, !P4 ;  /* 0x000000171000720c */ /* 0x000fe200067a1270 */
[----:B------:R-:W4:Y:S02]  /*88400*/  LDC R11, c[0x0][0x228] ;  /* 0x00008a00ff0b7b82 */ /* 0x000f240000000800 */
[----:B------:R2:W-:Y:S01]  /*88410*/  @P3 STG.E.U8 desc[UR60][R248.64], R56 ;  /* 0x00000038f8003986 */ /* 0x0005e2000c10113c */
[----:B------:R-:W-:Y:S02]  /*88420*/  ISETP.LT.AND P3, PT, R17, R6, !P4 ;  /* 0x000000061100720c */ /* 0x000fe40006761270 */
[----:B------:R-:W-:Y:S02]  /*88430*/  ISETP.LT.AND P4, PT, R14, R7, !P4 ;  /* 0x000000070e00720c */ /* 0x000fe40006781270 */
[C---:B------:R-:W-:Y:S01]  /*88440*/  PRMT R5, R53.reuse, 0x7770, RZ ;  /* 0x0000777035057816 */ /* 0x040fe200000000ff */
[----:B------:R-:W4:Y:S01]  /*88450*/  LDC.64 R6, c[0x0][0x228] ;  /* 0x00008a00ff067b82 */ /* 0x000f220000000a00 */
[----:B------:R-:W-:-:S03]  /*88460*/  PRMT R3, R53, 0x7771, RZ ;  /* 0x0000777135037816 */ /* 0x000fc600000000ff */
[----:B------:R-:W-:Y:S01]  /*88470*/  @P6 STG.E.U8 desc[UR60][R28.64], R5 ;  /* 0x000000051c006986 */ /* 0x000fe2000c10113c */
[----:B0-----:R-:W-:Y:S02]  /*88480*/  ISETP.GE.AND P6, PT, R0, R13, PT ;  /* 0x0000000d0000720c */ /* 0x001fe40003fc6270 */
[----:B------:R-:W-:Y:S01]  /*88490*/  PRMT R0, R53, 0x7772, RZ ;  /* 0x0000777235007816 */ /* 0x000fe200000000ff */
[----:B------:R0:W-:Y:S01]  /*884a0*/  @P5 STG.E.U8 desc[UR60][R26.64], R3 ;  /* 0x000000031a005986 */ /* 0x0001e2000c10113c */
[----:B------:R-:W-:Y:S01]  /*884b0*/  ISETP.LT.AND P5, PT, R15, R19, !P6 ;  /* 0x000000130f00720c */ /* 0x000fe200077a1270 */
[----:B------:R-:W4:Y:S01]  /*884c0*/  LDC R23, c[0x0][0x228] ;  /* 0x00008a00ff177b82 */ /* 0x000f220000000800 */
[----:B------:R-:W-:Y:S01]  /*884d0*/  PRMT R53, R53, 0x7773, RZ ;  /* 0x0000777335357816 */ /* 0x000fe200000000ff */
[----:B--2---:R2:W-:Y:S01]  /*884e0*/  @P4 STG.E.U8 desc[UR60][R250.64], R0 ;  /* 0x00000000fa004986 */ /* 0x0045e2000c10113c */
[----:B------:R-:W-:-:S03]  /*884f0*/  ISETP.LT.AND P4, PT, R16, R22, !P6 ;  /* 0x000000161000720c */ /* 0x000fc60007781270 */
[----:B------:R-:W4:Y:S02]  /*88500*/  LDL.LU.64 R248, [R1+0xb28] ;  /* 0x000b280001f87983 */ /* 0x000f240000300a00 */
[----:B------:R-:W4:Y:S01]  /*88510*/  LDC R19, c[0x0][0x228] ;  /* 0x00008a00ff137b82 */ /* 0x000f220000000800 */
[----:B0-----:R-:W-:Y:S01]  /*88520*/  PRMT R3, R57, 0x7771, RZ ;  /* 0x0000777139037816 */ /* 0x001fe200000000ff */
[----:B------:R-:W4:Y:S04]  /*88530*/  LDL.LU.64 R28, [R1+0xb18] ;  /* 0x000b1800011c7983 */ /* 0x000f280000300a00 */
[----:B--2---:R-:W2:Y:S01]  /*88540*/  LDL.LU.64 R250, [R1+0xb10] ;  /* 0x000b100001fa7983 */ /* 0x004ea20000300a00 */
[----:B------:R-:W-:Y:S01]  /*88550*/  VIADD R0, R10, 0x3c ;  /* 0x0000003c0a007836 */ /* 0x000fe20000000000 */
[----:B------:R-:W0:Y:S08]  /*88560*/  LDC R13, c[0x0][0x228] ;  /* 0x00008a00ff0d7b82 */ /* 0x000e300000000800 */
[----:B------:R-:W0:Y:S01]  /*88570*/  LDC R22, c[0x0][0x228] ;  /* 0x00008a00ff167b82 */ /* 0x000e220000000800 */
[----:B---3--:R3:W-:Y:S01]  /*88580*/  @P3 STG.E.U8 desc[UR60][R246.64], R53 ;  /* 0x00000035f6003986 */ /* 0x0087e2000c10113c */
[----:B------:R-:W-:-:S02]  /*88590*/  ISETP.LT.AND P3, PT, R17, R4, !P6 ;  /* 0x000000041100720c */ /* 0x000fc40007761270 */
[----:B-1----:R-:W-:-:S04]  /*885a0*/  ISETP.LT.AND P6, PT, R14, R9, !P6 ;  /* 0x000000090e00720c */ /* 0x002fc800077c1270 */
[----:B------:R-:W1:Y:S01]  /*885b0*/  LDC.64 R4, c[0x0][0x228] ;  /* 0x00008a00ff047b82 */ /* 0x000e620000000a00 */
[----:B------:R-:W-:Y:S01]  /*885c0*/  PRMT R9, R57, 0x7770, RZ ;  /* 0x0000777039097816 */ /* 0x000fe200000000ff */
[----:B---3--:R-:W3:Y:S04]  /*885d0*/  LDL.LU.64 R246, [R1+0xb00] ;  /* 0x000b000001f67983 */ /* 0x008ee80000300a00 */
[----:B----4-:R-:W-:Y:S04]  /*885e0*/  @P5 STG.E.U8 desc[UR60][R244.64], R9 ;  /* 0x00000009f4005986 */ /* 0x010fe8000c10113c */
[----:B------:R4:W-:Y:S04]  /*885f0*/  @P4 STG.E.U8 desc[UR60][R54.64], R3 ;  /* 0x0000000336004986 */ /* 0x0009e8000c10113c */
[----:B----4-:R-:W4:Y:S01]  /*88600*/  LDL.LU.64 R54, [R1+0x3030] ;  /* 0x0030300001367983 */ /* 0x010f220000300a00 */
[----:B------:R-:W-:-:S02]  /*88610*/  ISETP.GE.AND P5, PT, R0, R7, PT ;  /* 0x000000070000720c */ /* 0x000fc40003fa6270 */
[----:B------:R-:W-:Y:S01]  /*88620*/  PRMT R0, R57, 0x7772, RZ ;  /* 0x0000777239007816 */ /* 0x000fe200000000ff */
[----:B------:R-:W3:Y:S01]  /*88630*/  LDL.LU.64 R244, [R1+0xaf0] ;  /* 0x000af00001f47983 */ /* 0x000ee20000300a00 */
[----:B------:R-:W-:Y:S02]  /*88640*/  ISETP.LT.AND P4, PT, R15, R11, !P5 ;  /* 0x0000000b0f00720c */ /* 0x000fe40006f81270 */
[----:B------:R-:W-:Y:S01]  /*88650*/  PRMT R57, R57, 0x7773, RZ ;  /* 0x0000777339397816 */ /* 0x000fe200000000ff */
[----:B------:R-:W3:Y:S01]  /*88660*/  LDC R11, c[0x0][0x228] ;  /* 0x00008a00ff0b7b82 */ /* 0x000ee20000000800 */
[----:B------:R0:W-:Y:S01]  /*88670*/  @P6 STG.E.U8 desc[UR60][R248.64], R0 ;  /* 0x00000000f8006986 */ /* 0x0001e2000c10113c */
[----:B------:R-:W-:-:S06]  /*88680*/  ISETP.LT.AND P6, PT, R16, R23, !P5 ;  /* 0x000000171000720c */ /* 0x000fcc0006fc1270 */
[----:B------:R-:W3:Y:S01]  /*88690*/  LDC R23, c[0x0][0x228] ;  /* 0x00008a00ff177b82 */ /* 0x000ee20000000800 */
[----:B------:R1:W-:Y:S04]  /*886a0*/  @P3 STG.E.U8 desc[UR60][R28.64], R57 ;  /* 0x000000391c003986 */ /* 0x0003e8000c10113c */
[----:B0-----:R-:W3:Y:S04]  /*886b0*/  LDL.LU.64 R248, [R1+0xad0] ;  /* 0x000ad00001f87983 */ /* 0x001ee80000300a00 */
[----:B------:R-:W3:Y:S04]  /*886c0*/  LDL.LU.64 R26, [R1+0xae8] ;  /* 0x000ae800011a7983 */ /* 0x000ee80000300a00 */
[----:B-1----:R-:W3:Y:S01]  /*886d0*/  LDL.LU.64 R28, [R1+0xae0] ;  /* 0x000ae000011c7983 */ /* 0x002ee20000300a00 */
[----:B----4-:R-:W-:-:S02]  /*886e0*/  PRMT R9, R54, 0x7770, RZ ;  /* 0x0000777036097816 */ /* 0x010fc400000000ff */
[----:B------:R-:W-:-:S03]  /*886f0*/  PRMT R7, R54, 0x7771, RZ ;  /* 0x0000777136077816 */ /* 0x000fc600000000ff */
[----:B--2---:R0:W-:Y:S04]  /*88700*/  @P4 STG.E.U8 desc[UR60][R250.64], R9 ;  /* 0x00000009fa004986 */ /* 0x0041e8000c10113c */
[----:B------:R1:W-:Y:S04]  /*88710*/  @P6 STG.E.U8 desc[UR60][R58.64], R7 ;  /* 0x000000073a006986 */ /* 0x0003e8000c10113c */
[----:B0-----:R-:W2:Y:S04]  /*88720*/  LDL.LU.64 R250, [R1+0xac8] ;  /* 0x000ac80001fa7983 */ /* 0x001ea80000300a00 */
[----:B-1----:R-:W4:Y:S01]  /*88730*/  LDL.LU.64 R58, [R1+0x3028] ;  /* 0x00302800013a7983 */ /* 0x002f220000300a00 */
[----:B------:R-:W-:Y:S01]  /*88740*/  VIADD R0, R10, 0x3d ;  /* 0x0000003d0a007836 */ /* 0x000fe20000000000 */
[----:B------:R-:W-:-:S02]  /*88750*/  ISETP.LT.AND P3, PT, R17, R2, !P5 ;  /* 0x000000021100720c */ /* 0x000fc40006f61270 */
[----:B------:R-:W-:Y:S01]  /*88760*/  ISETP.LT.AND P5, PT, R14, R19, !P5 ;  /* 0x000000130e00720c */ /* 0x000fe20006fa1270 */
[----:B------:R-:W2:Y:S01]  /*88770*/  LDL.LU.64 R30, [R1+0xac0] ;  /* 0x000ac000011e7983 */ /* 0x000ea20000300a00 */
[----:B------:R-:W-:Y:S01]  /*88780*/  ISETP.GE.AND P4, PT, R0, R5, PT ;  /* 0x000000050000720c */ /* 0x000fe20003f86270 */
[----:B------:R-:W0:Y:S03]  /*88790*/  LDC.64 R2, c[0x0][0x228] ;  /* 0x00008a00ff027b82 */ /* 0x000e260000000a00 */
[----:B------:R-:W-:Y:S02]  /*887a0*/  ISETP.LT.AND P6, PT, R15, R13, !P4 ;  /* 0x0000000d0f00720c */ /* 0x000fe400067c1270 */
[C---:B------:R-:W-:Y:S02]  /*887b0*/  PRMT R0, R54.reuse, 0x7772, RZ ;  /* 0x0000777236007816 */ /* 0x040fe400000000ff */
[----:B------:R-:W-:Y:S01]  /*887c0*/  PRMT R54, R54, 0x7773, RZ ;  /* 0x0000777336367816 */ /* 0x000fe200000000ff */
[----:B------:R-:W1:Y:S02]  /*887d0*/  LDC R19, c[0x0][0x228] ;  /* 0x00008a00ff137b82 */ /* 0x000e640000000800 */
[----:B---3--:R3:W-:Y:S01]  /*887e0*/  @P5 STG.E.U8 desc[UR60][R246.64], R0 ;  /* 0x00000000f6005986 */ /* 0x0087e2000c10113c */
[----:B------:R-:W-:-:S03]  /*887f0*/  ISETP.LT.AND P5, PT, R16, R22, !P4 ;  /* 0x000000161000720c */ /* 0x000fc600067a1270 */
[----:B------:R-:W-:Y:S02]  /*88800*/  @P3 STG.E.U8 desc[UR60][R244.64], R54 ;  /* 0x00000036f4003986 */ /* 0x000fe4000c10113c */
[----:B------:R-:W2:Y:S02]  /*88810*/  LDC R13, c[0x0][0x228] ;  /* 0x00008a00ff0d7b82 */ /* 0x000ea40000000800 */
[----:B---3--:R-:W3:Y:S01]  /*88820*/  LDL.LU.64 R246, [R1+0xab8] ;  /* 0x000ab80001f67983 */ /* 0x008ee20000300a00 */
[C---:B----4-:R-:W-:Y:S02]  /*88830*/  PRMT R5, R58.reuse, 0x7770, RZ ;  /* 0x000077703a057816 */ /* 0x050fe400000000ff */
[----:B------:R-:W-:Y:S01]  /*88840*/  PRMT R7, R58, 0x7771, RZ ;  /* 0x000077713a077816 */ /* 0x000fe200000000ff */
[----:B------:R-:W-:Y:S02]  /*88850*/  VIADD R0, R10, 0x3e ;  /* 0x0000003e0a007836 */ /* 0x000fe40000000000 */
[----:B------:R-:W4:Y:S01]  /*88860*/  LDC R22, c[0x0][0x228] ;  /* 0x00008a00ff167b82 */ /* 0x000f220000000800 */
[----:B------:R0:W-:Y:S04]  /*88870*/  @P6 STG.E.U8 desc[UR60][R248.64], R5 ;  /* 0x00000005f8006986 */ /* 0x0001e8000c10113c */
[----:B0-----:R-:W4:Y:S04]  /*88880*/  LDL.LU.64 R248, [R1+0xab0] ;  /* 0x000ab00001f87983 */ /* 0x001f280000300a00 */
[----:B------:R-:W4:Y:S04]  /*88890*/  LDL.LU.64 R244, [R1+0xa98] ;  /* 0x000a980001f47983 */ /* 0x000f280000300a00 */
[----:B------:R0:W-:Y:S04]  /*888a0*/  @P5 STG.E.U8 desc[UR60][R26.64], R7 ;  /* 0x000000071a005986 */ /* 0x0001e8000c10113c */
[----:B0-----:R-:W4:Y:S01]  /*888b0*/  LDL.LU.64 R26, [R1+0xa90] ;  /* 0x000a9000011a7983 */ /* 0x001f220000300a00 */
[----:B------:R-:W-:-:S02]  /*888c0*/  ISETP.LT.AND P3, PT, R17, R8, !P4 ;  /* 0x000000081100720c */ /* 0x000fc40006761270 */
[----:B------:R-:W-:Y:S01]  /*888d0*/  ISETP.LT.AND P4, PT, R14, R11, !P4 ;  /* 0x0000000b0e00720c */ /* 0x000fe20006781270 */
[----:B------:R-:W0:Y:S01]  /*888e0*/  LDC.64 R8, c[0x0][0x228] ;  /* 0x00008a00ff087b82 */ /* 0x000e220000000a00 */
[----:B------:R-:W-:Y:S02]  /*888f0*/  ISETP.GE.AND P6, PT, R0, R3, PT ;  /* 0x000000030000720c */ /* 0x000fe40003fc6270 */
[----:B------:R-:W-:-:S05]  /*88900*/  PRMT R0, R58, 0x7772, RZ ;  /* 0x000077723a007816 */ /* 0x000fca00000000ff */
[----:B------:R-:W3:Y:S01]  /*88910*/  LDC R11, c[0x0][0x228] ;  /* 0x00008a00ff0b7b82 */ /* 0x000ee20000000800 */
[----:B------:R-:W-:Y:S02]  /*88920*/  PRMT R58, R58, 0x7773, RZ ;  /* 0x000077733a3a7816 */ /* 0x000fe400000000ff */
[----:B-1----:R-:W-:Y:S01]  /*88930*/  ISETP.LT.AND P5, PT, R15, R19, !P6 ;  /* 0x000000130f00720c */ /* 0x002fe200077a1270 */
[----:B------:R1:W-:Y:S01]  /*88940*/  @P4 STG.E.U8 desc[UR60][R28.64], R0 ;  /* 0x000000001c004986 */ /* 0x0003e2000c10113c */
[----:B------:R-:W-:-:S03]  /*88950*/  ISETP.LT.AND P4, PT, R16, R23, !P6 ;  /* 0x000000171000720c */ /* 0x000fc60007781270 */
[----:B--2---:R2:W-:Y:S01]  /*88960*/  @P3 STG.E.U8 desc[UR60][R250.64], R58 ;  /* 0x0000003afa003986 */ /* 0x0045e2000c10113c */
[----:B------:R-:W-:Y:S01]  /*88970*/  ISETP.LT.AND P3, PT, R14, R13, !P6 ;  /* 0x0000000d0e00720c */ /* 0x000fe20007761270 */
[----:B------:R-:W4:Y:S01]  /*88980*/  LDC R19, c[0x0][0x228] ;  /* 0x00008a00ff137b82 */ /* 0x000f220000000800 */
[C---:B------:R-:W-:Y:S02]  /*88990*/  PRMT R7, R55.reuse, 0x7770, RZ ;  /* 0x0000777037077816 */ /* 0x040fe400000000ff */
[C---:B------:R-:W-:Y:S01]  /*889a0*/  PRMT R5, R55.reuse, 0x7771, RZ ;  /* 0x0000777137057816 */ /* 0x040fe200000000ff */
[----:B-1----:R-:W-:Y:S01]  /*889b0*/  VIADD R0, R10, 0x3f ;  /* 0x0000003f0a007836 */ /* 0x002fe20000000000 */
[----:B------:R-:W-:Y:S01]  /*889c0*/  PRMT R3, R55, 0x7772, RZ ;  /* 0x0000777237037816 */ /* 0x000fe200000000ff */
[----:B------:R-:W-:Y:S02]  /*889d0*/  @P5 STG.E.U8 desc[UR60][R30.64], R7 ;  /* 0x000000071e005986 */ /* 0x000fe4000c10113c */
[----:B------:R-:W1:Y:S01]  /*889e0*/  LDC R23, c[0x0][0x228] ;  /* 0x00008a00ff177b82 */ /* 0x000e620000000800 */
[----:B0-----:R-:W-:Y:S01]  /*889f0*/  ISETP.GE.AND P5, PT, R0, R9, PT ;  /* 0x000000090000720c */ /* 0x001fe20003fa6270 */
[----:B---3--:R0:W-:Y:S01]  /*88a00*/  @P4 STG.E.U8 desc[UR60][R246.64], R5 ;  /* 0x00000005f6004986 */ /* 0x0081e2000c10113c */
[----:B------:R-:W-:-:S02]  /*88a10*/  ISETP.LT.AND P6, PT, R17, R12, !P6 ;  /* 0x0000000c1100720c */ /* 0x000fc400077c1270 */
[----:B------:R-:W-:Y:S01]  /*88a20*/  ISETP.LT.AND P4, PT, R15, R11, !P5 ;  /* 0x0000000b0f00720c */ /* 0x000fe20006f81270 */
[----:B------:R-:W3:Y:S01]  /*88a30*/  LDL.LU.64 R28, [R1+0xa80] ;  /* 0x000a8000011c7983 */ /* 0x000ee20000300a00 */
[----:B------:R-:W-:Y:S01]  /*88a40*/  PRMT R55, R55, 0x7773, RZ ;  /* 0x0000777337377816 */ /* 0x000fe200000000ff */
[----:B------:R-:W1:Y:S01]  /*88a50*/  LDC.64 R12, c[0x0][0x228] ;  /* 0x00008a00ff0c7b82 */ /* 0x000e620000000a00 */
[C---:B------:R-:W-:Y:S01]  /*88a60*/  PRMT R9, R59.reuse, 0x7770, RZ ;  /* 0x000077703b097816 */ /* 0x040fe200000000ff */
[----:B--2---:R-:W2:Y:S01]  /*88a70*/  LDL.LU.64 R250, [R1+0xa78] ;  /* 0x000a780001fa7983 */ /* 0x004ea20000300a00 */
[----:B0-----:R-:W-:Y:S01]  /*88a80*/  PRMT R5, R59, 0x7771, RZ ;  /* 0x000077713b057816 */ /* 0x001fe200000000ff */
[----:B------:R-:W-:-:S04]  /*88a90*/  VIADD R0, R10, 0x40 ;  /* 0x000000400a007836 */ /* 0x000fc80000000000 */
[----:B------:R-:W0:Y:S01]  /*88aa0*/  LDC R11, c[0x0][0x228] ;  /* 0x00008a00ff0b7b82 */ /* 0x000e220000000800 */
[----:B----4-:R4:W-:Y:S01]  /*88ab0*/  @P3 STG.E.U8 desc[UR60][R248.64], R3 ;  /* 0x00000003f8003986 */ /* 0x0109e2000c10113c */
[----:B------:R-:W-:-:S06]  /*88ac0*/  ISETP.LT.AND P3, PT, R16, R22, !P5 ;  /* 0x000000161000720c */ /* 0x000fcc0006f61270 */
[----:B------:R-:W0:Y:S01]  /*88ad0*/  LDC R22, c[0x0][0x228] ;  /* 0x00008a00ff167b82 */ /* 0x000e220000000800 */
[----:B------:R1:W-:Y:S04]  /*88ae0*/  @P6 STG.E.U8 desc[UR60][R244.64], R55 ;  /* 0x00000037f4006986 */ /* 0x0003e8000c10113c */
[----:B----4-:R-:W4:Y:S04]  /*88af0*/  LDL.LU.64 R248, [R1+0xa70] ;  /* 0x000a700001f87983 */ /* 0x010f280000300a00 */
[----:B------:R-:W4:Y:S04]  /*88b00*/  LDL.LU.64 R246, [R1+0xa60] ;  /* 0x000a600001f67983 */ /* 0x000f280000300a00 */
[----:B------:R-:W-:Y:S04]  /*88b10*/  @P4 STG.E.U8 desc[UR60][R26.64], R9 ;  /* 0x000000091a004986 */ /* 0x000fe8000c10113c */
[----:B-1----:R-:W4:Y:S04]  /*88b20*/  LDL.LU.64 R244, [R1+0xa50] ;  /* 0x000a500001f47983 */ /* 0x002f280000300a00 */
[----:B------:R1:W-:Y:S04]  /*88b30*/  @P3 STG.E.U8 desc[UR60][R60.64], R5 ;  /* 0x000000053c003986 */ /* 0x0003e8000c10113c */
[----:B-1----:R-:W4:Y:S01]  /*88b40*/  LDL.LU.64 R60, [R1+0x3020] ;  /* 0x00302000013c7983 */ /* 0x002f220000300a00 */
[----:B------:R-:W-:-:S02]  /*88b50*/  ISETP.LT.AND P6, PT, R17, R6, !P5 ;  /* 0x000000061100720c */ /* 0x000fc40006fc1270 */
[----:B------:R-:W-:Y:S01]  /*88b60*/  ISETP.LT.AND P5, PT, R14, R19, !P5 ;  /* 0x000000130e00720c */ /* 0x000fe20006fa1270 */
[----:B------:R-:W1:Y:S01]  /*88b70*/  LDC.64 R6, c[0x0][0x228] ;  /* 0x00008a00ff067b82 */ /* 0x000e620000000a00 */
[----:B------:R-:W-:Y:S02]  /*88b80*/  PRMT R3, R59, 0x7772, RZ ;  /* 0x000077723b037816 */ /* 0x000fe400000000ff */
[----:B------:R-:W-:-:S04]  /*88b90*/  ISETP.GE.AND P4, PT, R0, R13, PT ;  /* 0x0000000d0000720c */ /* 0x000fc80003f86270 */
[----:B------:R-:W-:Y:S01]  /*88ba0*/  ISETP.LT.AND P3, PT, R15, R24, !P4 ;  /* 0x000000180f00720c */ /* 0x000fe20006761270 */
[----:B------:R-:W1:Y:S04]  /*88bb0*/  LDC R19, c[0x0][0x228] ;  /* 0x00008a00ff137b82 */ /* 0x000e680000000800 */
[----:B---3--:R3:W-:Y:S01]  /*88bc0*/  @P5 STG.E.U8 desc[UR60][R28.64], R3 ;  /* 0x000000031c005986 */ /* 0x0087e2000c10113c */
[----:B------:R-:W-:-:S03]  /*88bd0*/  ISETP.LT.AND P5, PT, R16, R23, !P4 ;  /* 0x000000171000720c */ /* 0x000fc600067a1270 */
[----:B------:R-:W1:Y:S01]  /*88be0*/  LDC R13, c[0x0][0x228] ;  /* 0x00008a00ff0d7b82 */ /* 0x000e620000000800 */
[----:B------:R-:W-:-:S05]  /*88bf0*/  PRMT R59, R59, 0x7773, RZ ;  /* 0x000077733b3b7816 */ /* 0x000fca00000000ff */
[----:B--2---:R2:W-:Y:S01]  /*88c00*/  @P6 STG.E.U8 desc[UR60][R250.64], R59 ;  /* 0x0000003bfa006986 */ /* 0x0045e2000c10113c */
[----:B----4-:R-:W-:-:S03]  /*88c10*/  PRMT R9, R60, 0x7770, RZ ;  /* 0x000077703c097816 */ /* 0x010fc600000000ff */
[----:B---3--:R-:W3:Y:S01]  /*88c20*/  LDL.LU.64 R28, [R1+0xa48] ;  /* 0x000a4800011c7983 */ /* 0x008ee20000300a00 */
[----:B------:R-:W-:Y:S01]  /*88c30*/  PRMT R3, R60, 0x7771, RZ ;  /* 0x000077713c037816 */ /* 0x000fe200000000ff */
[----:B------:R-:W-:Y:S01]  /*88c40*/  VIADD R0, R10, 0x41 ;  /* 0x000000410a007836 */ /* 0x000fe20000000000 */
[----:B------:R-:W4:Y:S01]  /*88c50*/  LDC R23, c[0x0][0x228] ;  /* 0x00008a00ff177b82 */ /* 0x000f220000000800 */
[----:B------:R-:W4:Y:S04]  /*88c60*/  LDL.LU.64 R30, [R1+0xa40] ;  /* 0x000a4000011e7983 */ /* 0x000f280000300a00 */
[----:B------:R-:W-:Y:S03]  /*88c70*/  @P3 STG.E.U8 desc[UR60][R248.64], R9 ;  /* 0x00000009f8003986 */ /* 0x000fe6000c10113c */
[----:B------:R-:W4:Y:S01]  /*88c80*/  LDC R24, c[0x0][0x228] ;  /* 0x00008a00ff187b82 */ /* 0x000f220000000800 */
[----:B--2---:R-:W2:Y:S04]  /*88c90*/  LDL.LU.64 R250, [R1+0xa38] ;  /* 0x000a380001fa7983 */ /* 0x004ea80000300a00 */
[----:B------:R0:W-:Y:S04]  /*88ca0*/  @P5 STG.E.U8 desc[UR60][R64.64], R3 ;  /* 0x0000000340005986 */ /* 0x0001e8000c10113c */
[----:B0-----:R-:W3:Y:S01]  /*88cb0*/  LDL.LU.64 R64, [R1+0x3018] ;  /* 0x0030180001407983 */ /* 0x001ee20000300a00 */
[----:B------:R-:W-:-:S02]  /*88cc0*/  ISETP.LT.AND P6, PT, R17, R4, !P4 ;  /* 0x000000041100720c */ /* 0x000fc400067c1270 */
[----:B------:R-:W-:Y:S01]  /*88cd0*/  ISETP.LT.AND P4, PT, R14, R11, !P4 ;  /* 0x0000000b0e00720c */ /* 0x000fe20006781270 */
[----:B------:R-:W0:Y:S01]  /*88ce0*/  LDC.64 R4, c[0x0][0x228] ;  /* 0x00008a00ff047b82 */ /* 0x000e220000000a00 */
[----:B------:R-:W2:Y:S01]  /*88cf0*/  LDL.LU.64 R248, [R1+0xa28] ;  /* 0x000a280001f87983 */ /* 0x000ea20000300a00 */
[----:B-1----:R-:W-:Y:S02]  /*88d00*/  ISETP.GE.AND P3, PT, R0, R7, PT ;  /* 0x000000070000720c */ /* 0x002fe40003f66270 */
[C---:B------:R-:W-:Y:S02]  /*88d10*/  PRMT R0, R60.reuse, 0x7772, RZ ;  /* 0x000077723c007816 */ /* 0x040fe400000000ff */
[----:B------:R-:W-:Y:S02]  /*88d20*/  ISETP.LT.AND P5, PT, R15, R22, !P3 ;  /* 0x000000160f00720c */ /* 0x000fe40005fa1270 */
[----:B------:R-:W-:Y:S01]  /*88d30*/  PRMT R60, R60, 0x7773, RZ ;  /* 0x000077733c3c7816 */ /* 0x000fe200000000ff */
[----:B------:R-:W1:Y:S03]  /*88d40*/  LDC R11, c[0x0][0x228] ;  /* 0x00008a00ff0b7b82 */ /* 0x000e660000000800 */
[----:B------:R0:W-:Y:S01]  /*88d50*/  @P4 STG.E.U8 desc[UR60][R246.64], R0 ;  /* 0x00000000f6004986 */ /* 0x0001e2000c10113c */
[----:B------:R-:W-:-:S03]  /*88d60*/  ISETP.LT.AND P4, PT, R16, R19, !P3 ;  /* 0x000000131000720c */ /* 0x000fc60005f81270 */
[----:B------:R0:W-:Y:S01]  /*88d70*/  @P6 STG.E.U8 desc[UR60][R244.64], R60 ;  /* 0x0000003cf4006986 */ /* 0x0001e2000c10113c */
[----:B------:R-:W-:Y:S01]  /*88d80*/  ISETP.LT.AND P6, PT, R17, R2, !P3 ;  /* 0x000000021100720c */ /* 0x000fe20005fc1270 */
[----:B------:R-:W1:Y:S02]  /*88d90*/  LDC R22, c[0x0][0x228] ;  /* 0x00008a00ff167b82 */ /* 0x000e640000000800 */
[----:B0-----:R-:W2:Y:S01]  /*88da0*/  LDL.LU.64 R246, [R1+0xa20] ;  /* 0x000a200001f67983 */ /* 0x001ea20000300a00 */
[----:B------:R-:W-:Y:S01]  /*88db0*/  ISETP.LT.AND P3, PT, R14, R13, !P3 ;  /* 0x0000000d0e00720c */ /* 0x000fe20005f61270 */
[----:B------:R-:W-:-:S04]  /*88dc0*/  VIADD R0, R10, 0x42 ;  /* 0x000000420a007836 */ /* 0x000fc80000000000 */
[----:B------:R-:W0:Y:S01]  /*88dd0*/  LDC R19, c[0x0][0x228] ;  /* 0x00008a00ff137b82 */ /* 0x000e220000000800 */
[----:B------:R-:W2:Y:S04]  /*88de0*/  LDL.LU.64 R26, [R1+0xa18] ;  /* 0x000a1800011a7983 */ /* 0x000ea80000300a00 */
[----:B------:R-:W2:Y:S03]  /*88df0*/  LDL.LU.64 R244, [R1+0xa10] ;  /* 0x000a100001f47983 */ /* 0x000ea60000300a00 */
[----:B------:R-:W0:Y:S08]  /*88e00*/  LDC.64 R2, c[0x0][0x228] ;  /* 0x00008a00ff027b82 */ /* 0x000e300000000a00 */
[----:B------:R-:W0:Y:S01]  /*88e10*/  LDC R13, c[0x0][0x228] ;  /* 0x00008a00ff0d7b82 */ /* 0x000e220000000800 */
[----:B---3--:R-:W-:-:S02]  /*88e20*/  PRMT R9, R64, 0x7770, RZ ;  /* 0x0000777040097816 */ /* 0x008fc400000000ff */
[----:B------:R-:W-:-:S03]  /*88e30*/  PRMT R7, R64, 0x7771, RZ ;  /* 0x0000777140077816 */ /* 0x000fc600000000ff */
[----:B------:R3:W-:Y:S01]  /*88e40*/  @P5 STG.E.U8 desc[UR60][R28.64], R9 ;  /* 0x000000091c005986 */ /* 0x0007e2000c10113c */
[----:B------:R-:W-:Y:S02]  /*88e50*/  ISETP.GE.AND P5, PT, R0, R5, PT ;  /* 0x000000050000720c */ /* 0x000fe40003fa6270 */
[----:B------:R-:W-:Y:S01]  /*88e60*/  PRMT R0, R64, 0x7772, RZ ;  /* 0x0000777240007816 */ /* 0x000fe200000000ff */
[----:B----4-:R-:W-:Y:S04]  /*88e70*/  @P4 STG.E.U8 desc[UR60][R30.64], R7 ;  /* 0x000000071e004986 */ /* 0x010fe8000c10113c */
[----:B--2---:R2:W-:Y:S04]  /*88e80*/  @P3 STG.E.U8 desc[UR60][R250.64], R0 ;  /* 0x00000000fa003986 */ /* 0x0045e8000c10113c */
[----:B---3--:R-:W3:Y:S04]  /*88e90*/  LDL.LU.64 R28, [R1+0x9f0] ;  /* 0x0009f000011c7983 */ /* 0x008ee80000300a00 */
[----:B--2---:R-:W2:Y:S01]  /*88ea0*/  LDL.LU.64 R250, [R1+0x9e8] ;  /* 0x0009e80001fa7983 */ /* 0x004ea20000300a00 */
[----:B-1----:R-:W-:-:S02]  /*88eb0*/  ISETP.LT.AND P4, PT, R15, R11, !P5 ;  /* 0x0000000b0f00720c */ /* 0x002fc40006f81270 */
[----:B------:R-:W-:Y:S01]  /*88ec0*/  PRMT R64, R64, 0x7773, RZ ;  /* 0x0000777340407816 */ /* 0x000fe200000000ff */
[----:B------:R-:W-:Y:S01]  /*88ed0*/  VIADD R0, R10, 0x43 ;  /* 0x000000430a007836 */ /* 0x000fe20000000000 */
[----:B------:R-:W-:Y:S01]  /*88ee0*/  ISETP.LT.AND P3, PT, R16, R22, !P5 ;  /* 0x000000161000720c */ /* 0x000fe20006f61270 */
[----:B------:R-:W1:Y:S02]  /*88ef0*/  LDC R11, c[0x0][0x228] ;  /* 0x00008a00ff0b7b82 */ /* 0x000e640000000800 */
[----:B------:R4:W-:Y:S01]  /*88f00*/  @P6 STG.E.U8 desc[UR60][R248.64], R64 ;  /* 0x00000040f8006986 */ /* 0x0009e2000c10113c */
[----:B------:R-:W-:Y:S02]  /*88f10*/  ISETP.LT.AND P6, PT, R17, R8, !P5 ;  /* 0x000000081100720c */ /* 0x000fe40006fc1270 */
[----:B0-----:R-:W-:Y:S02]  /*88f20*/  ISETP.LT.AND P5, PT, R14, R19, !P5 ;  /* 0x000000130e00720c */ /* 0x001fe40006fa1270 */
[C---:B------:R-:W-:Y:S01]  /*88f30*/  PRMT R7, R61.reuse, 0x7770, RZ ;  /* 0x000077703d077816 */ /* 0x040fe200000000ff */
[----:B------:R-:W0:Y:S01]  /*88f40*/  LDC.64 R8, c[0x0][0x228] ;  /* 0x00008a00ff087b82 */ /* 0x000e220000000a00 */
[----:B------:R-:W-:-:S03]  /*88f50*/  PRMT R5, R61, 0x7771, RZ ;  /* 0x000077713d057816 */ /* 0x000fc600000000ff */
[----:B------:R-:W-:Y:S01]  /*88f60*/  @P4 STG.E.U8 desc[UR60][R246.64], R7 ;  /* 0x00000007f6004986 */ /* 0x000fe2000c10113c */
[----:B------:R-:W-:Y:S02]  /*88f70*/  ISETP.GE.AND P4, PT, R0, R3, PT ;  /* 0x000000030000720c */ /* 0x000fe40003f86270 */
[----:B------:R-:W-:Y:S01]  /*88f80*/  PRMT R0, R61, 0x7772, RZ ;  /* 0x000077723d007816 */ /* 0x000fe200000000ff */
[----:B------:R4:W-:Y:S01]  /*88f90*/  @P3 STG.E.U8 desc[UR60][R26.64], R5 ;  /* 0x000000051a003986 */ /* 0x0009e2000c10113c */
[----:B------:R-:W-:Y:S01]  /*88fa0*/  ISETP.LT.AND P3, PT, R15, R13, !P4 ;  /* 0x0000000d0f00720c */ /* 0x000fe20006761270 */
[----:B------:R-:W0:Y:S02]  /*88fb0*/  LDC R19, c[0x0][0x228] ;  /* 0x00008a00ff137b82 */ /* 0x000e240000000800 */
[----:B------:R4:W-:Y:S01]  /*88fc0*/  @P5 STG.E.U8 desc[UR60][R244.64], R0 ;  /* 0x00000000f4005986 */ /* 0x0009e2000c10113c */
[----:B------:R-:W-:Y:S02]  /*88fd0*/  ISETP.LT.AND P5, PT, R16, R23, !P4 ;  /* 0x000000171000720c */ /* 0x000fe400067a1270 */
[----:B------:R-:W-:Y:S01]  /*88fe0*/  PRMT R61, R61, 0x7773, RZ ;  /* 0x000077733d3d7816 */ /* 0x000fe200000000ff */
[----:B----4-:R-:W4:Y:S01]  /*88ff0*/  LDL.LU.64 R248, [R1+0x9d8] ;  /* 0x0009d80001f87983 */ /* 0x010f220000300a00 */
[C---:B------:R-:W-:Y:S01]  /*89000*/  PRMT R3, R65.reuse, 0x7771, RZ ;  /* 0x0000777141037816 */ /* 0x040fe200000000ff */
[----:B------:R-:W4:Y:S01]  /*89010*/  LDC R22, c[0x0][0x228] ;  /* 0x00008a00ff167b82 */ /* 0x000f220000000800 */
[----:B------:R-:W-:Y:S01]  /*89020*/  PRMT R5, R65, 0x7770, RZ ;  /* 0x0000777041057816 */ /* 0x000fe200000000ff */
[----:B------:R-:W4:Y:S04]  /*89030*/  LDL.LU.64 R246, [R1+0x9d0] ;  /* 0x0009d00001f67983 */ /* 0x000f280000300a00 */
[----:B------:R-:W4:Y:S01]  /*89040*/  LDL.LU.64 R244, [R1+0x9c8] ;  /* 0x0009c80001f47983 */ /* 0x000f220000300a00 */
[----:B------:R-:W-:Y:S01]  /*89050*/  VIADD R0, R10, 0x44 ;  /* 0x000000440a007836 */ /* 0x000fe20000000000 */
        /* <DEDUP_REMOVED lines=8> */
[----:B-1----:R-:W-:Y:S01]  /*890e0*/  ISETP.LT.AND P4, PT, R14, R11, !P4 ;  /* 0x0000000b0e00720c */ /* 0x002fe20006781270 */
[----:B------:R-:W2:Y:S01]  /*890f0*/  LDL.LU.64 R250, [R1+0x9a8] ;  /* 0x0009a80001fa7983 */ /* 0x000ea20000300a00 */
[----:B0-----:R-:W-:Y:S01]  /*89100*/  ISETP.GE.AND P3, PT, R0, R9, PT ;  /* 0x000000090000720c */ /* 0x001fe20003f66270 */
[----:B------:R-:W0:Y:S01]  /*89110*/  LDC.64 R12, c[0x0][0x228] ;  /* 0x00008a00ff0c7b82 */ /* 0x000e220000000a00 */
[----:B------:R-:W-:Y:S02]  /*89120*/  PRMT R0, R65, 0x7772, RZ ;  /* 0x0000777241007816 */ /* 0x000fe400000000ff */
[----:B------:R-:W-:Y:S02]  /*89130*/  ISETP.LT.AND P5, PT, R15, R19, !P3 ;  /* 0x000000130f00720c */ /* 0x000fe40005fa1270 */
[----:B------:R-:W-:-:S03]  /*89140*/  PRMT R65, R65, 0x7773, RZ ;  /* 0x0000777341417816 */ /* 0x000fc600000000ff */
[----:B------:R-:W1:Y:S02]  /*89150*/  LDC R11, c[0x0][0x228] ;  /* 0x00008a00ff0b7b82 */ /* 0x000e640000000800 */
[----:B----4-:R4:W-:Y:S01]  /*89160*/  @P4 STG.E.U8 desc[UR60][R248.64], R0 ;  /* 0x00000000f8004986 */ /* 0x0109e2000c10113c */
        /* <DEDUP_REMOVED lines=10> */
[----:B------:R-:W3:Y:S03]  /*89210*/  LDL.LU.64 R246, [R1+0x998] ;  /* 0x0009980001f67983 */ /* 0x000ee60000300a00 */
[----:B------:R-:W3:Y:S01]  /*89220*/  LDC R22, c[0x0][0x228] ;  /* 0x00008a00ff167b82 */ /* 0x000ee20000000800 */
[----:B------:R1:W-:Y:S04]  /*89230*/  @P4 STG.E.U8 desc[UR60][R66.64], R3 ;  /* 0x0000000342004986 */ /* 0x0003e8000c10113c */
[----:B0-----:R-:W3:Y:S04]  /*89240*/  LDL.LU.64 R244, [R1+0x980] ;  /* 0x0009800001f47983 */ /* 0x001ee80000300a00 */
[----:B-1----:R-:W4:Y:S01]  /*89250*/  LDL.LU.64 R66, [R1+0x3008] ;  /* 0x0030080001427983 */ /* 0x002f220000300a00 */
[----:B------:R-:W-:-:S02]  /*89260*/  ISETP.GE.AND P5, PT, R0, R13, PT ;  /* 0x0000000d0000720c */ /* 0x000fc40003fa6270 */
[----:B------:R-:W-:Y:S01]  /*89270*/  ISETP.LT.AND P6, PT, R17, R6, !P3 ;  /* 0x000000061100720c */ /* 0x000fe20005fc1270 */
[----:B------:R-:W3:Y:S01]  /*89280*/  LDL.LU.64 R30, [R1+0x978] ;  /* 0x00097800011e7983 */ /* 0x000ee20000300a00 */
[----:B------:R-:W-:Y:S01]  /*89290*/  ISETP.LT.AND P3, PT, R14, R7, !P3 ;  /* 0x000000070e00720c */ /* 0x000fe20005f61270 */
[----:B------:R-:W0:Y:S01]  /*892a0*/  LDC R13, c[0x0][0x228] ;  /* 0x00008a00ff0d7b82 */ /* 0x000e220000000800 */
[----:B------:R-:W-:Y:S02]  /*892b0*/  ISETP.LT.AND P4, PT, R15, R11, !P5 ;  /* 0x0000000b0f00720c */ /* 0x000fe40006f81270 */
[C---:B------:R-:W-:Y:S02]  /*892c0*/  PRMT R0, R62.reuse, 0x7772, RZ ;  /* 0x000077723e007816 */ /* 0x040fe400000000ff */
[----:B------:R-:W-:-:S03]  /*892d0*/  PRMT R62, R62, 0x7773, RZ ;  /* 0x000077733e3e7816 */ /* 0x000fc600000000ff */
[----:B------:R-:W1:Y:S04]  /*892e0*/  LDC.64 R6, c[0x0][0x228] ;  /* 0x00008a00ff067b82 */ /* 0x000e680000000a00 */
[----:B--2---:R2:W-:Y:S01]  /*892f0*/  @P3 STG.E.U8 desc[UR60][R28.64], R0 ;  /* 0x000000001c003986 */ /* 0x0045e2000c10113c */
[----:B------:R-:W-:-:S03]  /*89300*/  ISETP.LT.AND P3, PT, R16, R23, !P5 ;  /* 0x000000171000720c */ /* 0x000fc60006f61270 */
[----:B------:R-:W-:Y:S01]  /*89310*/  @P6 STG.E.U8 desc[UR60][R250.64], R62 ;  /* 0x0000003efa006986 */ /* 0x000fe2000c10113c */
[----:B------:R-:W-:Y:S01]  /*89320*/  ISETP.LT.AND P6, PT, R17, R4, !P5 ;  /* 0x000000041100720c */ /* 0x000fe20006fc1270 */
[----:B------:R-:W0:Y:S02]  /*89330*/  LDC R11, c[0x0][0x228] ;  /* 0x00008a00ff0b7b82 */ /* 0x000e240000000800 */
[----:B--2---:R-:W2:Y:S01]  /*89340*/  LDL.LU.64 R28, [R1+0x970] ;  /* 0x00097000011c7983 */ /* 0x004ea20000300a00 */
[----:B------:R-:W-:-:S05]  /*89350*/  ISETP.LT.AND P5, PT, R14, R9, !P5 ;  /* 0x000000090e00720c */ /* 0x000fca0006fa1270 */
[----:B------:R-:W0:Y:S01]  /*89360*/  LDC.64 R4, c[0x0][0x228] ;  /* 0x00008a00ff047b82 */ /* 0x000e220000000a00 */
[----:B----4-:R-:W-:Y:S01]  /*89370*/  PRMT R3, R66, 0x7770, RZ ;  /* 0x0000777042037816 */ /* 0x010fe200000000ff */
[----:B------:R-:W-:-:S06]  /*89380*/  VIADD R0, R10, 0x46 ;  /* 0x000000460a007836 */ /* 0x000fcc0000000000 */
[----:B------:R-:W4:Y:S01]  /*89390*/  LDC R23, c[0x0][0x228] ;  /* 0x00008a00ff177b82 */ /* 0x000f220000000800 */
[----:B------:R1:W-:Y:S01]  /*893a0*/  @P4 STG.E.U8 desc[UR60][R248.64], R3 ;  /* 0x00000003f8004986 */ /* 0x0003e2000c10113c */
[----:B------:R-:W-:-:S03]  /*893b0*/  PRMT R9, R66, 0x7771, RZ ;  /* 0x0000777142097816 */ /* 0x000fc600000000ff */
[----:B-1----:R-:W4:Y:S04]  /*893c0*/  LDL.LU.64 R248, [R1+0x968] ;  /* 0x0009680001f87983 */ /* 0x002f280000300a00 */
[----:B------:R-:W4:Y:S04]  /*893d0*/  LDL.LU.64 R250, [R1+0x950] ;  /* 0x0009500001fa7983 */ /* 0x000f280000300a00 */
[----:B---3--:R1:W-:Y:S04]  /*893e0*/  @P3 STG.E.U8 desc[UR60][R26.64], R9 ;  /* 0x000000091a003986 */ /* 0x0083e8000c10113c */
[----:B-1----:R-:W3:Y:S01]  /*893f0*/  LDL.LU.64 R26, [R1+0x948] ;  /* 0x00094800011a7983 */ /* 0x002ee20000300a00 */
[----:B------:R-:W-:-:S02]  /*89400*/  ISETP.GE.AND P4, PT, R0, R7, PT ;  /* 0x000000070000720c */ /* 0x000fc40003f86270 */
[C---:B------:R-:W-:Y:S02]  /*89410*/  PRMT R0, R66.reuse, 0x7772, RZ ;  /* 0x0000777242007816 */ /* 0x040fe400000000ff */
[----:B------:R-:W-:Y:S02]  /*89420*/  PRMT R66, R66, 0x7773, RZ ;  /* 0x0000777342427816 */ /* 0x000fe400000000ff */
[----:B------:R-:W-:Y:S01]  /*89430*/  ISETP.LT.AND P3, PT, R15, R19, !P4 ;  /* 0x000000130f00720c */ /* 0x000fe20006761270 */
[----:B------:R1:W-:Y:S01]  /*89440*/  @P5 STG.E.U8 desc[UR60][R246.64], R0 ;  /* 0x00000000f6005986 */ /* 0x0003e2000c10113c */
[----:B------:R-:W-:Y:S01]  /*89450*/  ISETP.LT.AND P5, PT, R16, R22, !P4 ;  /* 0x000000161000720c */ /* 0x000fe200067a1270 */
[----:B------:R-:W3:Y:S02]  /*89460*/  LDC R19, c[0x0][0x228] ;  /* 0x00008a00ff137b82 */ /* 0x000ee40000000800 */
[----:B------:R-:W-:Y:S01]  /*89470*/  @P6 STG.E.U8 desc[UR60][R244.64], R66 ;  /* 0x00000042f4006986 */ /* 0x000fe2000c10113c */
[----:B0-----:R-:W-:-:S02]  /*89480*/  ISETP.LT.AND P6, PT, R14, R11, !P4 ;  /* 0x0000000b0e00720c */ /* 0x001fc400067c1270 */
[C---:B------:R-:W-:Y:S02]  /*89490*/  PRMT R11, R63.reuse, 0x7770, RZ ;  /* 0x000077703f0b7816 */ /* 0x040fe400000000ff */
[C---:B------:R-:W-:Y:S01]  /*894a0*/  PRMT R9, R63.reuse, 0x7771, RZ ;  /* 0x000077713f097816 */ /* 0x040fe200000000ff */
[----:B------:R-:W0:Y:S01]  /*894b0*/  LDC R22, c[0x0][0x228] ;  /* 0x00008a00ff167b82 */ /* 0x000e220000000800 */
[----:B-1----:R-:W-:Y:S01]  /*894c0*/  VIADD R0, R10, 0x47 ;  /* 0x000000470a007836 */ /* 0x002fe20000000000 */
[----:B------:R-:W-:Y:S01]  /*894d0*/  PRMT R7, R63, 0x7772, RZ ;  /* 0x000077723f077816 */ /* 0x000fe200000000ff */
[----:B------:R1:W-:Y:S03]  /*894e0*/  @P3 STG.E.U8 desc[UR60][R30.64], R11 ;  /* 0x0000000b1e003986 */ /* 0x0003e6000c10113c */
[----:B------:R-:W-:Y:S01]  /*894f0*/  ISETP.GE.AND P3, PT, R0, R5, PT ;  /* 0x000000050000720c */ /* 0x000fe20003f66270 */
[----:B--2---:R-:W-:Y:S01]  /*89500*/  @P5 STG.E.U8 desc[UR60][R28.64], R9 ;  /* 0x000000091c005986 */ /* 0x004fe2000c10113c */
[----:B------:R-:W-:-:S02]  /*89510*/  ISETP.LT.AND P4, PT, R17, R2, !P4 ;  /* 0x000000021100720c */ /* 0x000fc40006781270 */
[----:B------:R-:W-:Y:S01]  /*89520*/  ISETP.LT.AND P5, PT, R15, R13, !P3 ;  /* 0x0000000d0f00720c */ /* 0x000fe20005fa1270 */
[----:B------:R-:W2:Y:S01]  /*89530*/  LDL.LU.64 R246, [R1+0x938] ;  /* 0x0009380001f67983 */ /* 0x000ea20000300a00 */
[----:B------:R-:W-:Y:S01]  /*89540*/  PRMT R63, R63, 0x7773, RZ ;  /* 0x000077733f3f7816 */ /* 0x000fe200000000ff */
[----:B------:R-:W0:Y:S01]  /*89550*/  LDC.64 R2, c[0x0][0x228] ;  /* 0x00008a00ff027b82 */ /* 0x000e220000000a00 */
[C---:B-1----:R-:W-:Y:S01]  /*89560*/  PRMT R11, R67.reuse, 0x7770, RZ ;  /* 0x00007770430b7816 */ /* 0x042fe200000000ff */
[----:B------:R-:W2:Y:S01]  /*89570*/  LDL.LU.64 R244, [R1+0x930] ;  /* 0x0009300001f47983 */ /* 0x000ea20000300a00 */
[----:B------:R-:W-:Y:S01]  /*89580*/  VIADD R0, R10, 0x48 ;  /* 0x000000480a007836 */ /* 0x000fe20000000000 */
[----:B------:R-:W-:-:S04]  /*89590*/  PRMT R5, R67, 0x7772, RZ ;  /* 0x0000777243057816 */ /* 0x000fc800000000ff */
[----:B------:R-:W1:Y:S01]  /*895a0*/  LDC R13, c[0x0][0x228] ;  /* 0x00008a00ff0d7b82 */ /* 0x000e620000000800 */
[----:B----4-:R4:W-:Y:S01]  /*895b0*/  @P6 STG.E.U8 desc[UR60][R248.64], R7 ;  /* 0x00000007f8006986 */ /* 0x0109e2000c10113c */
[----:B------:R-:W-:-:S06]  /*895c0*/  ISETP.LT.AND P6, PT, R16, R24, !P3 ;  /* 0x000000181000720c */ /* 0x000fcc0005fc1270 */
[----:B------:R-:W1:Y:S01]  /*895d0*/  LDC R24, c[0x0][0x228] ;  /* 0x00008a00ff187b82 */ /* 0x000e620000000800 */
[----:B------:R0:W-:Y:S01]  /*895e0*/  @P4 STG.E.U8 desc[UR60][R250.64], R63 ;  /* 0x0000003ffa004986 */ /* 0x0001e2000c10113c */
[----:B----4-:R-:W-:-:S03]  /*895f0*/  PRMT R7, R67, 0x7771, RZ ;  /* 0x0000777143077816 */ /* 0x010fc600000000ff */
[----:B------:R-:W4:Y:S04]  /*89600*/  LDL.LU.64 R248, [R1+0x928] ;  /* 0x0009280001f87983 */ /* 0x000f280000300a00 */
[----:B------:R-:W4:Y:S04]  /*89610*/  LDL.LU.64 R28, [R1+0x918] ;  /* 0x00091800011c7983 */ /* 0x000f280000300a00 */
[----:B---3--:R-:W-:Y:S04]  /*89620*/  @P5 STG.E.U8 desc[UR60][R26.64], R11 ;  /* 0x0000000b1a005986 */ /* 0x008fe8000c10113c */
[----:B0-----:R-:W3:Y:S04]  /*89630*/  LDL.LU.64 R250, [R1+0x908] ;  /* 0x0009080001fa7983 */ /* 0x001ee80000300a00 */
[----:B------:R0:W-:Y:S01]  /*89640*/  @P6 STG.E.U8 desc[UR60][R68.64], R7 ;  /* 0x0000000744006986 */ /* 0x0001e2000c10113c */
[----:B------:R-:W-:-:S02]  /*89650*/  ISETP.LT.AND P4, PT, R17, R8, !P3 ;  /* 0x000000081100720c */ /* 0x000fc40005f81270 */
[----:B------:R-:W-:Y:S01]  /*89660*/  PRMT R67, R67, 0x7773, RZ ;  /* 0x0000777343437816 */ /* 0x000fe200000000ff */
[----:B------:R-:W1:Y:S01]  /*89670*/  LDC.64 R8, c[0x0][0x228] ;  /* 0x00008a00ff087b82 */ /* 0x000e620000000a00 */
[----:B0-----:R-:W4:Y:S01]  /*89680*/  LDL.LU.64 R68, [R1+0x3000] ;  /* 0x0030000001447983 */ /* 0x001f220000300a00 */
[----:B------:R-:W-:-:S06]  /*89690*/  ISETP.LT.AND P3, PT, R14, R22, !P3 ;  /* 0x000000160e00720c */ /* 0x000fcc0005f61270 */
[----:B------:R-:W0:Y:S01]  /*896a0*/  LDC R11, c[0x0][0x228] ;  /* 0x00008a00ff0b7b82 */ /* 0x000e220000000800 */
[----:B------:R-:W-:-:S04]  /*896b0*/  ISETP.GE.AND P5, PT, R0, R3, PT ;  /* 0x000000030000720c */ /* 0x000fc80003fa6270 */
[----:B------:R-:W-:-:S03]  /*896c0*/  ISETP.LT.AND P6, PT, R15, R23, !P5 ;  /* 0x000000170f00720c */ /* 0x000fc60006fc1270 */
[----:B------:R-:W0:Y:S01]  /*896d0*/  LDC R22, c[0x0][0x228] ;  /* 0x00008a00ff167b82 */ /* 0x000e220000000800 */
[----:B--2---:R2:W-:Y:S01]  /*896e0*/  @P3 STG.E.U8 desc[UR60][R246.64], R5 ;  /* 0x00000005f6003986 */ /* 0x0045e2000c10113c */
[----:B------:R-:W-:-:S03]  /*896f0*/  ISETP.LT.AND P3, PT, R16, R19, !P5 ;  /* 0x000000131000720c */ /* 0x000fc60006f61270 */
[----:B------:R1:W-:Y:S03]  /*89700*/  @P4 STG.E.U8 desc[UR60][R244.64], R67 ;  /* 0x00000043f4004986 */ /* 0x0003e6000c10113c */
[----:B------:R-:W3:Y:S01]  /*89710*/  LDC R7, c[0x0][0x228] ;  /* 0x00008a00ff077b82 */ /* 0x000ee20000000800 */
[----:B--2---:R-:W2:Y:S01]  /*89720*/  LDL.LU.64 R246, [R1+0x900] ;  /* 0x0009000001f67983 */ /* 0x004ea20000300a00 */
[----:B------:R-:W-:-:S06]  /*89730*/  VIADD R0, R10, 0x49 ;  /* 0x000000490a007836 */ /* 0x000fcc0000000000 */
[----:B------:R-:W2:Y:S01]  /*89740*/  LDC R19, c[0x0][0x228] ;  /* 0x00008a00ff137b82 */ /* 0x000ea20000000800 */
[----:B------:R-:W2:Y:S04]  /*89750*/  LDL.LU.64 R30, [R1+0x8f8] ;  /* 0x0008f800011e7983 */ /* 0x000ea80000300a00 */
[----:B-1----:R-:W2:Y:S03]  /*89760*/  LDL.LU.64 R244, [R1+0x8f0] ;  /* 0x0008f00001f47983 */ /* 0x002ea60000300a00 */
[----:B------:R-:W1:Y:S01]  /*89770*/  LDC R23, c[0x0][0x228] ;  /* 0x00008a00ff177b82 */ /* 0x000e620000000800 */
[C---:B----4-:R-:W-:Y:S02]  /*89780*/  PRMT R5, R68.reuse, 0x7770, RZ ;  /* 0x0000777044057816 */ /* 0x050fe400000000ff */
[----:B------:R-:W-:-:S03]  /*89790*/  PRMT R3, R68, 0x7771, RZ ;  /* 0x0000777144037816 */ /* 0x000fc600000000ff */
[----:B------:R-:W-:Y:S04]  /*897a0*/  @P6 STG.E.U8 desc[UR60][R248.64], R5 ;  /* 0x00000005f8006986 */ /* 0x000fe8000c10113c */
[----:B------:R4:W-:Y:S04]  /*897b0*/  @P3 STG.E.U8 desc[UR60][R72.64], R3 ;  /* 0x0000000348003986 */ /* 0x0009e8000c10113c */
[----:B----4-:R-:W4:Y:S01]  /*897c0*/  LDL.LU.64 R72, [R1+0x2ff8] ;  /* 0x002ff80001487983 */ /* 0x010f220000300a00 */
[----:B------:R-:W-:Y:S02]  /*897d0*/  ISETP.LT.AND P4, PT, R17, R12, !P5 ;  /* 0x0000000c1100720c */ /* 0x000fe40006f81270 */
[----:B------:R-:W-:Y:S01]  /*897e0*/  ISETP.LT.AND P5, PT, R14, R13, !P5 ;  /* 0x0000000d0e00720c */ /* 0x000fe20006fa1270 */
[----:B------:R-:W2:Y:S01]  /*897f0*/  LDL.LU.64 R248, [R1+0x8e0] ;  /* 0x0008e00001f87983 */ /* 0x000ea20000300a00 */
[----:B------:R-:W1:Y:S01]  /*89800*/  LDC.64 R12, c[0x0][0x228] ;  /* 0x00008a00ff0c7b82 */ /* 0x000e620000000a00 */
[----:B------:R-:W-:-:S02]  /*89810*/  ISETP.GE.AND P6, PT, R0, R9, PT ;  /* 0x000000090000720c */ /* 0x000fc40003fc6270 */
[C---:B------:R-:W-:Y:S02]  /*89820*/  PRMT R0, R68.reuse, 0x7772, RZ ;  /* 0x0000777244007816 */ /* 0x040fe400000000ff */
[----:B0-----:R-:W-:Y:S02]  /*89830*/  ISETP.LT.AND P3, PT, R15, R22, !P6 ;  /* 0x000000160f00720c */ /* 0x001fe40007761270 */
[----:B------:R-:W-:Y:S01]  /*89840*/  PRMT R68, R68, 0x7773, RZ ;  /* 0x0000777344447816 */ /* 0x000fe200000000ff */
[----:B------:R-:W0:Y:S03]  /*89850*/  LDC R9, c[0x0][0x228] ;  /* 0x00008a00ff097b82 */ /* 0x000e260000000800 */
[----:B------:R3:W-:Y:S01]  /*89860*/  @P5 STG.E.U8 desc[UR60][R28.64], R0 ;  /* 0x000000001c005986 */ /* 0x0007e2000c10113c */
[----:B------:R-:W-:-:S03]  /*89870*/  ISETP.LT.AND P5, PT, R16, R11, !P6 ;  /* 0x0000000b1000720c */ /* 0x000fc600077a1270 */
[----:B---3--:R3:W-:Y:S01]  /*89880*/  @P4 STG.E.U8 desc[UR60][R250.64], R68 ;  /* 0x00000044fa004986 */ /* 0x0087e2000c10113c */
[----:B------:R-:W-:Y:S01]  /*89890*/  ISETP.LT.AND P4, PT, R17, R6, !P6 ;  /* 0x000000061100720c */ /* 0x000fe20007781270 */
[----:B------:R-:W0:Y:S02]  /*898a0*/  LDC R11, c[0x0][0x228] ;  /* 0x00008a00ff0b7b82 */ /* 0x000e240000000800 */
[----:B------:R-:W2:Y:S01]  /*898b0*/  LDL.LU.64 R28, [R1+0x8d8] ;  /* 0x0008d800011c7983 */ /* 0x000ea20000300a00 */
[----:B------:R-:W-:Y:S01]  /*898c0*/  ISETP.LT.AND P6, PT, R14, R7, !P6 ;  /* 0x000000070e00720c */ /* 0x000fe200077c1270 */
[----:B------:R-:W-:-:S04]  /*898d0*/  VIADD R0, R10, 0x4a ;  /* 0x0000004a0a007836 */ /* 0x000fc80000000000 */
[----:B------:R-:W0:Y:S01]  /*898e0*/  LDC.64 R6, c[0x0][0x228] ;  /* 0x00008a00ff067b82 */ /* 0x000e220000000a00 */
[----:B------:R-:W2:Y:S04]  /*898f0*/  LDL.LU.64 R26, [R1+0x8d0] ;  /* 0x0008d000011a7983 */ /* 0x000ea80000300a00 */
[----:B---3--:R-:W3:Y:S03]  /*89900*/  LDL.LU.64 R250, [R1+0x8c8] ;  /* 0x0008c80001fa7983 */ /* 0x008ee60000300a00 */
[----:B------:R-:W3:Y:S01]  /*89910*/  LDC R22, c[0x0][0x228] ;  /* 0x00008a00ff167b82 */ /* 0x000ee20000000800 */
[C---:B----4-:R-:W-:Y:S02]  /*89920*/  PRMT R5, R72.reuse, 0x7770, RZ ;  /* 0x0000777048057816 */ /* 0x050fe400000000ff */
[----:B------:R-:W-:-:S03]  /*89930*/  PRMT R3, R72, 0x7771, RZ ;  /* 0x0000777148037816 */ /* 0x000fc600000000ff */
[----:B--2---:R2:W-:Y:S01]  /*89940*/  @P3 STG.E.U8 desc[UR60][R246.64], R5 ;  /* 0x00000005f6003986 */ /* 0x0045e2000c10113c */
[----:B-1----:R-:W-:Y:S02]  /*89950*/  ISETP.GE.AND P3, PT, R0, R13, PT ;  /* 0x0000000d0000720c */ /* 0x002fe40003f66270 */
[----:B------:R-:W-:Y:S01]  /*89960*/  PRMT R0, R72, 0x7772, RZ ;  /* 0x0000777248007816 */ /* 0x000fe200000000ff */
[----:B------:R-:W-:Y:S01]  /*89970*/  @P5 STG.E.U8 desc[UR60][R30.64], R3 ;  /* 0x000000031e005986 */ /* 0x000fe2000c10113c */
[----:B------:R-:W1:Y:S03]  /*89980*/  LDC R13, c[0x0][0x228] ;  /* 0x00008a00ff0d7b82 */ /* 0x000e660000000800 */
[----:B------:R4:W-:Y:S04]  /*89990*/  @P6 STG.E.U8 desc[UR60][R244.64], R0 ;  /* 0x00000000f4006986 */ /* 0x0009e8000c10113c */
[----:B--2---:R-:W2:Y:S04]  /*899a0*/  LDL.LU.64 R246, [R1+0x8b0] ;  /* 0x0008b00001f67983 */ /* 0x004ea80000300a00 */
[----:B----4-:R-:W4:Y:S01]  /*899b0*/  LDL.LU.64 R244, [R1+0x8a8] ;  /* 0x0008a80001f47983 */ /* 0x010f220000300a00 */
[----:B------:R-:W-:-:S02]  /*899c0*/  ISETP.LT.AND P5, PT, R15, R19, !P3 ;  /* 0x000000130f00720c */ /* 0x000fc40005fa1270 */
        /* <DEDUP_REMOVED lines=10> */
[----:B------:R3:W-:Y:S01]  /*89a70*/  @P5 STG.E.U8 desc[UR60][R28.64], R9 ;  /* 0x000000091c005986 */ /* 0x0007e2000c10113c */
[----:B------:R-:W-:Y:S02]  /*89a80*/  ISETP.GE.AND P5, PT, R0, R7, PT ;  /* 0x000000070000720c */ /* 0x000fe40003fa6270 */
[----:B------:R-:W-:Y:S01]  /*89a90*/  PRMT R0, R69, 0x7772, RZ ;  /* 0x0000777245007816 */ /* 0x000fe200000000ff */
[----:B------:R-:W-:Y:S01]  /*89aa0*/  @P6 STG.E.U8 desc[UR60][R26.64], R3 ;  /* 0x000000031a006986 */ /* 0x000fe2000c10113c */
[----:B------:R-:W-:Y:S01]  /*89ab0*/  ISETP.LT.AND P6, PT, R15, R11, !P5 ;  /* 0x0000000b0f00720c */ /* 0x000fe20006fc1270 */
[----:B------:R-:W0:Y:S02]  /*89ac0*/  LDC R23, c[0x0][0x228] ;  /* 0x00008a00ff177b82 */ /* 0x000e240000000800 */
[----:B---3--:R3:W-:Y:S01]  /*89ad0*/  @P3 STG.E.U8 desc[UR60][R250.64], R0 ;  /* 0x00000000fa003986 */ /* 0x0087e2000c10113c */
[----:B------:R-:W-:Y:S02]  /*89ae0*/  ISETP.LT.AND P3, PT, R16, R22, !P5 ;  /* 0x000000161000720c */ /* 0x000fe40006f61270 */
[----:B------:R-:W-:Y:S01]  /*89af0*/  PRMT R69, R69, 0x7773, RZ ;  /* 0x0000777345457816 */ /* 0x000fe200000000ff */
[----:B------:R-:W4:Y:S01]  /*89b00*/  LDL.LU.64 R248, [R1+0x898] ;  /* 0x0008980001f87983 */ /* 0x000f220000300a00 */
[C---:B------:R-:W-:Y:S01]  /*89b10*/  PRMT R9, R73.reuse, 0x7770, RZ ;  /* 0x0000777049097816 */ /* 0x040fe200000000ff */
[----:B------:R-:W0:Y:S01]  /*89b20*/  LDC R11, c[0x0][0x228] ;  /* 0x00008a00ff0b7b82 */ /* 0x000e220000000800 */
[----:B------:R-:W-:Y:S01]  /*89b30*/  PRMT R7, R73, 0x7771, RZ ;  /* 0x0000777149077816 */ /* 0x000fe200000000ff */
[----:B------:R-:W4:Y:S04]  /*89b40*/  LDL.LU.64 R28, [R1+0x890] ;  /* 0x00089000011c7983 */ /* 0x000f280000300a00 */
[----:B---3--:R-:W3:Y:S01]  /*89b50*/  LDL.LU.64 R250, [R1+0x888] ;  /* 0x0008880001fa7983 */ /* 0x008ee20000300a00 */
[----:B------:R-:W-:Y:S01]  /*89b60*/  VIADD R0, R10, 0x4c ;  /* 0x0000004c0a007836 */ /* 0x000fe20000000000 */
[----:B------:R-:W3:Y:S02]  /*89b70*/  LDC R22, c[0x0][0x228] ;  /* 0x00008a00ff167b82 */ /* 0x000ee40000000800 */
[----:B--2---:R2:W-:Y:S04]  /*89b80*/  @P4 STG.E.U8 desc[UR60][R246.64], R69 ;  /* 0x00000045f6004986 */ /* 0x0045e8000c10113c */
[----:B----4-:R-:W-:Y:S04]  /*89b90*/  @P6 STG.E.U8 desc[UR60][R244.64], R9 ;  /* 0x00000009f4006986 */ /* 0x010fe8000c10113c */
[----:B--2---:R-:W2:Y:S04]  /*89ba0*/  LDL.LU.64 R246, [R1+0x878] ;  /* 0x0008780001f67983 */ /* 0x004ea80000300a00 */
[----:B------:R4:W-:Y:S04]  /*89bb0*/  @P3 STG.E.U8 desc[UR60][R70.64], R7 ;  /* 0x0000000746003986 */ /* 0x0009e8000c10113c */
[----:B----4-:R-:W4:Y:S01]  /*89bc0*/  LDL.LU.64 R70, [R1+0x2ff0] ;  /* 0x002ff00001467983 */ /* 0x010f220000300a00 */
        /* <DEDUP_REMOVED lines=9> */
[----:B------:R3:W-:Y:S01]  /*89c60*/  @P5 STG.E.U8 desc[UR60][R248.64], R0 ;  /* 0x00000000f8005986 */ /* 0x0007e2000c10113c */
[----:B------:R-:W-:-:S03]  /*89c70*/  ISETP.LT.AND P5, PT, R16, R23, !P6 ;  /* 0x000000171000720c */ /* 0x000fc600077a1270 */
[----:B------:R4:W-:Y:S02]  /*89c80*/  @P4 STG.E.U8 desc[UR60][R28.64], R73 ;  /* 0x000000491c004986 */ /* 0x0009e4000c10113c */
[----:B------:R-:W2:Y:S02]  /*89c90*/  LDC R13, c[0x0][0x228] ;  /* 0x00008a00ff0d7b82 */ /* 0x000ea40000000800 */
[----:B---3--:R-:W3:Y:S01]  /*89ca0*/  LDL.LU.64 R248, [R1+0x840] ;  /* 0x0008400001f87983 */ /* 0x008ee20000300a00 */
[----:B----4-:R-:W-:-:S03]  /*89cb0*/  PRMT R7, R70, 0x7770, RZ ;  /* 0x0000777046077816 */ /* 0x010fc600000000ff */
[----:B------:R-:W4:Y:S01]  /*89cc0*/  LDL.LU.64 R26, [R1+0x858] ;  /* 0x00085800011a7983 */ /* 0x000f220000300a00 */
[----:B------:R-:W-:Y:S01]  /*89cd0*/  PRMT R5, R70, 0x7771, RZ ;  /* 0x0000777146057816 */ /* 0x000fe200000000ff */
[----:B------:R-:W-:Y:S01]  /*89ce0*/  VIADD R0, R10, 0x4d ;  /* 0x0000004d0a007836 */ /* 0x000fe20000000000 */
[----:B------:R-:W4:Y:S01]  /*89cf0*/  LDC R23, c[0x0][0x228] ;  /* 0x00008a00ff177b82 */ /* 0x000f220000000800 */
[----:B------:R0:W-:Y:S04]  /*89d00*/  @P3 STG.E.U8 desc[UR60][R250.64], R7 ;  /* 0x00000007fa003986 */ /* 0x0001e8000c10113c */
[----:B------:R-:W4:Y:S04]  /*89d10*/  LDL.LU.64 R28, [R1+0x850] ;  /* 0x00085000011c7983 */ /* 0x000f280000300a00 */
[----:B------:R1:W-:Y:S04]  /*89d20*/  @P5 STG.E.U8 desc[UR60][R74.64], R5 ;  /* 0x000000054a005986 */ /* 0x0003e8000c10113c */
[----:B0-----:R-:W4:Y:S01]  /*89d30*/  LDL.LU.64 R250, [R1+0x838] ;  /* 0x0008380001fa7983 */ /* 0x001f220000300a00 */
[----:B------:R-:W-:Y:S01]  /*89d40*/  ISETP.LT.AND P4, PT, R17, R8, !P6 ;  /* 0x000000081100720c */ /* 0x000fe20007781270 */
[----:B------:R-:W0:Y:S02]  /*89d50*/  LDC R7, c[0x0][0x228] ;  /* 0x00008a00ff077b82 */ /* 0x000e240000000800 */
[----:B-1----:R-:W3:Y:S01]  /*89d60*/  LDL.LU.64 R74, [R1+0x2fe8] ;  /* 0x002fe800014a7983 */ /* 0x002ee20000300a00 */
[----:B------:R-:W-:-:S05]  /*89d70*/  ISETP.GE.AND P3, PT, R0, R3, PT ;  /* 0x000000030000720c */ /* 0x000fca0003f66270 */
[----:B------:R-:W1:Y:S01]  /*89d80*/  LDC.64 R8, c[0x0][0x228] ;  /* 0x00008a00ff087b82 */ /* 0x000e620000000a00 */
[----:B------:R-:W-:Y:S01]  /*89d90*/  ISETP.LT.AND P6, PT, R14, R11, !P6 ;  /* 0x0000000b0e00720c */ /* 0x000fe200077c1270 */
[----:B------:R-:W4:Y:S01]  /*89da0*/  LDL.LU.64 R30, [R1+0x830] ;  /* 0x00083000011e7983 */ /* 0x000f220000300a00 */
[----:B------:R-:W-:Y:S02]  /*89db0*/  ISETP.LT.AND P5, PT, R15, R19, !P3 ;  /* 0x000000130f00720c */ /* 0x000fe40005fa1270 */
[C---:B------:R-:W-:Y:S02]  /*89dc0*/  PRMT R0, R70.reuse, 0x7772, RZ ;  /* 0x0000777246007816 */ /* 0x040fe400000000ff */
[----:B------:R-:W-:Y:S01]  /*89dd0*/  PRMT R70, R70, 0x7773, RZ ;  /* 0x0000777346467816 */ /* 0x000fe200000000ff */
[----:B------:R-:W0:Y:S06]  /*89de0*/  LDC R11, c[0x0][0x228] ;  /* 0x00008a00ff0b7b82 */ /* 0x000e2c0000000800 */
[----:B--2---:R2:W-:Y:S01]  /*89df0*/  @P6 STG.E.U8 desc[UR60][R246.64], R0 ;  /* 0x00000000f6006986 */ /* 0x0045e2000c10113c */
[----:B------:R-:W-:Y:S01]  /*89e00*/  ISETP.LT.AND P6, PT, R16, R22, !P3 ;  /* 0x000000161000720c */ /* 0x000fe20005fc1270 */
[----:B------:R-:W0:Y:S02]  /*89e10*/  LDC R19, c[0x0][0x228] ;  /* 0x00008a00ff137b82 */ /* 0x000e240000000800 */
[----:B------:R-:W-:Y:S04]  /*89e20*/  @P4 STG.E.U8 desc[UR60][R244.64], R70 ;  /* 0x00000046f4004986 */ /* 0x000fe8000c10113c */
[----:B--2---:R-:W2:Y:S01]  /*89e30*/  LDL.LU.64 R246, [R1+0x828] ;  /* 0x0008280001f67983 */ /* 0x004ea20000300a00 */
[----:B---3--:R-:W-:-:S02]  /*89e40*/  PRMT R3, R74, 0x7770, RZ ;  /* 0x000077704a037816 */ /* 0x008fc400000000ff */
[----:B------:R-:W-:Y:S01]  /*89e50*/  PRMT R5, R74, 0x7771, RZ ;  /* 0x000077714a057816 */ /* 0x000fe200000000ff */
[----:B------:R-:W-:Y:S01]  /*89e60*/  VIADD R0, R10, 0x4e ;  /* 0x0000004e0a007836 */ /* 0x000fe20000000000 */
[----:B------:R-:W3:Y:S01]  /*89e70*/  LDC R22, c[0x0][0x228] ;  /* 0x00008a00ff167b82 */ /* 0x000ee20000000800 */
[----:B------:R1:W-:Y:S04]  /*89e80*/  @P5 STG.E.U8 desc[UR60][R248.64], R3 ;  /* 0x00000003f8005986 */ /* 0x0003e8000c10113c */
[----:B-1----:R-:W3:Y:S04]  /*89e90*/  LDL.LU.64 R248, [R1+0x820] ;  /* 0x0008200001f87983 */ /* 0x002ee80000300a00 */
[----:B------:R-:W3:Y:S04]  /*89ea0*/  LDL.LU.64 R244, [R1+0x808] ;  /* 0x0008080001f47983 */ /* 0x000ee80000300a00 */
[----:B----4-:R1:W-:Y:S04]  /*89eb0*/  @P6 STG.E.U8 desc[UR60][R26.64], R5 ;  /* 0x000000051a006986 */ /* 0x0103e8000c10113c */
[----:B-1----:R-:W4:Y:S01]  /*89ec0*/  LDL.LU.64 R26, [R1+0x800] ;  /* 0x00080000011a7983 */ /* 0x002f220000300a00 */
[----:B------:R-:W-:-:S02]  /*89ed0*/  ISETP.LT.AND P4, PT, R17, R12, !P3 ;  /* 0x0000000c1100720c */ /* 0x000fc40005f81270 */
[----:B------:R-:W-:Y:S02]  /*89ee0*/  ISETP.LT.AND P3, PT, R14, R13, !P3 ;  /* 0x0000000d0e00720c */ /* 0x000fe40005f61270 */
[----:B------:R-:W1:Y:S01]  /*89ef0*/  LDC.64 R12, c[0x0][0x228] ;  /* 0x00008a00ff0c7b82 */ /* 0x000e620000000a00 */
[----:B------:R-:W-:Y:S02]  /*89f00*/  ISETP.GE.AND P5, PT, R0, R9, PT ;  /* 0x000000090000720c */ /* 0x000fe40003fa6270 */
[C---:B------:R-:W-:Y:S02]  /*89f10*/  PRMT R0, R74.reuse, 0x7772, RZ ;  /* 0x000077724a007816 */ /* 0x040fe400000000ff */
[----:B------:R-:W-:Y:S02]  /*89f20*/  PRMT R74, R74, 0x7773, RZ ;  /* 0x000077734a4a7816 */ /* 0x000fe400000000ff */
[----:B0-----:R-:W-:Y:S02]  /*89f30*/  ISETP.LT.AND P6, PT, R15, R11, !P5 ;  /* 0x0000000b0f00720c */ /* 0x001fe40006fc1270 */
[----:B------:R-:W0:Y:S02]  /*89f40*/  LDC R11, c[0x0][0x228] ;  /* 0x00008a00ff0b7b82 */ /* 0x000e240000000800 */
[----:B------:R2:W-:Y:S01]  /*89f50*/  @P3 STG.E.U8 desc[UR60][R28.64], R0 ;  /* 0x000000001c003986 */ /* 0x0005e2000c10113c */
[----:B------:R-:W-:-:S03]  /*89f60*/  ISETP.LT.AND P3, PT, R16, R23, !P5 ;  /* 0x000000171000720c */ /* 0x000fc60006f61270 */
[----:B------:R-:W-:Y:S01]  /*89f70*/  @P4 STG.E.U8 desc[UR60][R250.64], R74 ;  /* 0x0000004afa004986 */ /* 0x000fe2000c10113c */
[----:B------:R-:W-:Y:S01]  /*89f80*/  ISETP.LT.AND P4, PT, R14, R7, !P5 ;  /* 0x000000070e00720c */ /* 0x000fe20006f81270 */
[----:B------:R-:W4:Y:S01]  /*89f90*/  LDC R23, c[0x0][0x228] ;  /* 0x00008a00ff177b82 */ /* 0x000f220000000800 */
[----:B------:R-:W-:Y:S02]  /*89fa0*/  PRMT R9, R71, 0x7770, RZ ;  /* 0x0000777047097816 */ /* 0x000fe400000000ff */
[----:B------:R-:W-:Y:S01]  /*89fb0*/  ISETP.LT.AND P5, PT, R17, R6, !P5 ;  /* 0x000000061100720c */ /* 0x000fe20006fa1270 */
[----:B--2---:R-:W-:Y:S01]  /*89fc0*/  VIADD R0, R10, 0x4f ;  /* 0x0000004f0a007836 */ /* 0x004fe20000000000 */
[C---:B------:R-:W-:Y:S01]  /*89fd0*/  PRMT R5, R71.reuse, 0x7771, RZ ;  /* 0x0000777147057816 */ /* 0x040fe200000000ff */
[----:B------:R2:W-:Y:S01]  /*89fe0*/  @P6 STG.E.U8 desc[UR60][R30.64], R9 ;  /* 0x000000091e006986 */ /* 0x0005e2000c10113c */
[C---:B------:R-:W-:Y:S01]  /*89ff0*/  PRMT R3, R71.reuse, 0x7772, RZ ;  /* 0x0000777247037816 */ /* 0x040fe200000000ff */
[----:B------:R-:W4:Y:S01]  /*8a000*/  LDC.64 R6, c[0x0][0x228] ;  /* 0x00008a00ff067b82 */ /* 0x000f220000000a00 */
[----:B-1----:R-:W-:Y:S01]  /*8a010*/  ISETP.GE.AND P6, PT, R0, R13, PT ;  /* 0x0000000d0000720c */ /* 0x002fe20003fc6270 */
[----:B------:R1:W-:Y:S01]  /*8a020*/  @P3 STG.E.U8 desc[UR60][R246.64], R5 ;  /* 0x00000005f6003986 */ /* 0x0003e2000c10113c */
[----:B------:R-:W-:-:S02]  /*8a030*/  PRMT R71, R71, 0x7773, RZ ;  /* 0x0000777347477816 */ /* 0x000fc400000000ff */
[----:B------:R-:W-:Y:S01]  /*8a040*/  ISETP.LT.AND P3, PT, R15, R19, !P6 ;  /* 0x000000130f00720c */ /* 0x000fe20007761270 */
[----:B------:R-:W4:Y:S02]  /*8a050*/  LDL.LU.64 R28, [R1+0x7f0] ;  /* 0x0007f000011c7983 */ /* 0x000f240000300a00 */
[----:B------:R-:W4:Y:S01]  /*8a060*/  LDC R19, c[0x0][0x228] ;  /* 0x00008a00ff137b82 */ /* 0x000f220000000800 */
[----:B--2---:R-:W-:Y:S01]  /*8a070*/  PRMT R9, R75, 0x7771, RZ ;  /* 0x000077714b097816 */ /* 0x004fe200000000ff */
[----:B------:R-:W2:Y:S01]  /*8a080*/  LDL.LU.64 R250, [R1+0x7e8] ;  /* 0x0007e80001fa7983 */ /* 0x000ea20000300a00 */
[----:B------:R-:W-:-:S05]  /*8a090*/  VIADD R0, R10, 0x50 ;  /* 0x000000500a007836 */ /* 0x000fca0000000000 */
[----:B------:R-:W2:Y:S01]  /*8a0a0*/  LDC R13, c[0x0][0x228] ;  /* 0x00008a00ff0d7b82 */ /* 0x000ea20000000800 */
[----:B---3--:R3:W-:Y:S01]  /*8a0b0*/  @P4 STG.E.U8 desc[UR60][R248.64], R3 ;  /* 0x00000003f8004986 */ /* 0x0087e2000c10113c */
[----:B------:R-:W-:-:S06]  /*8a0c0*/  ISETP.LT.AND P4, PT, R16, R22, !P6 ;  /* 0x000000161000720c */ /* 0x000fcc0007781270 */
[----:B------:R-:W2:Y:S01]  /*8a0d0*/  LDC R22, c[0x0][0x228] ;  /* 0x00008a00ff167b82 */ /* 0x000ea20000000800 */
[----:B------:R4:W-:Y:S01]  /*8a0e0*/  @P5 STG.E.U8 desc[UR60][R244.64], R71 ;  /* 0x00000047f4005986 */ /* 0x0009e2000c10113c */
[----:B------:R-:W-:Y:S02]  /*8a0f0*/  ISETP.LT.AND P5, PT, R17, R4, !P6 ;  /* 0x000000041100720c */ /* 0x000fe400077a1270 */
[----:B0-----:R-:W-:Y:S02]  /*8a100*/  ISETP.LT.AND P6, PT, R14, R11, !P6 ;  /* 0x0000000b0e00720c */ /* 0x001fe400077c1270 */
[C---:B------:R-:W-:Y:S02]  /*8a110*/  PRMT R11, R75.reuse, 0x7770, RZ ;  /* 0x000077704b0b7816 */ /* 0x040fe400000000ff */
[----:B-1----:R-:W0:Y:S01]  /*8a120*/  LDC.64 R4, c[0x0][0x228] ;  /* 0x00008a00ff047b82 */ /* 0x002e220000000a00 */
[----:B---3--:R-:W3:Y:S04]  /*8a130*/  LDL.LU.64 R248, [R1+0x7e0] ;  /* 0x0007e00001f87983 */ /* 0x008ee80000300a00 */
[----:B------:R-:W3:Y:S04]  /*8a140*/  LDL.LU.64 R246, [R1+0x7d0] ;  /* 0x0007d00001f67983 */ /* 0x000ee80000300a00 */
[----:B----4-:R1:W-:Y:S04]  /*8a150*/  @P3 STG.E.U8 desc[UR60][R26.64], R11 ;  /* 0x0000000b1a003986 */ /* 0x0103e8000c10113c */
[----:B------:R-:W4:Y:S04]  /*8a160*/  LDL.LU.64 R244, [R1+0x7c0] ;  /* 0x0007c00001f47983 */ /* 0x000f280000300a00 */
[----:B------:R1:W-:Y:S01]  /*8a170*/  @P4 STG.E.U8 desc[UR60][R76.64], R9 ;  /* 0x000000094c004986 */ /* 0x0003e2000c10113c */
[----:B------:R-:W-:Y:S01]  /*8a180*/  PRMT R3, R75, 0x7772, RZ ;  /* 0x000077724b037816 */ /* 0x000fe200000000ff */
[----:B-1----:R-:W1:Y:S02]  /*8a190*/  LDC R11, c[0x0][0x228] ;  /* 0x00008a00ff0b7b82 */ /* 0x002e640000000800 */
[----:B------:R-:W2:Y:S01]  /*8a1a0*/  LDL.LU.64 R76, [R1+0x2fe0] ;  /* 0x002fe000014c7983 */ /* 0x000ea20000300a00 */
[----:B------:R-:W-:-:S04]  /*8a1b0*/  ISETP.GE.AND P3, PT, R0, R7, PT ;  /* 0x000000070000720c */ /* 0x000fc80003f66270 */
[----:B------:R-:W-:Y:S02]  /*8a1c0*/  ISETP.LT.AND P4, PT, R15, R23, !P3 ;  /* 0x000000170f00720c */ /* 0x000fe40005f81270 */
[----:B------:R-:W-:Y:S01]  /*8a1d0*/  PRMT R75, R75, 0x7773, RZ ;  /* 0x000077734b4b7816 */ /* 0x000fe200000000ff */
[----:B------:R-:W-:Y:S01]  /*8a1e0*/  @P6 STG.E.U8 desc[UR60][R28.64], R3 ;  /* 0x000000031c006986 */ /* 0x000fe2000c10113c */
[----:B------:R-:W-:Y:S02]  /*8a1f0*/  ISETP.LT.AND P6, PT, R16, R19, !P3 ;  /* 0x000000131000720c */ /* 0x000fe40005fc1270 */
[C---:B--2---:R-:W-:Y:S02]  /*8a200*/  PRMT R9, R76.reuse, 0x7770, RZ ;  /* 0x000077704c097816 */ /* 0x044fe400000000ff */
[----:B------:R-:W-:Y:S01]  /*8a210*/  PRMT R7, R76, 0x7771, RZ ;  /* 0x000077714c077816 */ /* 0x000fe200000000ff */
[----:B------:R2:W-:Y:S01]  /*8a220*/  @P5 STG.E.U8 desc[UR60][R250.64], R75 ;  /* 0x0000004bfa005986 */ /* 0x0005e2000c10113c */
[----:B------:R-:W4:Y:S03]  /*8a230*/  LDC R19, c[0x0][0x228] ;  /* 0x00008a00ff137b82 */ /* 0x000f260000000800 */
[----:B---3--:R3:W-:Y:S04]  /*8a240*/  @P4 STG.E.U8 desc[UR60][R248.64], R9 ;  /* 0x00000009f8004986 */ /* 0x0087e8000c10113c */
[----:B------:R0:W-:Y:S01]  /*8a250*/  @P6 STG.E.U8 desc[UR60][R80.64], R7 ;  /* 0x0000000750006986 */ /* 0x0001e2000c10113c */
[----:B------:R-:W-:Y:S01]  /*8a260*/  VIADD R0, R10, 0x51 ;  /* 0x000000510a007836 */ /* 0x000fe20000000000 */
[----:B------:R-:W4:Y:S02]  /*8a270*/  LDC R23, c[0x0][0x228] ;  /* 0x00008a00ff177b82 */ /* 0x000f240000000800 */
[----:B--2---:R-:W2:Y:S04]  /*8a280*/  LDL.LU.64 R250, [R1+0x7b8] ;  /* 0x0007b80001fa7983 */ /* 0x004ea80000300a00 */
[----:B------:R-:W2:Y:S04]  /*8a290*/  LDL.LU.64 R30, [R1+0x7b0] ;  /* 0x0007b000011e7983 */ /* 0x000ea80000300a00 */
[----:B---3--:R-:W3:Y:S04]  /*8a2a0*/  LDL.LU.64 R248, [R1+0x7a8] ;  /* 0x0007a80001f87983 */ /* 0x008ee80000300a00 */
[----:B0-----:R-:W2:Y:S01]  /*8a2b0*/  LDL.LU.64 R80, [R1+0x2fd8] ;  /* 0x002fd80001507983 */ /* 0x001ea20000300a00 */
[----:B------:R-:W-:-:S02]  /*8a2c0*/  ISETP.LT.AND P5, PT, R17, R2, !P3 ;  /* 0x000000021100720c */ /* 0x000fc40005fa1270 */
[----:B------:R-:W-:Y:S01]  /*8a2d0*/  ISETP.LT.AND P3, PT, R14, R13, !P3 ;  /* 0x0000000d0e00720c */ /* 0x000fe20005f61270 */
[----:B------:R-:W0:Y:S01]  /*8a2e0*/  LDC.64 R2, c[0x0][0x228] ;  /* 0x00008a00ff027b82 */ /* 0x000e220000000a00 */
[----:B------:R-:W3:Y:S01]  /*8a2f0*/  LDL.LU.64 R28, [R1+0x798] ;  /* 0x00079800011c7983 */ /* 0x000ee20000300a00 */
[----:B------:R-:W-:Y:S02]  /*8a300*/  ISETP.GE.AND P4, PT, R0, R5, PT ;  /* 0x000000050000720c */ /* 0x000fe40003f86270 */
[C---:B------:R-:W-:Y:S02]  /*8a310*/  PRMT R0, R76.reuse, 0x7772, RZ ;  /* 0x000077724c007816 */ /* 0x040fe400000000ff */
[----:B------:R-:W-:Y:S02]  /*8a320*/  ISETP.LT.AND P6, PT, R15, R22, !P4 ;  /* 0x000000160f00720c */ /* 0x000fe400067c1270 */
[----:B------:R-:W-:Y:S01]  /*8a330*/  PRMT R76, R76, 0x7773, RZ ;  /* 0x000077734c4c7816 */ /* 0x000fe200000000ff */
[----:B------:R-:W3:Y:S03]  /*8a340*/  LDC R13, c[0x0][0x228] ;  /* 0x00008a00ff0d7b82 */ /* 0x000ee60000000800 */
[----:B------:R4:W-:Y:S01]  /*8a350*/  @P3 STG.E.U8 desc[UR60][R246.64], R0 ;  /* 0x00000000f6003986 */ /* 0x0009e2000c10113c */
[----:B-1----:R-:W-:-:S03]  /*8a360*/  ISETP.LT.AND P3, PT, R16, R11, !P4 ;  /* 0x0000000b1000720c */ /* 0x002fc60006761270 */
[----:B----4-:R1:W-:Y:S01]  /*8a370*/  @P5 STG.E.U8 desc[UR60][R244.64], R76 ;  /* 0x0000004cf4005986 */ /* 0x0103e2000c10113c */
[----:B------:R-:W-:Y:S01]  /*8a380*/  ISETP.LT.AND P5, PT, R17, R8, !P4 ;  /* 0x000000081100720c */ /* 0x000fe200067a1270 */
[----:B------:R-:W4:Y:S02]  /*8a390*/  LDC R22, c[0x0][0x228] ;  /* 0x00008a00ff167b82 */ /* 0x000f240000000800 */
[----:B------:R-:W4:Y:S01]  /*8a3a0*/  LDL.LU.64 R246, [R1+0x790] ;  /* 0x0007900001f67983 */ /* 0x000f220000300a00 */
[----:B------:R-:W-:Y:S01]  /*8a3b0*/  ISETP.LT.AND P4, PT, R14, R19, !P4 ;  /* 0x000000130e00720c */ /* 0x000fe20006781270 */
[----:B------:R-:W-:-:S04]  /*8a3c0*/  VIADD R0, R10, 0x52 ;  /* 0x000000520a007836 */ /* 0x000fc80000000000 */
[----:B------:R-:W4:Y:S01]  /*8a3d0*/  LDC R11, c[0x0][0x228] ;  /* 0x00008a00ff0b7b82 */ /* 0x000f220000000800 */
[----:B------:R-:W4:Y:S04]  /*8a3e0*/  LDL.LU.64 R26, [R1+0x788] ;  /* 0x00078800011a7983 */ /* 0x000f280000300a00 */
[----:B-1----:R-:W4:Y:S03]  /*8a3f0*/  LDL.LU.64 R244, [R1+0x780] ;  /* 0x0007800001f47983 */ /* 0x002f260000300a00 */
[----:B------:R-:W1:Y:S08]  /*8a400*/  LDC.64 R8, c[0x0][0x228] ;  /* 0x00008a00ff087b82 */ /* 0x000e700000000a00 */
[----:B------:R-:W1:Y:S01]  /*8a410*/  LDC R19, c[0x0][0x228] ;  /* 0x00008a00ff137b82 */ /* 0x000e620000000800 */
[----:B--2---:R-:W-:-:S02]  /*8a420*/  PRMT R7, R80, 0x7770, RZ ;  /* 0x0000777050077816 */ /* 0x004fc400000000ff */
[----:B------:R-:W-:-:S03]  /*8a430*/  PRMT R5, R80, 0x7771, RZ ;  /* 0x0000777150057816 */ /* 0x000fc600000000ff */
[----:B------:R2:W-:Y:S01]  /*8a440*/  @P6 STG.E.U8 desc[UR60][R250.64], R7 ;  /* 0x00000007fa006986 */ /* 0x0005e2000c10113c */
[----:B0-----:R-:W-:Y:S02]  /*8a450*/  ISETP.GE.AND P6, PT, R0, R3, PT ;  /* 0x000000030000720c */ /* 0x001fe40003fc6270 */
[----:B------:R-:W-:Y:S01]  /*8a460*/  PRMT R0, R80, 0x7772, RZ ;  /* 0x0000777250007816 */ /* 0x000fe200000000ff */
[----:B------:R-:W-:Y:S04]  /*8a470*/  @P3 STG.E.U8 desc[UR60][R30.64], R5 ;  /* 0x000000051e003986 */ /* 0x000fe8000c10113c */
[----:B---3--:R0:W-:Y:S04]  /*8a480*/  @P4 STG.E.U8 desc[UR60][R248.64], R0 ;  /* 0x00000000f8004986 */ /* 0x0081e8000c10113c */
[----:B--2---:R-:W2:Y:S01]  /*8a490*/  LDL.LU.64 R250, [R1+0x768] ;  /* 0x0007680001fa7983 */ /* 0x004ea20000300a00 */
[----:B------:R-:W3:Y:S03]  /*8a4a0*/  LDC R7, c[0x0][0x228] ;  /* 0x00008a00ff077b82 */ /* 0x000ee60000000800 */
[----:B0-----:R-:W3:Y:S01]  /*8a4b0*/  LDL.LU.64 R248, [R1+0x760] ;  /* 0x0007600001f87983 */ /* 0x001ee20000300a00 */
[----:B------:R-:W-:-:S02]  /*8a4c0*/  ISETP.LT.AND P3, PT, R15, R13, !P6 ;  /* 0x0000000d0f00720c */ /* 0x000fc40007761270 */
[----:B------:R-:W-:Y:S02]  /*8a4d0*/  PRMT R80, R80, 0x7773, RZ ;  /* 0x0000777350507816 */ /* 0x000fe400000000ff */
[----:B----4-:R-:W-:Y:S01]  /*8a4e0*/  ISETP.LT.AND P4, PT, R16, R22, !P6 ;  /* 0x000000161000720c */ /* 0x010fe20007781270 */
[----:B------:R-:W-:Y:S01]  /*8a4f0*/  VIADD R0, R10, 0x53 ;  /* 0x000000530a007836 */ /* 0x000fe20000000000 */
[----:B------:R-:W-:Y:S01]  /*8a500*/  PRMT R5, R77, 0x7770, RZ ;  /* 0x000077704d057816 */ /* 0x000fe200000000ff */
[----:B------:R0:W-:Y:S01]  /*8a510*/  @P5 STG.E.U8 desc[UR60][R28.64], R80 ;  /* 0x000000501c005986 */ /* 0x0001e2000c10113c */
[----:B------:R-:W-:Y:S01]  /*8a520*/  ISETP.LT.AND P5, PT, R17, R12, !P6 ;  /* 0x0000000c1100720c */ /* 0x000fe200077a1270 */
[----:B------:R-:W4:Y:S01]  /*8a530*/  LDC R22, c[0x0][0x228] ;  /* 0x00008a00ff167b82 */ /* 0x000f220000000800 */
[----:B------:R-:W-:Y:S02]  /*8a540*/  ISETP.LT.AND P6, PT, R14, R11, !P6 ;  /* 0x0000000b0e00720c */ /* 0x000fe400077c1270 */
[----:B------:R-:W-:Y:S01]  /*8a550*/  PRMT R3, R77, 0x7771, RZ ;  /* 0x000077714d037816 */ /* 0x000fe200000000ff */
[----:B------:R0:W-:Y:S01]  /*8a560*/  @P3 STG.E.U8 desc[UR60][R246.64], R5 ;  /* 0x00000005f6003986 */ /* 0x0001e2000c10113c */
[----:B-1----:R-:W-:-:S02]  /*8a570*/  ISETP.GE.AND P3, PT, R0, R9, PT ;  /* 0x000000090000720c */ /* 0x002fc40003f66270 */
[----:B------:R-:W-:Y:S01]  /*8a580*/  PRMT R0, R77, 0x7772, RZ ;  /* 0x000077724d007816 */ /* 0x000fe200000000ff */
[----:B------:R1:W-:Y:S01]  /*8a590*/  @P4 STG.E.U8 desc[UR60][R26.64], R3 ;  /* 0x000000031a004986 */ /* 0x0003e2000c10113c */
[----:B------:R-:W-:Y:S01]  /*8a5a0*/  ISETP.LT.AND P4, PT, R15, R19, !P3 ;  /* 0x000000130f00720c */ /* 0x000fe20005f81270 */
[----:B------:R-:W4:Y:S02]  /*8a5b0*/  LDC.64 R12, c[0x0][0x228] ;  /* 0x00008a00ff0c7b82 */ /* 0x000f240000000a00 */
[----:B0-----:R-:W4:Y:S04]  /*8a5c0*/  LDL.LU.64 R28, [R1+0x750] ;  /* 0x00075000011c7983 */ /* 0x001f280000300a00 */
[----:B------:R0:W-:Y:S01]  /*8a5d0*/  @P6 STG.E.U8 desc[UR60][R244.64], R0 ;  /* 0x00000000f4006986 */ /* 0x0001e2000c10113c */
[----:B------:R-:W-:Y:S01]  /*8a5e0*/  ISETP.LT.AND P6, PT, R16, R23, !P3 ;  /* 0x000000171000720c */ /* 0x000fe20005fc1270 */
[----:B------:R-:W4:Y:S01]  /*8a5f0*/  LDC R11, c[0x0][0x228] ;  /* 0x00008a00ff0b7b82 */ /* 0x000f220000000800 */
[----:B------:R-:W-:Y:S01]  /*8a600*/  PRMT R77, R77, 0x7773, RZ ;  /* 0x000077734d4d7816 */ /* 0x000fe200000000ff */
[----:B------:R-:W4:Y:S01]  /*8a610*/  LDL.LU.64 R246, [R1+0x748] ;  /* 0x0007480001f67983 */ /* 0x000f220000300a00 */
[----:B------:R-:W-:-:S02]  /*8a620*/  PRMT R5, R81, 0x7770, RZ ;  /* 0x0000777051057816 */ /* 0x000fc400000000ff */
[----:B-1----:R-:W-:-:S03]  /*8a630*/  PRMT R3, R81, 0x7771, RZ ;  /* 0x0000777151037816 */ /* 0x002fc600000000ff */
[----:B------:R-:W1:Y:S01]  /*8a640*/  LDC R9, c[0x0][0x228] ;  /* 0x00008a00ff097b82 */ /* 0x000e620000000800 */
[----:B0-----:R-:W4:Y:S01]  /*8a650*/  LDL.LU.64 R244, [R1+0x740] ;  /* 0x0007400001f47983 */ /* 0x001f220000300a00 */
[----:B------:R-:W-:-:S06]  /*8a660*/  VIADD R0, R10, 0x54 ;  /* 0x000000540a007836 */ /* 0x000fcc0000000000 */
[----:B------:R-:W0:Y:S08]  /*8a670*/  LDC R19, c[0x0][0x228] ;  /* 0x00008a00ff137b82 */ /* 0x000e300000000800 */
[----:B------:R-:W0:Y:S01]  /*8a680*/  LDC R23, c[0x0][0x228] ;  /* 0x00008a00ff177b82 */ /* 0x000e220000000800 */
[----:B--2---:R-:W-:Y:S04]  /*8a690*/  @P5 STG.E.U8 desc[UR60][R250.64], R77 ;  /* 0x0000004dfa005986 */ /* 0x004fe8000c10113c */
[----:B---3--:R2:W-:Y:S04]  /*8a6a0*/  @P4 STG.E.U8 desc[UR60][R248.64], R5 ;  /* 0x00000005f8004986 */ /* 0x0085e8000c10113c */
[----:B------:R3:W-:Y:S04]  /*8a6b0*/  @P6 STG.E.U8 desc[UR60][R78.64], R3 ;  /* 0x000000034e006986 */ /* 0x0007e8000c10113c */
[----:B--2---:R-:W2:Y:S04]  /*8a6c0*/  LDL.LU.64 R248, [R1+0x730] ;  /* 0x0007300001f87983 */ /* 0x004ea80000300a00 */
[----:B---3--:R-:W3:Y:S01]  /*8a6d0*/  LDL.LU.64 R78, [R1+0x2fd0] ;  /* 0x002fd000014e7983 */ /* 0x008ee20000300a00 */
[----:B------:R-:W-:-:S02]  /*8a6e0*/  ISETP.LT.AND P5, PT, R17, R6, !P3 ;  /* 0x000000061100720c */ /* 0x000fc40005fa1270 */
[----:B------:R-:W-:Y:S01]  /*8a6f0*/  ISETP.LT.AND P3, PT, R14, R7, !P3 ;  /* 0x000000070e00720c */ /* 0x000fe20005f61270 */
[----:B------:R-:W2:Y:S01]  /*8a700*/  LDL.LU.64 R250, [R1+0x718] ;  /* 0x0007180001fa7983 */ /* 0x000ea20000300a00 */
[----:B----4-:R-:W-:Y:S01]  /*8a710*/  ISETP.GE.AND P4, PT, R0, R13, PT ;  /* 0x0000000d0000720c */ /* 0x010fe20003f86270 */
[----:B------:R-:W4:Y:S01]  /*8a720*/  LDC.64 R6, c[0x0][0x228] ;  /* 0x00008a00ff067b82 */ /* 0x000f220000000a00 */
[----:B------:R-:W-:Y:S02]  /*8a730*/  PRMT R0, R81, 0x7772, RZ ;  /* 0x0000777251007816 */ /* 0x000fe400000000ff */
[----:B------:R-:W-:Y:S02]  /*8a740*/  ISETP.LT.AND P6, PT, R15, R11, !P4 ;  /* 0x0000000b0f00720c */ /* 0x000fe400067c1270 */
[----:B------:R-:W-:-:S03]  /*8a750*/  PRMT R81, R81, 0x7773, RZ ;  /* 0x0000777351517816 */ /* 0x000fc600000000ff */
[----:B------:R-:W2:Y:S02]  /*8a760*/  LDC R13, c[0x0][0x228] ;  /* 0x00008a00ff0d7b82 */ /* 0x000ea40000000800 */
[----:B------:R-:W-:Y:S01]  /*8a770*/  @P3 STG.E.U8 desc[UR60][R28.64], R0 ;  /* 0x000000001c003986 */ /* 0x000fe2000c10113c */
[----:B------:R-:W-:-:S03]  /*8a780*/  ISETP.LT.AND P3, PT, R16, R22, !P4 ;  /* 0x000000161000720c */ /* 0x000fc60006761270 */
[----:B------:R0:W-:Y:S01]  /*8a790*/  @P5 STG.E.U8 desc[UR60][R246.64], R81 ;  /* 0x00000051f6005986 */ /* 0x0001e2000c10113c */
[----:B------:R-:W-:Y:S01]  /*8a7a0*/  ISETP.LT.AND P5, PT, R17, R4, !P4 ;  /* 0x000000041100720c */ /* 0x000fe200067a1270 */
[----:B------:R-:W2:Y:S01]  /*8a7b0*/  LDC R11, c[0x0][0x228] ;  /* 0x00008a00ff0b7b82 */ /* 0x000ea20000000800 */
[----:B-1----:R-:W-:Y:S02]  /*8a7c0*/  ISETP.LT.AND P4, PT, R14, R9, !P4 ;  /* 0x000000090e00720c */ /* 0x002fe40006781270 */
[C---:B---3--:R-:W-:Y:S01]  /*8a7d0*/  PRMT R3, R78.reuse, 0x7771, RZ ;  /* 0x000077714e037816 */ /* 0x048fe200000000ff */
[----:B0-----:R-:W3:Y:S01]  /*8a7e0*/  LDL.LU.64 R246, [R1+0x710] ;  /* 0x0007100001f67983 */ /* 0x001ee20000300a00 */
[----:B------:R-:W-:Y:S01]  /*8a7f0*/  PRMT R9, R78, 0x7770, RZ ;  /* 0x000077704e097816 */ /* 0x000fe200000000ff */
[----:B------:R-:W-:Y:S02]  /*8a800*/  VIADD R0, R10, 0x55 ;  /* 0x000000550a007836 */ /* 0x000fe40000000000 */
[----:B------:R-:W0:Y:S01]  /*8a810*/  LDC.64 R4, c[0x0][0x228] ;  /* 0x00008a00ff047b82 */ /* 0x000e220000000a00 */
[----:B------:R-:W3:Y:S04]  /*8a820*/  LDL.LU.64 R30, [R1+0x708] ;  /* 0x00070800011e7983 */ /* 0x000ee80000300a00 */
[----:B------:R1:W-:Y:S03]  /*8a830*/  @P6 STG.E.U8 desc[UR60][R244.64], R9 ;  /* 0x00000009f4006986 */ /* 0x0003e6000c10113c */
[----:B------:R-:W0:Y:S01]  /*8a840*/  LDC R22, c[0x0][0x228] ;  /* 0x00008a00ff167b82 */ /* 0x000e220000000800 */
[----:B------:R4:W-:Y:S04]  /*8a850*/  @P3 STG.E.U8 desc[UR60][R82.64], R3 ;  /* 0x0000000352003986 */ /* 0x0009e8000c10113c */
[----:B-1----:R-:W3:Y:S04]  /*8a860*/  LDL.LU.64 R244, [R1+0x700] ;  /* 0x0007000001f47983 */ /* 0x002ee80000300a00 */
[----:B----4-:R-:W4:Y:S01]  /*8a870*/  LDL.LU.64 R82, [R1+0x2fc8] ;  /* 0x002fc80001527983 */ /* 0x010f220000300a00 */
[----:B------:R-:W-:-:S02]  /*8a880*/  ISETP.GE.AND P6, PT, R0, R7, PT ;  /* 0x000000070000720c */ /* 0x000fc40003fc6270 */
[C---:B------:R-:W-:Y:S01]  /*8a890*/  PRMT R0, R78.reuse, 0x7772, RZ ;  /* 0x000077724e007816 */ /* 0x040fe200000000ff */
[----:B------:R-:W3:Y:S01]  /*8a8a0*/  LDL.LU.64 R28, [R1+0x6f0] ;  /* 0x0006f000011c7983 */ /* 0x000ee20000300a00 */
[----:B------:R-:W-:Y:S02]  /*8a8b0*/  ISETP.LT.AND P3, PT, R15, R19, !P6 ;  /* 0x000000130f00720c */ /* 0x000fe40007761270 */
[----:B------:R-:W-:Y:S01]  /*8a8c0*/  PRMT R78, R78, 0x7773, RZ ;  /* 0x000077734e4e7816 */ /* 0x000fe200000000ff */
[----:B--2---:R1:W-:Y:S01]  /*8a8d0*/  @P4 STG.E.U8 desc[UR60][R248.64], R0 ;  /* 0x00000000f8004986 */ /* 0x0043e2000c10113c */
[----:B------:R-:W-:Y:S01]  /*8a8e0*/  ISETP.LT.AND P4, PT, R16, R23, !P6 ;  /* 0x000000171000720c */ /* 0x000fe20007781270 */
[----:B------:R-:W2:Y:S02]  /*8a8f0*/  LDC R19, c[0x0][0x228] ;  /* 0x00008a00ff137b82 */ /* 0x000ea40000000800 */
[----:B------:R1:W-:Y:S01]  /*8a900*/  @P5 STG.E.U8 desc[UR60][R250.64], R78 ;  /* 0x0000004efa005986 */ /* 0x0003e2000c10113c */
[----:B------:R-:W-:-:S03]  /*8a910*/  ISETP.LT.AND P5, PT, R17, R2, !P6 ;  /* 0x000000021100720c */ /* 0x000fc600077a1270 */
[----:B-1----:R-:W2:Y:S01]  /*8a920*/  LDL.LU.64 R248, [R1+0x6e8] ;  /* 0x0006e80001f87983 */ /* 0x002ea20000300a00 */
[----:B------:R-:W-:Y:S01]  /*8a930*/  ISETP.LT.AND P6, PT, R14, R13, !P6 ;  /* 0x0000000d0e00720c */ /* 0x000fe200077c1270 */
[----:B------:R-:W-:Y:S01]  /*8a940*/  VIADD R0, R10, 0x56 ;  /* 0x000000560a007836 */ /* 0x000fe20000000000 */
[----:B------:R-:W1:Y:S01]  /*8a950*/  LDC.64 R2, c[0x0][0x228] ;  /* 0x00008a00ff027b82 */ /* 0x000e620000000a00 */
[----:B------:R-:W2:Y:S04]  /*8a960*/  LDL.LU.64 R26, [R1+0x6e0] ;  /* 0x0006e000011a7983 */ /* 0x000ea80000300a00 */
[----:B------:R-:W2:Y:S03]  /*8a970*/  LDL.LU.64 R250, [R1+0x6d8] ;  /* 0x0006d80001fa7983 */ /* 0x000ea60000300a00 */
[----:B------:R-:W1:Y:S08]  /*8a980*/  LDC R13, c[0x0][0x228] ;  /* 0x00008a00ff0d7b82 */ /* 0x000e700000000800 */
[----:B------:R-:W1:Y:S01]  /*8a990*/  LDC R23, c[0x0][0x228] ;  /* 0x00008a00ff177b82 */ /* 0x000e620000000800 */
[----:B----4-:R-:W-:-:S02]  /*8a9a0*/  PRMT R9, R82, 0x7770, RZ ;  /* 0x0000777052097816 */ /* 0x010fc400000000ff */
[----:B------:R-:W-:-:S03]  /*8a9b0*/  PRMT R7, R82, 0x7771, RZ ;  /* 0x0000777152077816 */ /* 0x000fc600000000ff */
[----:B---3--:R3:W-:Y:S01]  /*8a9c0*/  @P3 STG.E.U8 desc[UR60][R246.64], R9 ;  /* 0x00000009f6003986 */ /* 0x0087e2000c10113c */
[----:B0-----:R-:W-:Y:S02]  /*8a9d0*/  ISETP.GE.AND P3, PT, R0, R5, PT ;  /* 0x000000050000720c */ /* 0x001fe40003f66270 */
[----:B------:R-:W-:Y:S01]  /*8a9e0*/  PRMT R0, R82, 0x7772, RZ ;  /* 0x0000777252007816 */ /* 0x000fe200000000ff */
[----:B------:R-:W-:Y:S04]  /*8a9f0*/  @P4 STG.E.U8 desc[UR60][R30.64], R7 ;  /* 0x000000071e004986 */ /* 0x000fe8000c10113c */
[----:B------:R0:W-:Y:S04]  /*8aa00*/  @P6 STG.E.U8 desc[UR60][R244.64], R0 ;  /* 0x00000000f4006986 */ /* 0x0001e8000c10113c */
[----:B---3--:R-:W3:Y:S04]  /*8aa10*/  LDL.LU.64 R246, [R1+0x6c0] ;  /* 0x0006c00001f67983 */ /* 0x008ee80000300a00 */
[----:B0-----:R-:W4:Y:S01]  /*8aa20*/  LDL.LU.64 R244, [R1+0x6b8] ;  /* 0x0006b80001f47983 */ /* 0x001f220000300a00 */
[----:B------:R-:W-:-:S02]  /*8aa30*/  ISETP.LT.AND P4, PT, R15, R11, !P3 ;  /* 0x0000000b0f00720c */ /* 0x000fc40005f81270 */
[----:B------:R-:W-:Y:S01]  /*8aa40*/  PRMT R82, R82, 0x7773, RZ ;  /* 0x0000777352527816 */ /* 0x000fe200000000ff */
[----:B------:R-:W-:Y:S01]  /*8aa50*/  VIADD R0, R10, 0x57 ;  /* 0x000000570a007836 */ /* 0x000fe20000000000 */
[----:B------:R-:W-:Y:S01]  /*8aa60*/  ISETP.LT.AND P6, PT, R16, R22, !P3 ;  /* 0x000000161000720c */ /* 0x000fe20005fc1270 */
[----:B------:R-:W0:Y:S02]  /*8aa70*/  LDC R11, c[0x0][0x228] ;  /* 0x00008a00ff0b7b82 */ /* 0x000e240000000800 */
[----:B------:R1:W-:Y:S01]  /*8aa80*/  @P5 STG.E.U8 desc[UR60][R28.64], R82 ;  /* 0x000000521c005986 */ /* 0x0003e2000c10113c */
[----:B--2---:R-:W-:Y:S02]  /*8aa90*/  ISETP.LT.AND P5, PT, R14, R19, !P3 ;  /* 0x000000130e00720c */ /* 0x004fe40005fa1270 */
[C---:B------:R-:W-:Y:S02]  /*8aaa0*/  PRMT R7, R79.reuse, 0x7770, RZ ;  /* 0x000077704f077816 */ /* 0x040fe400000000ff */
[----:B------:R-:W-:Y:S01]  /*8aab0*/  PRMT R5, R79, 0x7771, RZ ;  /* 0x000077714f057816 */ /* 0x000fe200000000ff */
[----:B------:R-:W2:Y:S02]  /*8aac0*/  LDC R19, c[0x0][0x228] ;  /* 0x00008a00ff137b82 */ /* 0x000ea40000000800 */
[----:B------:R-:W-:Y:S01]  /*8aad0*/  @P4 STG.E.U8 desc[UR60][R248.64], R7 ;  /* 0x00000007f8004986 */ /* 0x000fe2000c10113c */
[----:B-1----:R-:W-:-:S02]  /*8aae0*/  ISETP.GE.AND P4, PT, R0, R3, PT ;  /* 0x000000030000720c */ /* 0x002fc40003f86270 */
[----:B------:R-:W-:Y:S01]  /*8aaf0*/  PRMT R0, R79, 0x7772, RZ ;  /* 0x000077724f007816 */ /* 0x000fe200000000ff */
[----:B------:R1:W-:Y:S01]  /*8ab00*/  @P6 STG.E.U8 desc[UR60][R26.64], R5 ;  /* 0x000000051a006986 */ /* 0x0003e2000c10113c */
[----:B------:R-:W-:Y:S01]  /*8ab10*/  ISETP.LT.AND P3, PT, R17, R8, !P3 ;  /* 0x000000081100720c */ /* 0x000fe20005f61270 */
[----:B------:R-:W2:Y:S01]  /*8ab20*/  LDC R22, c[0x0][0x228] ;  /* 0x00008a00ff167b82 */ /* 0x000ea20000000800 */
[----:B------:R-:W-:Y:S01]  /*8ab30*/  ISETP.LT.AND P6, PT, R15, R13, !P4 ;  /* 0x0000000d0f00720c */ /* 0x000fe200067c1270 */
[----:B------:R1:W-:Y:S01]  /*8ab40*/  @P5 STG.E.U8 desc[UR60][R250.64], R0 ;  /* 0x00000000fa005986 */ /* 0x0003e2000c10113c */
[----:B------:R-:W-:Y:S02]  /*8ab50*/  ISETP.LT.AND P5, PT, R16, R23, !P4 ;  /* 0x000000171000720c */ /* 0x000fe400067a1270 */
[----:B------:R-:W-:Y:S01]  /*8ab60*/  PRMT R79, R79, 0x7773, RZ ;  /* 0x000077734f4f7816 */ /* 0x000fe200000000ff */
[----:B------:R-:W2:Y:S01]  /*8ab70*/  LDL.LU.64 R28, [R1+0x6a8] ;  /* 0x0006a800011c7983 */ /* 0x000ea20000300a00 */
[C---:B------:R-:W-:Y:S01]  /*8ab80*/  PRMT R3, R83.reuse, 0x7771, RZ ;  /* 0x0000777153037816 */ /* 0x040fe200000000ff */
[----:B------:R-:W0:Y:S01]  /*8ab90*/  LDC.64 R8, c[0x0][0x228] ;  /* 0x00008a00ff087b82 */ /* 0x000e220000000a00 */
[----:B-1----:R-:W-:Y:S01]  /*8aba0*/  PRMT R5, R83, 0x7770, RZ ;  /* 0x0000777053057816 */ /* 0x002fe200000000ff */
[----:B------:R-:W2:Y:S04]  /*8abb0*/  LDL.LU.64 R248, [R1+0x6a0] ;  /* 0x0006a00001f87983 */ /* 0x000ea80000300a00 */
[----:B------:R-:W2:Y:S01]  /*8abc0*/  LDL.LU.64 R250, [R1+0x698] ;  /* 0x0006980001fa7983 */ /* 0x000ea20000300a00 */
[----:B------:R-:W-:Y:S01]  /*8abd0*/  VIADD R0, R10, 0x58 ;  /* 0x000000580a007836 */ /* 0x000fe20000000000 */
[----:B------:R-:W1:Y:S08]  /*8abe0*/  LDC R7, c[0x0][0x228] ;  /* 0x00008a00ff077b82 */ /* 0x000e700000000800 */
[----:B------:R-:W1:Y:S01]  /*8abf0*/  LDC R23, c[0x0][0x228] ;  /* 0x00008a00ff177b82 */ /* 0x000e620000000800 */
[----:B---3--:R3:W-:Y:S04]  /*8ac00*/  @P3 STG.E.U8 desc[UR60][R246.64], R79 ;  /* 0x0000004ff6003986 */ /* 0x0087e8000c10113c */
[----:B----4-:R-:W-:Y:S04]  /*8ac10*/  @P6 STG.E.U8 desc[UR60][R244.64], R5 ;  /* 0x00000005f4006986 */ /* 0x010fe8000c10113c */
[----:B---3--:R-:W3:Y:S04]  /*8ac20*/  LDL.LU.64 R246, [R1+0x688] ;  /* 0x0006880001f67983 */ /* 0x008ee80000300a00 */
[----:B------:R4:W-:Y:S04]  /*8ac30*/  @P5 STG.E.U8 desc[UR60][R84.64], R3 ;  /* 0x0000000354005986 */ /* 0x0009e8000c10113c */
[----:B----4-:R-:W4:Y:S01]  /*8ac40*/  LDL.LU.64 R84, [R1+0x2fc0] ;  /* 0x002fc00001547983 */ /* 0x010f220000300a00 */
[----:B0-----:R-:W-:-:S02]  /*8ac50*/  ISETP.LT.AND P3, PT, R14, R11, !P4 ;  /* 0x0000000b0e00720c */ /* 0x001fc40006761270 */
[----:B------:R-:W-:Y:S01]  /*8ac60*/  ISETP.GE.AND P6, PT, R0, R9, PT ;  /* 0x000000090000720c */ /* 0x000fe20003fc6270 */
[----:B------:R-:W3:Y:S01]  /*8ac70*/  LDL.LU.64 R244, [R1+0x678] ;  /* 0x0006780001f47983 */ /* 0x000ee20000300a00 */
[----:B------:R-:W-:Y:S01]  /*8ac80*/  PRMT R0, R83, 0x7772, RZ ;  /* 0x0000777253007816 */ /* 0x000fe200000000ff */
[----:B------:R-:W0:Y:S01]  /*8ac90*/  LDC R11, c[0x0][0x228] ;  /* 0x00008a00ff0b7b82 */ /* 0x000e220000000800 */
[----:B------:R-:W-:Y:S02]  /*8aca0*/  ISETP.LT.AND P4, PT, R17, R12, !P4 ;  /* 0x0000000c1100720c */ /* 0x000fe40006781270 */
[----:B--2---:R-:W-:-:S05]  /*8acb0*/  ISETP.LT.AND P5, PT, R15, R19, !P6 ;  /* 0x000000130f00720c */ /* 0x004fca00077a1270 */
[----:B------:R-:W-:Y:S01]  /*8acc0*/  @P3 STG.E.U8 desc[UR60][R28.64], R0 ;  /* 0x000000001c003986 */ /* 0x000fe2000c10113c */
[----:B------:R-:W-:Y:S01]  /*8acd0*/  ISETP.LT.AND P3, PT, R16, R22, !P6 ;  /* 0x000000161000720c */ /* 0x000fe20007761270 */
[----:B------:R-:W2:Y:S01]  /*8ace0*/  LDC.64 R12, c[0x0][0x228] ;  /* 0x00008a00ff0c7b82 */ /* 0x000ea20000000a00 */
[----:B------:R-:W-:-:S05]  /*8acf0*/  PRMT R83, R83, 0x7773, RZ ;  /* 0x0000777353537816 */ /* 0x000fca00000000ff */
[----:B------:R1:W-:Y:S02]  /*8ad00*/  @P4 STG.E.U8 desc[UR60][R248.64], R83 ;  /* 0x00000053f8004986 */ /* 0x0003e4000c10113c */
[----:B------:R-:W3:Y:S08]  /*8ad10*/  LDC R19, c[0x0][0x228] ;  /* 0x00008a00ff137b82 */ /* 0x000ef00000000800 */
[----:B------:R-:W3:Y:S01]  /*8ad20*/  LDC R9, c[0x0][0x228] ;  /* 0x00008a00ff097b82 */ /* 0x000ee20000000800 */
[----:B-1----:R-:W3:Y:S04]  /*8ad30*/  LDL.LU.64 R248, [R1+0x670] ;  /* 0x0006700001f87983 */ /* 0x002ee80000300a00 */
[----:B------:R-:W3:Y:S01]  /*8ad40*/  LDL.LU.64 R30, [R1+0x668] ;  /* 0x00066800011e7983 */ /* 0x000ee20000300a00 */
[----:B----4-:R-:W-:-:S03]  /*8ad50*/  PRMT R5, R84, 0x7770, RZ ;  /* 0x0000777054057816 */ /* 0x010fc600000000ff */
[----:B------:R-:W4:Y:S01]  /*8ad60*/  LDL.LU.64 R28, [R1+0x660] ;  /* 0x00066000011c7983 */ /* 0x000f220000300a00 */
[----:B------:R-:W-:Y:S01]  /*8ad70*/  PRMT R3, R84, 0x7771, RZ ;  /* 0x0000777154037816 */ /* 0x000fe200000000ff */
[----:B------:R-:W-:Y:S01]  /*8ad80*/  VIADD R0, R10, 0x59 ;  /* 0x000000590a007836 */ /* 0x000fe20000000000 */
[----:B------:R-:W1:Y:S01]  /*8ad90*/  LDC R22, c[0x0][0x228] ;  /* 0x00008a00ff167b82 */ /* 0x000e620000000800 */
[----:B------:R0:W-:Y:S04]  /*8ada0*/  @P5 STG.E.U8 desc[UR60][R250.64], R5 ;  /* 0x00000005fa005986 */ /* 0x0001e8000c10113c */
[----:B------:R2:W-:Y:S04]  /*8adb0*/  @P3 STG.E.U8 desc[UR60][R88.64], R3 ;  /* 0x0000000358003986 */ /* 0x0005e8000c10113c */
[----:B0-----:R-:W4:Y:S04]  /*8adc0*/  LDL.LU.64 R250, [R1+0x650] ;  /* 0x0006500001fa7983 */ /* 0x001f280000300a00 */
[----:B--2---:R-:W2:Y:S01]  /*8add0*/  LDL.LU.64 R88, [R1+0x2fb8] ;  /* 0x002fb80001587983 */ /* 0x004ea20000300a00 */
[----:B------:R-:W-:-:S02]  /*8ade0*/  ISETP.LT.AND P4, PT, R17, R6, !P6 ;  /* 0x000000061100720c */ /* 0x000fc40007781270 */
[----:B------:R-:W-:Y:S02]  /*8adf0*/  ISETP.LT.AND P6, PT, R14, R7, !P6 ;  /* 0x000000070e00720c */ /* 0x000fe400077c1270 */
[----:B------:R-:W0:Y:S01]  /*8ae00*/  LDC.64 R6, c[0x0][0x228] ;  /* 0x00008a00ff067b82 */ /* 0x000e220000000a00 */
[----:B------:R-:W-:Y:S02]  /*8ae10*/  ISETP.GE.AND P5, PT, R0, R13, PT ;  /* 0x0000000d0000720c */ /* 0x000fe40003fa6270 */
[C---:B------:R-:W-:Y:S02]  /*8ae20*/  PRMT R0, R84.reuse, 0x7772, RZ ;  /* 0x0000777254007816 */ /* 0x040fe400000000ff */
[----:B------:R-:W-:Y:S02]  /*8ae30*/  ISETP.LT.AND P3, PT, R15, R11, !P5 ;  /* 0x0000000b0f00720c */ /* 0x000fe40006f61270 */
[----:B------:R-:W-:Y:S01]  /*8ae40*/  PRMT R84, R84, 0x7773, RZ ;  /* 0x0000777354547816 */ /* 0x000fe200000000ff */
[----:B------:R-:W1:Y:S03]  /*8ae50*/  LDC R13, c[0x0][0x228] ;  /* 0x00008a00ff0d7b82 */ /* 0x000e660000000800 */
[----:B---3--:R3:W-:Y:S01]  /*8ae60*/  @P6 STG.E.U8 desc[UR60][R246.64], R0 ;  /* 0x00000000f6006986 */ /* 0x0087e2000c10113c */
[----:B------:R-:W-:-:S03]  /*8ae70*/  ISETP.LT.AND P6, PT, R16, R19, !P5 ;  /* 0x000000131000720c */ /* 0x000fc60006fc1270 */
[----:B------:R3:W-:Y:S01]  /*8ae80*/  @P4 STG.E.U8 desc[UR60][R244.64], R84 ;  /* 0x00000054f4004986 */ /* 0x0007e2000c10113c */
[----:B------:R-:W-:Y:S01]  /*8ae90*/  ISETP.LT.AND P4, PT, R17, R4, !P5 ;  /* 0x000000041100720c */ /* 0x000fe20006f81270 */
[----:B------:R-:W1:Y:S01]  /*8aea0*/  LDC R11, c[0x0][0x228] ;  /* 0x00008a00ff0b7b82 */ /* 0x000e620000000800 */
[----:B------:R-:W-:Y:S01]  /*8aeb0*/  ISETP.LT.AND P5, PT, R14, R9, !P5 ;  /* 0x000000090e00720c */ /* 0x000fe20006fa1270 */
[----:B---3--:R-:W3:Y:S01]  /*8aec0*/  LDL.LU.64 R246, [R1+0x628] ;  /* 0x0006280001f67983 */ /* 0x008ee20000300a00 */
[----:B------:R-:W-:-:S05]  /*8aed0*/  VIADD R0, R10, 0x5a ;  /* 0x0000005a0a007836 */ /* 0x000fca0000000000 */
[----:B------:R-:W3:Y:S01]  /*8aee0*/  LDC.64 R4, c[0x0][0x228] ;  /* 0x00008a00ff047b82 */ /* 0x000ee20000000a00 */
[----:B------:R-:W3:Y:S04]  /*8aef0*/  LDL.LU.64 R26, [R1+0x648] ;  /* 0x00064800011a7983 */ /* 0x000ee80000300a00 */
[----:B------:R-:W3:Y:S03]  /*8af00*/  LDL.LU.64 R244, [R1+0x640] ;  /* 0x0006400001f47983 */ /* 0x000ee60000300a00 */
[----:B------:R-:W3:Y:S01]  /*8af10*/  LDC R19, c[0x0][0x228] ;  /* 0x00008a00ff137b82 */ /* 0x000ee20000000800 */
[C---:B--2---:R-:W-:Y:S02]  /*8af20*/  PRMT R9, R88.reuse, 0x7770, RZ ;  /* 0x0000777058097816 */ /* 0x044fe400000000ff */
[----:B------:R-:W-:-:S03]  /*8af30*/  PRMT R3, R88, 0x7771, RZ ;  /* 0x0000777158037816 */ /* 0x000fc600000000ff */
[----:B------:R2:W-:Y:S01]  /*8af40*/  @P3 STG.E.U8 desc[UR60][R248.64], R9 ;  /* 0x00000009f8003986 */ /* 0x0005e2000c10113c */
[----:B0-----:R-:W-:Y:S02]  /*8af50*/  ISETP.GE.AND P3, PT, R0, R7, PT ;  /* 0x000000070000720c */ /* 0x001fe40003f66270 */
[C---:B------:R-:W-:Y:S02]  /*8af60*/  PRMT R0, R88.reuse, 0x7772, RZ ;  /* 0x0000777258007816 */ /* 0x040fe400000000ff */
[----:B------:R-:W-:Y:S01]  /*8af70*/  PRMT R88, R88, 0x7773, RZ ;  /* 0x0000777358587816 */ /* 0x000fe200000000ff */
[----:B------:R-:W-:Y:S04]  /*8af80*/  @P6 STG.E.U8 desc[UR60][R30.64], R3 ;  /* 0x000000031e006986 */ /* 0x000fe8000c10113c */
[----:B----4-:R-:W-:Y:S04]  /*8af90*/  @P5 STG.E.U8 desc[UR60][R28.64], R0 ;  /* 0x000000001c005986 */ /* 0x010fe8000c10113c */
[----:B--2---:R-:W2:Y:S04]  /*8afa0*/  LDL.LU.64 R248, [R1+0x620] ;  /* 0x0006200001f87983 */ /* 0x004ea80000300a00 */
[----:B------:R0:W-:Y:S04]  /*8afb0*/  @P4 STG.E.U8 desc[UR60][R250.64], R88 ;  /* 0x00000058fa004986 */ /* 0x0001e8000c10113c */
[----:B0-----:R-:W4:Y:S01]  /*8afc0*/  LDL.LU.64 R250, [R1+0x618] ;  /* 0x0006180001fa7983 */ /* 0x001f220000300a00 */
[----:B-1----:R-:W-:-:S02]  /*8afd0*/  ISETP.LT.AND P6, PT, R15, R13, !P3 ;  /* 0x0000000d0f00720c */ /* 0x002fc40005fc1270 */
[----:B------:R-:W-:Y:S01]  /*8afe0*/  ISETP.LT.AND P5, PT, R16, R23, !P3 ;  /* 0x000000171000720c */ /* 0x000fe20005fa1270 */
[----:B------:R-:W-:Y:S01]  /*8aff0*/  VIADD R7, R10, 0x5b ;  /* 0x0000005b0a077836 */ /* 0x000fe20000000000 */
[----:B------:R-:W-:Y:S01]  /*8b000*/  ISETP.LT.AND P4, PT, R17, R2, !P3 ;  /* 0x000000021100720c */ /* 0x000fe20005f81270 */
[----:B------:R-:W4:Y:S01]  /*8b010*/  LDL.LU.64 R28, [R1+0x608] ;  /* 0x00060800011c7983 */ /* 0x000f220000300a00 */
[----:B------:R-:W-:Y:S01]  /*8b020*/  ISETP.LT.AND P3, PT, R14, R11, !P3 ;  /* 0x0000000b0e00720c */ /* 0x000fe20005f61270 */
[----:B------:R-:W0:Y:S01]  /*8b030*/  LDC R13, c[0x0][0x228] ;  /* 0x00008a00ff0d7b82 */ /* 0x000e220000000800 */
[C---:B------:R-:W-:Y:S02]  /*8b040*/  PRMT R0, R85.reuse, 0x7770, RZ ;  /* 0x0000777055007816 */ /* 0x040fe400000000ff */
[----:B------:R-:W-:-:S03]  /*8b050*/  PRMT R9, R85, 0x7771, RZ ;  /* 0x0000777155097816 */ /* 0x000fc600000000ff */
[----:B---3--:R1:W-:Y:S01]  /*8b060*/  @P6 STG.E.U8 desc[UR60][R246.64], R0 ;  /* 0x00000000f6006986 */ /* 0x0083e2000c10113c */
[----:B------:R-:W-:Y:S01]  /*8b070*/  ISETP.GE.AND P6, PT, R7, R5, PT ;  /* 0x000000050700720c */ /* 0x000fe20003fc6270 */
[----:B------:R-:W3:Y:S02]  /*8b080*/  LDC.64 R2, c[0x0][0x228] ;  /* 0x00008a00ff027b82 */ /* 0x000ee40000000a00 */
[----:B------:R-:W-:Y:S01]  /*8b090*/  @P5 STG.E.U8 desc[UR60][R26.64], R9 ;  /* 0x000000091a005986 */ /* 0x000fe2000c10113c */
[----:B------:R-:W-:-:S05]  /*8b0a0*/  ISETP.LT.AND P5, PT, R15, R19, !P6 ;  /* 0x000000130f00720c */ /* 0x000fca00077a1270 */
[----:B------:R-:W3:Y:S01]  /*8b0b0*/  LDC R11, c[0x0][0x228] ;  /* 0x00008a00ff0b7b82 */ /* 0x000ee20000000800 */
[C---:B-1----:R-:W-:Y:S01]  /*8b0c0*/  PRMT R0, R85.reuse, 0x7772, RZ ;  /* 0x0000777255007816 */ /* 0x042fe200000000ff */
[----:B------:R-:W3:Y:S04]  /*8b0d0*/  LDL.LU.64 R246, [R1+0x600] ;  /* 0x0006000001f67983 */ /* 0x000ee80000300a00 */
[----:B------:R-:W-:Y:S01]  /*8b0e0*/  @P3 STG.E.U8 desc[UR60][R244.64], R0 ;  /* 0x00000000f4003986 */ /* 0x000fe2000c10113c */
[----:B------:R-:W-:Y:S01]  /*8b0f0*/  ISETP.LT.AND P3, PT, R16, R22, !P6 ;  /* 0x000000161000720c */ /* 0x000fe20007761270 */
[----:B------:R-:W1:Y:S01]  /*8b100*/  LDC R23, c[0x0][0x228] ;  /* 0x00008a00ff177b82 */ /* 0x000e620000000800 */
[----:B------:R-:W-:Y:S02]  /*8b110*/  PRMT R85, R85, 0x7773, RZ ;  /* 0x0000777355557816 */ /* 0x000fe400000000ff */
[----:B------:R-:W-:-:S02]  /*8b120*/  PRMT R7, R89, 0x7770, RZ ;  /* 0x0000777059077816 */ /* 0x000fc400000000ff */
[----:B------:R-:W-:-:S03]  /*8b130*/  PRMT R5, R89, 0x7771, RZ ;  /* 0x0000777159057816 */ /* 0x000fc600000000ff */
[----:B------:R-:W1:Y:S08]  /*8b140*/  LDC R22, c[0x0][0x228] ;  /* 0x00008a00ff167b82 */ /* 0x000e700000000800 */
[----:B------:R-:W1:Y:S01]  /*8b150*/  LDC R19, c[0x0][0x228] ;  /* 0x00008a00ff137b82 */ /* 0x000e620000000800 */
[----:B--2---:R2:W-:Y:S04]  /*8b160*/  @P4 STG.E.U8 desc[UR60][R248.64], R85 ;  /* 0x00000055f8004986 */ /* 0x0045e8000c10113c */
[----:B--2---:R-:W2:Y:S04]  /*8b170*/  LDL.LU.64 R248, [R1+0x5f8] ;  /* 0x0005f80001f87983 */ /* 0x004ea80000300a00 */
[----:B------:R-:W2:Y:S04]  /*8b180*/  LDL.LU.64 R244, [R1+0x5f0] ;  /* 0x0005f00001f47983 */ /* 0x000ea80000300a00 */
[----:B----4-:R4:W-:Y:S04]  /*8b190*/  @P5 STG.E.U8 desc[UR60][R250.64], R7 ;  /* 0x00000007fa005986 */ /* 0x0109e8000c10113c */
[----:B------:R0:W-:Y:S04]  /*8b1a0*/  @P3 STG.E.U8 desc[UR60][R86.64], R5 ;  /* 0x0000000556003986 */ /* 0x0001e8000c10113c */
[----:B----4-:R-:W4:Y:S01]  /*8b1b0*/  LDL.LU.64 R250, [R1+0x5d0] ;  /* 0x0005d00001fa7983 */ /* 0x010f220000300a00 */
[----:B------:R-:W-:Y:S01]  /*8b1c0*/  ISETP.LT.AND P4, PT, R17, R8, !P6 ;  /* 0x000000081100720c */ /* 0x000fe20007781270 */
[----:B------:R-:W-:Y:S01]  /*8b1d0*/  VIADD R0, R10, 0x5c ;  /* 0x0000005c0a007836 */ /* 0x000fe20000000000 */
[----:B------:R-:W2:Y:S01]  /*8b1e0*/  LDC.64 R8, c[0x0][0x228] ;  /* 0x00008a00ff087b82 */ /* 0x000ea20000000a00 */
[----:B0-----:R-:W2:Y:S01]  /*8b1f0*/  LDL.LU.64 R86, [R1+0x2fb0] ;  /* 0x002fb00001567983 */ /* 0x001ea20000300a00 */
[----:B------:R-:W-:-:S02]  /*8b200*/  ISETP.LT.AND P6, PT, R14, R13, !P6 ;  /* 0x0000000d0e00720c */ /* 0x000fc400077c1270 */
[----:B---3--:R-:W-:Y:S01]  /*8b210*/  ISETP.GE.AND P5, PT, R0, R3, PT ;  /* 0x000000030000720c */ /* 0x008fe20003fa6270 */
[----:B------:R-:W3:Y:S01]  /*8b220*/  LDL.LU.64 R32, [R1+0x5c8] ;  /* 0x0005c80001207983 */ /* 0x000ee20000300a00 */
[----:B------:R-:W-:Y:S02]  /*8b230*/  PRMT R0, R89, 0x7772, RZ ;  /* 0x0000777259007816 */ /* 0x000fe400000000ff */
[----:B------:R-:W-:Y:S01]  /*8b240*/  ISETP.LT.AND P3, PT, R15, R11, !P5 ;  /* 0x0000000b0f00720c */ /* 0x000fe20006f61270 */
[----:B------:R-:W0:Y:S01]  /*8b250*/  LDC R7, c[0x0][0x228] ;  /* 0x00008a00ff077b82 */ /* 0x000e220000000800 */
[----:B------:R-:W-:-:S05]  /*8b260*/  PRMT R89, R89, 0x7773, RZ ;  /* 0x0000777359597816 */ /* 0x000fca00000000ff */
[----:B------:R1:W-:Y:S02]  /*8b270*/  @P6 STG.E.U8 desc[UR60][R28.64], R0 ;  /* 0x000000001c006986 */ /* 0x0003e4000c10113c */
[----:B-1----:R-:W-:Y:S01]  /*8b280*/  ISETP.LT.AND P6, PT, R16, R23, !P5 ;  /* 0x000000171000720c */ /* 0x002fe20006fc1270 */
[----:B------:R-:W1:Y:S01]  /*8b290*/  LDC R13, c[0x0][0x228] ;  /* 0x00008a00ff0d7b82 */ /* 0x000e620000000800 */
[----:B------:R0:W-:Y:S01]  /*8b2a0*/  @P4 STG.E.U8 desc[UR60][R246.64], R89 ;  /* 0x00000059f6004986 */ /* 0x0001e2000c10113c */
[----:B------:R-:W-:Y:S02]  /*8b2b0*/  ISETP.LT.AND P4, PT, R17, R22, !P5 ;  /* 0x000000161100720c */ /* 0x000fe40006f81270 */
[----:B------:R-:W-:-:S04]  /*8b2c0*/  ISETP.LT.AND P5, PT, R14, R19, !P5 ;  /* 0x000000130e00720c */ /* 0x000fc80006fa1270 */
[----:B------:R-:W1:Y:S01]  /*8b2d0*/  LDC R11, c[0x0][0x228] ;  /* 0x00008a00ff0b7b82 */ /* 0x000e620000000800 */
[----:B------:R-:W-:Y:S01]  /*8b2e0*/  VIADD R0, R10, 0x5d ;  /* 0x0000005d0a007836 */ /* 0x000fe20000000000 */
[----:B------:R-:W3:Y:S04]  /*8b2f0*/  LDL.LU.64 R28, [R1+0x5c0] ;  /* 0x0005c000011c7983 */ /* 0x000ee80000300a00 */
[----:B0-----:R-:W3:Y:S02]  /*8b300*/  LDL.LU.64 R246, [R1+0x5b8] ;  /* 0x0005b80001f67983 */ /* 0x001ee40000300a00 */
[----:B------:R-:W0:Y:S08]  /*8b310*/  LDC.64 R22, c[0x0][0x228] ;  /* 0x00008a00ff167b82 */ /* 0x000e300000000a00 */
[----:B------:R-:W0:Y:S01]  /*8b320*/  LDC R19, c[0x0][0x228] ;  /* 0x00008a00ff137b82 */ /* 0x000e220000000800 */
[----:B--2---:R-:W-:-:S02]  /*8b330*/  PRMT R5, R86, 0x7770, RZ ;  /* 0x0000777056057816 */ /* 0x004fc400000000ff */
[----:B------:R-:W-:-:S03]  /*8b340*/  PRMT R3, R86, 0x7771, RZ ;  /* 0x0000777156037816 */ /* 0x000fc600000000ff */
[----:B------:R2:W-:Y:S01]  /*8b350*/  @P3 STG.E.U8 desc[UR60][R248.64], R5 ;  /* 0x00000005f8003986 */ /* 0x0005e2000c10113c */
[----:B------:R-:W-:Y:S02]  /*8b360*/  ISETP.GE.AND P3, PT, R0, R9, PT ;  /* 0x000000090000720c */ /* 0x000fe40003f66270 */
[----:B------:R-:W-:Y:S01]  /*8b370*/  PRMT R0, R86, 0x7772, RZ ;  /* 0x0000777256007816 */ /* 0x000fe200000000ff */
[----:B------:R-:W-:Y:S01]  /*8b380*/  @P6 STG.E.U8 desc[UR60][R244.64], R3 ;  /* 0x00000003f4006986 */ /* 0x000fe2000c10113c */
[----:B------:R-:W0:Y:S03]  /*8b390*/  LDC R9, c[0x0][0x228] ;  /* 0x00008a00ff097b82 */ /* 0x000e260000000800 */
[----:B------:R1:W-:Y:S04]  /*8b3a0*/  @P5 STG.E.U8 desc[UR60][R90.64], R0 ;  /* 0x000000005a005986 */ /* 0x0003e8000c10113c */
[----:B--2---:R-:W2:Y:S04]  /*8b3b0*/  LDL.LU.64 R248, [R1+0x5a8] ;  /* 0x0005a80001f87983 */ /* 0x004ea80000300a00 */
[----:B-1----:R-:W3:Y:S01]  /*8b3c0*/  LDL.LU.64 R90, [R1+0x2fa8] ;  /* 0x002fa800015a7983 */ /* 0x002ee20000300a00 */
[----:B------:R-:W-:-:S02]  /*8b3d0*/  ISETP.LT.AND P6, PT, R15, R12, !P3 ;  /* 0x0000000c0f00720c */ /* 0x000fc40005fc1270 */
[----:B------:R-:W-:Y:S01]  /*8b3e0*/  PRMT R86, R86, 0x7773, RZ ;  /* 0x0000777356567816 */ /* 0x000fe200000000ff */
[----:B------:R-:W2:Y:S01]  /*8b3f0*/  LDL.LU.64 R30, [R1+0x5a0] ;  /* 0x0005a000011e7983 */ /* 0x000ea20000300a00 */
[----:B------:R-:W-:Y:S01]  /*8b400*/  ISETP.LT.AND P5, PT, R16, R7, !P3 ;  /* 0x000000071000720c */ /* 0x000fe20005fa1270 */
[----:B------:R-:W-:Y:S01]  /*8b410*/  VIADD R0, R10, 0x5e ;  /* 0x0000005e0a007836 */ /* 0x000fe20000000000 */
[----:B------:R-:W1:Y:S01]  /*8b420*/  LDC R7, c[0x0][0x228] ;  /* 0x00008a00ff077b82 */ /* 0x000e620000000800 */
[----:B----4-:R4:W-:Y:S01]  /*8b430*/  @P4 STG.E.U8 desc[UR60][R250.64], R86 ;  /* 0x00000056fa004986 */ /* 0x0109e2000c10113c */
[----:B------:R-:W-:Y:S02]  /*8b440*/  ISETP.LT.AND P4, PT, R17, R13, !P3 ;  /* 0x0000000d1100720c */ /* 0x000fe40005f81270 */
[----:B------:R-:W-:Y:S01]  /*8b450*/  ISETP.LT.AND P3, PT, R14, R11, !P3 ;  /* 0x0000000b0e00720c */ /* 0x000fe20005f61270 */
[----:B------:R-:W2:Y:S03]  /*8b460*/  LDL.LU.64 R26, [R1+0x598] ;  /* 0x00059800011a7983 */ /* 0x000ea60000300a00 */
[----:B------:R-:W1:Y:S01]  /*8b470*/  LDC.64 R12, c[0x0][0x228] ;  /* 0x00008a00ff0c7b82 */ /* 0x000e620000000a00 */
[----:B------:R-:W2:Y:S04]  /*8b480*/  LDL.LU.64 R244, [R1+0x590] ;  /* 0x0005900001f47983 */ /* 0x000ea80000300a00 */
[----:B----4-:R-:W4:Y:S03]  /*8b490*/  LDL.LU.64 R250, [R1+0x578] ;  /* 0x0005780001fa7983 */ /* 0x010f260000300a00 */
[----:B------:R-:W1:Y:S01]  /*8b4a0*/  LDC R11, c[0x0][0x228] ;  /* 0x00008a00ff0b7b82 */ /* 0x000e620000000800 */
[----:B---3--:R-:W-:-:S02]  /*8b4b0*/  PRMT R5, R90, 0x7770, RZ ;  /* 0x000077705a057816 */ /* 0x008fc400000000ff */
[----:B------:R-:W-:-:S03]  /*8b4c0*/  PRMT R3, R90, 0x7771, RZ ;  /* 0x000077715a037816 */ /* 0x000fc600000000ff */
[----:B------:R-:W-:Y:S01]  /*8b4d0*/  @P6 STG.E.U8 desc[UR60][R32.64], R5 ;  /* 0x0000000520006986 */ /* 0x000fe2000c10113c */
[----:B0-----:R-:W-:Y:S02]  /*8b4e0*/  ISETP.GE.AND P6, PT, R0, R23, PT ;  /* 0x000000170000720c */ /* 0x001fe40003fc6270 */
[C---:B------:R-:W-:Y:S01]  /*8b4f0*/  PRMT R0, R90.reuse, 0x7772, RZ ;  /* 0x000077725a007816 */ /* 0x040fe200000000ff */
[----:B------:R-:W-:Y:S01]  /*8b500*/  @P5 STG.E.U8 desc[UR60][R28.64], R3 ;  /* 0x000000031c005986 */ /* 0x000fe2000c10113c */
[----:B------:R-:W-:Y:S01]  /*8b510*/  PRMT R90, R90, 0x7773, RZ ;  /* 0x000077735a5a7816 */ /* 0x000fe200000000ff */
[----:B------:R-:W0:Y:S02]  /*8b520*/  LDC R23, c[0x0][0x228] ;  /* 0x00008a00ff177b82 */ /* 0x000e240000000800 */
[----:B------:R-:W-:Y:S04]  /*8b530*/  @P3 STG.E.U8 desc[UR60][R246.64], R0 ;  /* 0x00000000f6003986 */ /* 0x000fe8000c10113c */
[----:B--2---:R2:W-:Y:S04]  /*8b540*/  @P4 STG.E.U8 desc[UR60][R248.64], R90 ;  /* 0x0000005af8004986 */ /* 0x0045e8000c10113c */
[----:B--2---:R-:W2:Y:S01]  /*8b550*/  LDL.LU.64 R248, [R1+0x570] ;  /* 0x0005700001f87983 */ /* 0x004ea20000300a00 */
[----:B------:R-:W-:-:S02]  /*8b560*/  ISETP.LT.AND P5, PT, R15, R6, !P6 ;  /* 0x000000060f00720c */ /* 0x000fc400077a1270 */
[----:B------:R-:W-:Y:S01]  /*8b570*/  ISETP.LT.AND P3, PT, R16, R9, !P6 ;  /* 0x000000091000720c */ /* 0x000fe20007761270 */
[----:B------:R-:W-:Y:S01]  /*8b580*/  VIADD R0, R10, 0x5f ;  /* 0x0000005f0a007836 */ /* 0x000fe20000000000 */
[----:B------:R-:W3:Y:S01]  /*8b590*/  LDC R9, c[0x0][0x228] ;  /* 0x00008a00ff097b82 */ /* 0x000ee20000000800 */
[----:B------:R-:W-:Y:S01]  /*8b5a0*/  ISETP.LT.AND P4, PT, R17, R24, !P6 ;  /* 0x000000181100720c */ /* 0x000fe20007781270 */
[----:B------:R-:W2:Y:S01]  /*8b5b0*/  LDL.LU.64 R28, [R1+0x560] ;  /* 0x00056000011c7983 */ /* 0x000ea20000300a00 */
[----:B-1----:R-:W-:Y:S02]  /*8b5c0*/  ISETP.LT.AND P6, PT, R14, R7, !P6 ;  /* 0x000000070e00720c */ /* 0x002fe400077c1270 */
[C---:B------:R-:W-:Y:S01]  /*8b5d0*/  PRMT R5, R87.reuse, 0x7770, RZ ;  /* 0x0000777057057816 */ /* 0x040fe200000000ff */
[----:B------:R-:W2:Y:S01]  /*8b5e0*/  LDL.LU.64 R246, [R1+0x558] ;  /* 0x0005580001f67983 */ /* 0x000ea20000300a00 */
[----:B------:R-:W-:Y:S01]  /*8b5f0*/  PRMT R3, R87, 0x7771, RZ ;  /* 0x0000777157037816 */ /* 0x000fe200000000ff */
[----:B------:R-:W1:Y:S02]  /*8b600*/  LDC.64 R6, c[0x0][0x228] ;  /* 0x00008a00ff067b82 */ /* 0x000e640000000a00 */
[----:B------:R-:W-:Y:S01]  /*8b610*/  @P5 STG.E.U8 desc[UR60][R30.64], R5 ;  /* 0x000000051e005986 */ /* 0x000fe2000c10113c */
[----:B------:R-:W-:-:S02]  /*8b620*/  ISETP.GE.AND P5, PT, R0, R13, PT ;  /* 0x0000000d0000720c */ /* 0x000fc40003fa6270 */
[----:B------:R-:W-:Y:S01]  /*8b630*/  PRMT R0, R87, 0x7772, RZ ;  /* 0x0000777257007816 */ /* 0x000fe200000000ff */
[----:B------:R0:W-:Y:S01]  /*8b640*/  @P3 STG.E.U8 desc[UR60][R26.64], R3 ;  /* 0x000000031a003986 */ /* 0x0001e2000c10113c */
[----:B------:R-:W-:Y:S01]  /*8b650*/  ISETP.LT.AND P3, PT, R15, R4, !P5 ;  /* 0x000000040f00720c */ /* 0x000fe20006f61270 */
[----:B------:R-:W1:Y:S01]  /*8b660*/  LDC R13, c[0x0][0x228] ;  /* 0x00008a00ff0d7b82 */ /* 0x000e620000000800 */
[----:B------:R-:W-:Y:S01]  /*8b670*/  PRMT R87, R87, 0x7773, RZ ;  /* 0x0000777357577816 */ /* 0x000fe200000000ff */
[----:B------:R0:W-:Y:S01]  /*8b680*/  @P6 STG.E.U8 desc[UR60][R244.64], R0 ;  /* 0x00000000f4006986 */ /* 0x0001e2000c10113c */
[----:B------:R-:W-:-:S03]  /*8b690*/  ISETP.LT.AND P6, PT, R16, R11, !P5 ;  /* 0x0000000b1000720c */ /* 0x000fc60006fc1270 */
[----:B----4-:R4:W-:Y:S01]  /*8b6a0*/  @P4 STG.E.U8 desc[UR60][R250.64], R87 ;  /* 0x00000057fa004986 */ /* 0x0109e2000c10113c */
[----:B------:R-:W-:Y:S01]  /*8b6b0*/  ISETP.LT.AND P4, PT, R17, R19, !P5 ;  /* 0x000000131100720c */ /* 0x000fe20006f81270 */
[----:B------:R-:W1:Y:S01]  /*8b6c0*/  LDC R11, c[0x0][0x228] ;  /* 0x00008a00ff0b7b82 */ /* 0x000e620000000800 */
[----:B---3--:R-:W-:Y:S02]  /*8b6d0*/  ISETP.LT.AND P5, PT, R14, R9, !P5 ;  /* 0x000000090e00720c */ /* 0x008fe40006fa1270 */
[C---:B------:R-:W-:Y:S02]  /*8b6e0*/  PRMT R9, R91.reuse, 0x7770, RZ ;  /* 0x000077705b097816 */ /* 0x040fe400000000ff */
[----:B0-----:R-:W-:Y:S01]  /*8b6f0*/  PRMT R3, R91, 0x7771, RZ ;  /* 0x000077715b037816 */ /* 0x001fe200000000ff */
[----:B------:R-:W-:Y:S02]  /*8b700*/  VIADD R0, R10, 0x60 ;  /* 0x000000600a007836 */ /* 0x000fe40000000000 */
[----:B------:R-:W0:Y:S01]  /*8b710*/  LDC.64 R4, c[0x0][0x228] ;  /* 0x00008a00ff047b82 */ /* 0x000e220000000a00 */
[----:B----4-:R-:W3:Y:S04]  /*8b720*/  LDL.LU.64 R250, [R1+0x550] ;  /* 0x0005500001fa7983 */ /* 0x010ee80000300a00 */
[----:B------:R-:W4:Y:S03]  /*8b730*/  LDL.LU.64 R244, [R1+0x548] ;  /* 0x0005480001f47983 */ /* 0x000f260000300a00 */
[----:B------:R-:W4:Y:S08]  /*8b740*/  LDC R19, c[0x0][0x228] ;  /* 0x00008a00ff137b82 */ /* 0x000f300000000800 */
[----:B------:R-:W4:Y:S01]  /*8b750*/  LDC R24, c[0x0][0x228] ;  /* 0x00008a00ff187b82 */ /* 0x000f220000000800 */
[----:B--2---:R2:W-:Y:S04]  /*8b760*/  @P3 STG.E.U8 desc[UR60][R248.64], R9 ;  /* 0x00000009f8003986 */ /* 0x0045e8000c10113c */
[----:B------:R1:W-:Y:S04]  /*8b770*/  @P6 STG.E.U8 desc[UR60][R92.64], R3 ;  /* 0x000000035c006986 */ /* 0x0003e8000c10113c */
[----:B--2---:R-:W2:Y:S04]  /*8b780*/  LDL.LU.64 R248, [R1+0x530] ;  /* 0x0005300001f87983 */ /* 0x004ea80000300a00 */
[----:B-1----:R-:W3:Y:S01]  /*8b790*/  LDL.LU.64 R92, [R1+0x2fa0] ;  /* 0x002fa000015c7983 */ /* 0x002ee20000300a00 */
[----:B------:R-:W-:-:S02]  /*8b7a0*/  ISETP.GE.AND P3, PT, R0, R7, PT ;  /* 0x000000070000720c */ /* 0x000fc40003f66270 */
[----:B------:R-:W-:Y:S01]  /*8b7b0*/  PRMT R0, R91, 0x7772, RZ ;  /* 0x000077725b007816 */ /* 0x000fe200000000ff */
[----:B------:R-:W2:Y:S01]  /*8b7c0*/  LDL.LU.64 R32, [R1+0x528] ;  /* 0x0005280001207983 */ /* 0x000ea20000300a00 */
[----:B------:R-:W-:Y:S02]  /*8b7d0*/  ISETP.LT.AND P6, PT, R15, R2, !P3 ;  /* 0x000000020f00720c */ /* 0x000fe40005fc1270 */
[----:B------:R-:W-:Y:S01]  /*8b7e0*/  PRMT R91, R91, 0x7773, RZ ;  /* 0x000077735b5b7816 */ /* 0x000fe200000000ff */
[----:B------:R1:W-:Y:S01]  /*8b7f0*/  @P5 STG.E.U8 desc[UR60][R28.64], R0 ;  /* 0x000000001c005986 */ /* 0x0003e2000c10113c */
[----:B------:R-:W-:Y:S01]  /*8b800*/  ISETP.LT.AND P5, PT, R16, R13, !P3 ;  /* 0x0000000d1000720c */ /* 0x000fe20005fa1270 */
[----:B------:R-:W2:Y:S02]  /*8b810*/  LDC.64 R2, c[0x0][0x228] ;  /* 0x00008a00ff027b82 */ /* 0x000ea40000000a00 */
[----:B------:R0:W-:Y:S01]  /*8b820*/  @P4 STG.E.U8 desc[UR60][R246.64], R91 ;  /* 0x0000005bf6004986 */ /* 0x0001e2000c10113c */
[----:B------:R-:W-:-:S02]  /*8b830*/  ISETP.LT.AND P4, PT, R17, R23, !P3 ;  /* 0x000000171100720c */ /* 0x000fc40005f81270 */
[----:B------:R-:W-:-:S03]  /*8b840*/  ISETP.LT.AND P3, PT, R14, R11, !P3 ;  /* 0x0000000b0e00720c */ /* 0x000fc60005f61270 */
[----:B------:R-:W2:Y:S01]  /*8b850*/  LDC R13, c[0x0][0x228] ;  /* 0x00008a00ff0d7b82 */ /* 0x000ea20000000800 */
[----:B-1----:R-:W-:Y:S01]  /*8b860*/  VIADD R0, R10, 0x61 ;  /* 0x000000610a007836 */ /* 0x002fe20000000000 */
[----:B------:R-:W2:Y:S04]  /*8b870*/  LDL.LU.64 R28, [R1+0x520] ;  /* 0x00052000011c7983 */ /* 0x000ea80000300a00 */
[----:B0-----:R-:W2:Y:S02]  /*8b880*/  LDL.LU.64 R246, [R1+0x518] ;  /* 0x0005180001f67983 */ /* 0x001ea40000300a00 */
[----:B------:R-:W0:Y:S08]  /*8b890*/  LDC R11, c[0x0][0x228] ;  /* 0x00008a00ff0b7b82 */ /* 0x000e300000000800 */
[----:B------:R-:W1:Y:S01]  /*8b8a0*/  LDC R23, c[0x0][0x228] ;  /* 0x00008a00ff177b82 */ /* 0x000e620000000800 */
[----:B---3--:R-:W-:-:S02]  /*8b8b0*/  PRMT R9, R92, 0x7770, RZ ;  /* 0x000077705c097816 */ /* 0x008fc400000000ff */
[----:B------:R-:W-:-:S03]  /*8b8c0*/  PRMT R7, R92, 0x7771, RZ ;  /* 0x000077715c077816 */ /* 0x000fc600000000ff */
[----:B------:R3:W-:Y:S01]  /*8b8d0*/  @P6 STG.E.U8 desc[UR60][R250.64], R9 ;  /* 0x00000009fa006986 */ /* 0x0007e2000c10113c */
[----:B------:R-:W-:Y:S02]  /*8b8e0*/  ISETP.GE.AND P6, PT, R0, R5, PT ;  /* 0x000000050000720c */ /* 0x000fe40003fc6270 */
[----:B------:R-:W-:Y:S01]  /*8b8f0*/  PRMT R0, R92, 0x7772, RZ ;  /* 0x000077725c007816 */ /* 0x000fe200000000ff */
[----:B----4-:R-:W-:Y:S04]  /*8b900*/  @P5 STG.E.U8 desc[UR60][R244.64], R7 ;  /* 0x00000007f4005986 */ /* 0x010fe8000c10113c */
[----:B------:R4:W-:Y:S04]  /*8b910*/  @P3 STG.E.U8 desc[UR60][R96.64], R0 ;  /* 0x0000000060003986 */ /* 0x0009e8000c10113c */
[----:B---3--:R-:W3:Y:S04]  /*8b920*/  LDL.LU.64 R250, [R1+0x508] ;  /* 0x0005080001fa7983 */ /* 0x008ee80000300a00 */
[----:B----4-:R-:W4:Y:S01]  /*8b930*/  LDL.LU.64 R96, [R1+0x2f98] ;  /* 0x002f980001607983 */ /* 0x010f220000300a00 */
[----:B------:R-:W-:-:S02]  /*8b940*/  ISETP.LT.AND P5, PT, R15, R8, !P6 ;  /* 0x000000080f00720c */ /* 0x000fc400077a1270 */
[----:B------:R-:W-:Y:S01]  /*8b950*/  PRMT R92, R92, 0x7773, RZ ;  /* 0x000077735c5c7816 */ /* 0x000fe200000000ff */
[----:B------:R-:W3:Y:S01]  /*8b960*/  LDL.LU.64 R30, [R1+0x500] ;  /* 0x00050000011e7983 */ /* 0x000ee20000300a00 */
[----:B------:R-:W-:Y:S01]  /*8b970*/  ISETP.LT.AND P3, PT, R16, R19, !P6 ;  /* 0x000000131000720c */ /* 0x000fe20007761270 */
[----:B------:R-:W-:Y:S01]  /*8b980*/  VIADD R0, R10, 0x62 ;  /* 0x000000620a007836 */ /* 0x000fe20000000000 */
[----:B------:R-:W1:Y:S01]  /*8b990*/  LDC R19, c[0x0][0x228] ;  /* 0x00008a00ff137b82 */ /* 0x000e620000000800 */
[----:B--2---:R2:W-:Y:S01]  /*8b9a0*/  @P4 STG.E.U8 desc[UR60][R248.64], R92 ;  /* 0x0000005cf8004986 */ /* 0x0045e2000c10113c */
[----:B------:R-:W-:Y:S02]  /*8b9b0*/  ISETP.LT.AND P4, PT, R17, R24, !P6 ;  /* 0x000000181100720c */ /* 0x000fe40007781270 */
[----:B------:R-:W-:Y:S01]  /*8b9c0*/  ISETP.LT.AND P6, PT, R14, R13, !P6 ;  /* 0x0000000d0e00720c */ /* 0x000fe200077c1270 */
[----:B------:R-:W3:Y:S03]  /*8b9d0*/  LDL.LU.64 R26, [R1+0x4f8] ;  /* 0x0004f800011a7983 */ /* 0x000ee60000300a00 */
[----:B------:R-:W1:Y:S01]  /*8b9e0*/  LDC.64 R8, c[0x0][0x228] ;  /* 0x00008a00ff087b82 */ /* 0x000e620000000a00 */
[----:B------:R-:W3:Y:S04]  /*8b9f0*/  LDL.LU.64 R244, [R1+0x4f0] ;  /* 0x0004f00001f47983 */ /* 0x000ee80000300a00 */
[----:B--2---:R-:W2:Y:S03]  /*8ba00*/  LDL.LU.64 R248, [R1+0x4d8] ;  /* 0x0004d80001f87983 */ /* 0x004ea60000300a00 */
[----:B------:R-:W2:Y:S08]  /*8ba10*/  LDC R13, c[0x0][0x228] ;  /* 0x00008a00ff0d7b82 */ /* 0x000eb00000000800 */
[----:B------:R-:W2:Y:S01]  /*8ba20*/  LDC R24, c[0x0][0x228] ;  /* 0x00008a00ff187b82 */ /* 0x000ea20000000800 */
[----:B----4-:R-:W-:-:S02]  /*8ba30*/  PRMT R7, R96, 0x7770, RZ ;  /* 0x0000777060077816 */ /* 0x010fc400000000ff */
[----:B------:R-:W-:-:S03]  /*8ba40*/  PRMT R5, R96, 0x7771, RZ ;  /* 0x0000777160057816 */ /* 0x000fc600000000ff */
[----:B------:R4:W-:Y:S01]  /*8ba50*/  @P5 STG.E.U8 desc[UR60][R32.64], R7 ;  /* 0x0000000720005986 */ /* 0x0009e2000c10113c */
[----:B------:R-:W-:Y:S02]  /*8ba60*/  ISETP.GE.AND P5, PT, R0, R3, PT ;  /* 0x000000030000720c */ /* 0x000fe40003fa6270 */
[C---:B------:R-:W-:Y:S02]  /*8ba70*/  PRMT R0, R96.reuse, 0x7772, RZ ;  /* 0x0000777260007816 */ /* 0x040fe400000000ff */
[----:B------:R-:W-:Y:S01]  /*8ba80*/  PRMT R96, R96, 0x7773, RZ ;  /* 0x0000777360607816 */ /* 0x000fe200000000ff */
[----:B------:R-:W-:Y:S04]  /*8ba90*/  @P3 STG.E.U8 desc[UR60][R28.64], R5 ;  /* 0x000000051c003986 */ /* 0x000fe8000c10113c */
[----:B------:R-:W-:Y:S01]  /*8baa0*/  @P6 STG.E.U8 desc[UR60][R246.64], R0 ;  /* 0x00000000f6006986 */ /* 0x000fe2000c10113c */
[----:B----4-:R-:W4:Y:S03]  /*8bab0*/  LDC R7, c[0x0][0x228] ;  /* 0x00008a00ff077b82 */ /* 0x010f260000000800 */
[----:B---3--:R3:W-:Y:S04]  /*8bac0*/  @P4 STG.E.U8 desc[UR60][R250.64], R96 ;  /* 0x00000060fa004986 */ /* 0x0087e8000c10113c */
[----:B---3--:R-:W3:Y:S01]  /*8bad0*/  LDL.LU.64 R250, [R1+0x4d0] ;  /* 0x0004d00001fa7983 */ /* 0x008ee20000300a00 */
[----:B------:R-:W-:-:S02]  /*8bae0*/  ISETP.LT.AND P3, PT, R15, R22, !P5 ;  /* 0x000000160f00720c */ /* 0x000fc40006f61270 */
[----:B0-----:R-:W-:Y:S01]  /*8baf0*/  ISETP.LT.AND P6, PT, R16, R11, !P5 ;  /* 0x0000000b1000720c */ /* 0x001fe20006fc1270 */
[----:B------:R-:W-:Y:S01]  /*8bb00*/  VIADD R0, R10, 0x63 ;  /* 0x000000630a007836 */ /* 0x000fe20000000000 */
[----:B-1----:R-:W-:Y:S01]  /*8bb10*/  ISETP.LT.AND P4, PT, R17, R23, !P5 ;  /* 0x000000171100720c */ /* 0x002fe20006f81270 */
[----:B------:R-:W3:Y:S01]  /*8bb20*/  LDL.LU.64 R28, [R1+0x4c0] ;  /* 0x0004c000011c7983 */ /* 0x000ee20000300a00 */
[----:B------:R-:W-:Y:S01]  /*8bb30*/  ISETP.LT.AND P5, PT, R14, R19, !P5 ;  /* 0x000000130e00720c */ /* 0x000fe20006fa1270 */
[----:B------:R-:W0:Y:S01]  /*8bb40*/  LDC R11, c[0x0][0x228] ;  /* 0x00008a00ff0b7b82 */ /* 0x000e220000000800 */
[C---:B------:R-:W-:Y:S01]  /*8bb50*/  PRMT R5, R93.reuse, 0x7770, RZ ;  /* 0x000077705d057816 */ /* 0x040fe200000000ff */
[----:B------:R-:W3:Y:S01]  /*8bb60*/  LDL.LU.64 R246, [R1+0x4b8] ;  /* 0x0004b80001f67983 */ /* 0x000ee20000300a00 */
[----:B------:R-:W-:-:S03]  /*8bb70*/  PRMT R3, R93, 0x7771, RZ ;  /* 0x000077715d037816 */ /* 0x000fc600000000ff */
[----:B------:R1:W-:Y:S01]  /*8bb80*/  @P3 STG.E.U8 desc[UR60][R30.64], R5 ;  /* 0x000000051e003986 */ /* 0x0003e2000c10113c */
[----:B------:R-:W-:Y:S01]  /*8bb90*/  ISETP.GE.AND P3, PT, R0, R9, PT ;  /* 0x000000090000720c */ /* 0x000fe20003f66270 */
[----:B------:R-:W0:Y:S01]  /*8bba0*/  LDC.64 R22, c[0x0][0x228] ;  /* 0x00008a00ff167b82 */ /* 0x000e220000000a00 */
[----:B------:R-:W-:Y:S01]  /*8bbb0*/  PRMT R0, R93, 0x7772, RZ ;  /* 0x000077725d007816 */ /* 0x000fe200000000ff */
[----:B------:R2:W-:Y:S01]  /*8bbc0*/  @P6 STG.E.U8 desc[UR60][R26.64], R3 ;  /* 0x000000031a006986 */ /* 0x0005e2000c10113c */
[----:B------:R-:W-:-:S03]  /*8bbd0*/  ISETP.LT.AND P6, PT, R15, R12, !P3 ;  /* 0x0000000c0f00720c */ /* 0x000fc60005fc1270 */
[----:B------:R-:W-:Y:S01]  /*8bbe0*/  @P5 STG.E.U8 desc[UR60][R244.64], R0 ;  /* 0x00000000f4005986 */ /* 0x000fe2000c10113c */
[----:B----4-:R-:W-:Y:S01]  /*8bbf0*/  ISETP.LT.AND P5, PT, R16, R7, !P3 ;  /* 0x000000071000720c */ /* 0x010fe20005fa1270 */
[----:B------:R-:W4:Y:S01]  /*8bc00*/  LDC R9, c[0x0][0x228] ;  /* 0x00008a00ff097b82 */ /* 0x000f220000000800 */
[----:B------:R-:W-:Y:S02]  /*8bc10*/  PRMT R93, R93, 0x7773, RZ ;  /* 0x000077735d5d7816 */ /* 0x000fe400000000ff */
[C---:B-1----:R-:W-:Y:S02]  /*8bc20*/  PRMT R5, R97.reuse, 0x7770, RZ ;  /* 0x0000777061057816 */ /* 0x042fe400000000ff */
[----:B--2---:R-:W-:Y:S01]  /*8bc30*/  PRMT R3, R97, 0x7771, RZ ;  /* 0x0000777161037816 */ /* 0x004fe200000000ff */
[----:B------:R1:W-:Y:S02]  /*8bc40*/  @P4 STG.E.U8 desc[UR60][R248.64], R93 ;  /* 0x0000005df8004986 */ /* 0x0003e4000c10113c */
[----:B------:R-:W2:Y:S08]  /*8bc50*/  LDC R7, c[0x0][0x228] ;  /* 0x00008a00ff077b82 */ /* 0x000eb00000000800 */
[----:B------:R-:W2:Y:S01]  /*8bc60*/  LDC R19, c[0x0][0x228] ;  /* 0x00008a00ff137b82 */ /* 0x000ea20000000800 */
[----:B-1----:R-:W2:Y:S04]  /*8bc70*/  LDL.LU.64 R248, [R1+0x4b0] ;  /* 0x0004b00001f87983 */ /* 0x002ea80000300a00 */
[----:B------:R-:W2:Y:S04]  /*8bc80*/  LDL.LU.64 R244, [R1+0x4a8] ;  /* 0x0004a80001f47983 */ /* 0x000ea80000300a00 */
[----:B---3--:R1:W-:Y:S04]  /*8bc90*/  @P6 STG.E.U8 desc[UR60][R250.64], R5 ;  /* 0x00000005fa006986 */ /* 0x0083e8000c10113c */
[----:B------:R3:W-:Y:S04]  /*8bca0*/  @P5 STG.E.U8 desc[UR60][R94.64], R3 ;  /* 0x000000035e005986 */ /* 0x0007e8000c10113c */
[----:B-1----:R-:W2:Y:S04]  /*8bcb0*/  LDL.LU.64 R250, [R1+0x488] ;  /* 0x0004880001fa7983 */ /* 0x002ea80000300a00 */
[----:B---3--:R-:W3:Y:S01]  /*8bcc0*/  LDL.LU.64 R94, [R1+0x2f90] ;  /* 0x002f9000015e7983 */ /* 0x008ee20000300a00 */
[----:B------:R-:W-:Y:S01]  /*8bcd0*/  ISETP.LT.AND P4, PT, R17, R13, !P3 ;  /* 0x0000000d1100720c */ /* 0x000fe20005f81270 */
[----:B------:R-:W-:Y:S01]  /*8bce0*/  VIADD R0, R10, 0x64 ;  /* 0x000000640a007836 */ /* 0x000fe20000000000 */
[----:B------:R-:W1:Y:S01]  /*8bcf0*/  LDC.64 R12, c[0x0][0x228] ;  /* 0x00008a00ff0c7b82 */ /* 0x000e620000000a00 */
[----:B0-----:R-:W-:Y:S01]  /*8bd00*/  ISETP.LT.AND P3, PT, R14, R11, !P3 ;  /* 0x0000000b0e00720c */ /* 0x001fe20005f61270 */
[----:B------:R-:W3:Y:S02]  /*8bd10*/  LDL.LU.64 R32, [R1+0x480] ;  /* 0x0004800001207983 */ /* 0x000ee40000300a00 */
[----:B------:R-:W-:-:S02]  /*8bd20*/  ISETP.GE.AND P6, PT, R0, R23, PT ;  /* 0x000000170000720c */ /* 0x000fc40003fc6270 */
[----:B------:R-:W-:Y:S02]  /*8bd30*/  PRMT R0, R97, 0x7772, RZ ;  /* 0x0000777261007816 */ /* 0x000fe400000000ff */
[----:B------:R-:W-:Y:S01]  /*8bd40*/  ISETP.LT.AND P5, PT, R15, R6, !P6 ;  /* 0x000000060f00720c */ /* 0x000fe200077a1270 */
[----:B------:R-:W0:Y:S01]  /*8bd50*/  LDC R11, c[0x0][0x228] ;  /* 0x00008a00ff0b7b82 */ /* 0x000e220000000800 */
[----:B------:R-:W-:-:S04]  /*8bd60*/  PRMT R97, R97, 0x7773, RZ ;  /* 0x0000777361617816 */ /* 0x000fc800000000ff */
[----:B------:R2:W-:Y:S01]  /*8bd70*/  @P3 STG.E.U8 desc[UR60][R28.64], R0 ;  /* 0x000000001c003986 */ /* 0x0005e2000c10113c */
[----:B----4-:R-:W-:Y:S02]  /*8bd80*/  ISETP.LT.AND P3, PT, R16, R9, !P6 ;  /* 0x000000091000720c */ /* 0x010fe40007761270 */
[----:B------:R-:W4:Y:S01]  /*8bd90*/  LDC R9, c[0x0][0x228] ;  /* 0x00008a00ff097b82 */ /* 0x000f220000000800 */
[----:B------:R2:W-:Y:S01]  /*8bda0*/  @P4 STG.E.U8 desc[UR60][R246.64], R97 ;  /* 0x00000061f6004986 */ /* 0x0005e2000c10113c */
[----:B------:R-:W-:Y:S02]  /*8bdb0*/  ISETP.LT.AND P4, PT, R17, R24, !P6 ;  /* 0x000000181100720c */ /* 0x000fe40007781270 */
[----:B--2---:R-:W-:-:S04]  /*8bdc0*/  ISETP.LT.AND P6, PT, R14, R7, !P6 ;  /* 0x000000070e00720c */ /* 0x004fc800077c1270 */
[----:B------:R-:W2:Y:S01]  /*8bdd0*/  LDC.64 R6, c[0x0][0x228] ;  /* 0x00008a00ff067b82 */ /* 0x000ea20000000a00 */
[----:B------:R-:W-:Y:S01]  /*8bde0*/  VIADD R0, R10, 0x65 ;  /* 0x000000650a007836 */ /* 0x000fe20000000000 */
[----:B------:R-:W2:Y:S04]  /*8bdf0*/  LDL.LU.64 R28, [R1+0x478] ;  /* 0x00047800011c7983 */ /* 0x000ea80000300a00 */
[----:B------:R-:W2:Y:S02]  /*8be00*/  LDL.LU.64 R246, [R1+0x470] ;  /* 0x0004700001f67983 */ /* 0x000ea40000300a00 */
[----:B------:R-:W2:Y:S08]  /*8be10*/  LDC R23, c[0x0][0x228] ;  /* 0x00008a00ff177b82 */ /* 0x000eb00000000800 */
[----:B------:R-:W2:Y:S01]  /*8be20*/  LDC R24, c[0x0][0x228] ;  /* 0x00008a00ff187b82 */ /* 0x000ea20000000800 */
[----:B---3--:R-:W-:-:S02]  /*8be30*/  PRMT R5, R94, 0x7770, RZ ;  /* 0x000077705e057816 */ /* 0x008fc400000000ff */
[----:B------:R-:W-:-:S03]  /*8be40*/  PRMT R3, R94, 0x7771, RZ ;  /* 0x000077715e037816 */ /* 0x000fc600000000ff */
[----:B------:R3:W-:Y:S01]  /*8be50*/  @P5 STG.E.U8 desc[UR60][R248.64], R5 ;  /* 0x00000005f8005986 */ /* 0x0007e2000c10113c */
[----:B-1----:R-:W-:Y:S02]  /*8be60*/  ISETP.GE.AND P5, PT, R0, R13, PT ;  /* 0x0000000d0000720c */ /* 0x002fe40003fa6270 */
[----:B------:R-:W-:Y:S01]  /*8be70*/  PRMT R0, R94, 0x7772, RZ ;  /* 0x000077725e007816 */ /* 0x000fe200000000ff */
[----:B------:R-:W-:Y:S01]  /*8be80*/  @P3 STG.E.U8 desc[UR60][R244.64], R3 ;  /* 0x00000003f4003986 */ /* 0x000fe2000c10113c */
[----:B------:R-:W1:Y:S03]  /*8be90*/  LDC R13, c[0x0][0x228] ;  /* 0x00008a00ff0d7b82 */ /* 0x000e660000000800 */
[----:B------:R0:W-:Y:S04]  /*8bea0*/  @P6 STG.E.U8 desc[UR60][R98.64], R0 ;  /* 0x0000000062006986 */ /* 0x0001e8000c10113c */
[----:B---3--:R-:W3:Y:S04]  /*8beb0*/  LDL.LU.64 R248, [R1+0x460] ;  /* 0x0004600001f87983 */ /* 0x008ee80000300a00 */
[----:B0-----:R-:W2:Y:S01]  /*8bec0*/  LDL.LU.64 R98, [R1+0x2f88] ;  /* 0x002f880001627983 */ /* 0x001ea20000300a00 */
[----:B------:R-:W-:-:S02]  /*8bed0*/  ISETP.LT.AND P3, PT, R15, R4, !P5 ;  /* 0x000000040f00720c */ /* 0x000fc40006f61270 */
[----:B------:R-:W-:Y:S01]  /*8bee0*/  PRMT R94, R94, 0x7773, RZ ;  /* 0x000077735e5e7816 */ /* 0x000fe200000000ff */
[----:B------:R-:W3:Y:S01]  /*8bef0*/  LDL.LU.64 R30, [R1+0x458] ;  /* 0x00045800011e7983 */ /* 0x000ee20000300a00 */
[----:B------:R-:W-:Y:S01]  /*8bf00*/  ISETP.LT.AND P6, PT, R16, R11, !P5 ;  /* 0x0000000b1000720c */ /* 0x000fe20006fc1270 */
[----:B------:R-:W-:Y:S01]  /*8bf10*/  VIADD R0, R10, 0x66 ;  /* 0x000000660a007836 */ /* 0x000fe20000000000 */
[----:B------:R-:W0:Y:S01]  /*8bf20*/  LDC R11, c[0x0][0x228] ;  /* 0x00008a00ff0b7b82 */ /* 0x000e220000000800 */
[----:B------:R4:W-:Y:S01]  /*8bf30*/  @P4 STG.E.U8 desc[UR60][R250.64], R94 ;  /* 0x0000005efa004986 */ /* 0x0009e2000c10113c */
[----:B------:R-:W-:Y:S02]  /*8bf40*/  ISETP.LT.AND P4, PT, R17, R19, !P5 ;  /* 0x000000131100720c */ /* 0x000fe40006f81270 */
[----:B----4-:R-:W-:Y:S01]  /*8bf50*/  ISETP.LT.AND P5, PT, R14, R9, !P5 ;  /* 0x000000090e00720c */ /* 0x010fe20006fa1270 */
[----:B------:R-:W4:Y:S03]  /*8bf60*/  LDL.LU.64 R26, [R1+0x450] ;  /* 0x00045000011a7983 */ /* 0x000f260000300a00 */
[----:B------:R-:W0:Y:S01]  /*8bf70*/  LDC.64 R4, c[0x0][0x228] ;  /* 0x00008a00ff047b82 */ /* 0x000e220000000a00 */
[----:B------:R-:W4:Y:S04]  /*8bf80*/  LDL.LU.64 R244, [R1+0x448] ;  /* 0x0004480001f47983 */ /* 0x000f280000300a00 */
[----:B------:R-:W4:Y:S03]  /*8bf90*/  LDL.LU.64 R250, [R1+0x430] ;  /* 0x0004300001fa7983 */ /* 0x000f260000300a00 */
[----:B------:R-:W4:Y:S01]  /*8bfa0*/  LDC R19, c[0x0][0x228] ;  /* 0x00008a00ff137b82 */ /* 0x000f220000000800 */
[----:B--2---:R-:W-:-:S02]  /*8bfb0*/  PRMT R9, R98, 0x7770, RZ ;  /* 0x0000777062097816 */ /* 0x004fc400000000ff */
[----:B------:R-:W-:-:S03]  /*8bfc0*/  PRMT R3, R98, 0x7771, RZ ;  /* 0x0000777162037816 */ /* 0x000fc600000000ff */
[----:B------:R-:W-:Y:S01]  /*8bfd0*/  @P3 STG.E.U8 desc[UR60][R32.64], R9 ;  /* 0x0000000920003986 */ /* 0x000fe2000c10113c */
[----:B------:R-:W-:Y:S02]  /*8bfe0*/  ISETP.GE.AND P3, PT, R0, R7, PT ;  /* 0x000000070000720c */ /* 0x000fe40003f66270 */
[C---:B------:R-:W-:Y:S02]  /*8bff0*/  PRMT R0, R98.reuse, 0x7772, RZ ;  /* 0x0000777262007816 */ /* 0x040fe400000000ff */
[----:B------:R-:W-:Y:S01]  /*8c000*/  PRMT R98, R98, 0x7773, RZ ;  /* 0x0000777362627816 */ /* 0x000fe200000000ff */
[----:B------:R-:W-:Y:S04]  /*8c010*/  @P6 STG.E.U8 desc[UR60][R28.64], R3 ;  /* 0x000000031c006986 */ /* 0x000fe8000c10113c */
[----:B------:R-:W-:Y:S04]  /*8c020*/  @P5 STG.E.U8 desc[UR60][R246.64], R0 ;  /* 0x00000000f6005986 */ /* 0x000fe8000c10113c */
[----:B---3--:R2:W-:Y:S04]  /*8c030*/  @P4 STG.E.U8 desc[UR60][R248.64], R98 ;  /* 0x00000062f8004986 */ /* 0x0085e8000c10113c */
[----:B--2---:R-:W2:Y:S01]  /*8c040*/  LDL.LU.64 R248, [R1+0x428] ;  /* 0x0004280001f87983 */ /* 0x004ea20000300a00 */
[----:B------:R-:W-:-:S02]  /*8c050*/  ISETP.LT.AND P6, PT, R15, R2, !P3 ;  /* 0x000000020f00720c */ /* 0x000fc40005fc1270 */
[----:B-1----:R-:W-:Y:S01]  /*8c060*/  ISETP.LT.AND P5, PT, R16, R13, !P3 ;  /* 0x0000000d1000720c */ /* 0x002fe20005fa1270 */
[----:B------:R-:W-:Y:S01]  /*8c070*/  VIADD R0, R10, 0x67 ;  /* 0x000000670a007836 */ /* 0x000fe20000000000 */
[----:B------:R-:W-:Y:S01]  /*8c080*/  ISETP.LT.AND P4, PT, R17, R23, !P3 ;  /* 0x000000171100720c */ /* 0x000fe20005f81270 */
[----:B------:R-:W3:Y:S01]  /*8c090*/  LDL.LU.64 R28, [R1+0x418] ;  /* 0x00041800011c7983 */ /* 0x000ee20000300a00 */
[----:B0-----:R-:W-:Y:S01]  /*8c0a0*/  ISETP.LT.AND P3, PT, R14, R11, !P3 ;  /* 0x0000000b0e00720c */ /* 0x001fe20005f61270 */
[----:B------:R-:W0:Y:S01]  /*8c0b0*/  LDC R13, c[0x0][0x228] ;  /* 0x00008a00ff0d7b82 */ /* 0x000e220000000800 */
[C---:B------:R-:W-:Y:S01]  /*8c0c0*/  PRMT R9, R95.reuse, 0x7770, RZ ;  /* 0x000077705f097816 */ /* 0x040fe200000000ff */
[----:B------:R-:W3:Y:S01]  /*8c0d0*/  LDL.LU.64 R246, [R1+0x410] ;  /* 0x0004100001f67983 */ /* 0x000ee20000300a00 */
[----:B------:R-:W-:-:S03]  /*8c0e0*/  PRMT R7, R95, 0x7771, RZ ;  /* 0x000077715f077816 */ /* 0x000fc600000000ff */
[----:B------:R-:W-:Y:S01]  /*8c0f0*/  @P6 STG.E.U8 desc[UR60][R30.64], R9 ;  /* 0x000000091e006986 */ /* 0x000fe2000c10113c */
[----:B------:R-:W-:Y:S01]  /*8c100*/  ISETP.GE.AND P6, PT, R0, R5, PT ;  /* 0x000000050000720c */ /* 0x000fe20003fc6270 */
[----:B------:R-:W1:Y:S01]  /*8c110*/  LDC.64 R2, c[0x0][0x228] ;  /* 0x00008a00ff027b82 */ /* 0x000e620000000a00 */
[----:B------:R-:W-:Y:S01]  /*8c120*/  PRMT R0, R95, 0x7772, RZ ;  /* 0x000077725f007816 */ /* 0x000fe200000000ff */
[----:B----4-:R4:W-:Y:S01]  /*8c130*/  @P5 STG.E.U8 desc[UR60][R26.64], R7 ;  /* 0x000000071a005986 */ /* 0x0109e2000c10113c */
[----:B------:R-:W-:-:S03]  /*8c140*/  ISETP.LT.AND P5, PT, R15, R8, !P6 ;  /* 0x000000080f00720c */ /* 0x000fc600077a1270 */
[----:B------:R-:W-:Y:S01]  /*8c150*/  @P3 STG.E.U8 desc[UR60][R244.64], R0 ;  /* 0x00000000f4003986 */ /* 0x000fe2000c10113c */
[----:B------:R-:W-:Y:S01]  /*8c160*/  ISETP.LT.AND P3, PT, R16, R19, !P6 ;  /* 0x000000131000720c */ /* 0x000fe20007761270 */
[----:B------:R-:W3:Y:S01]  /*8c170*/  LDC R11, c[0x0][0x228] ;  /* 0x00008a00ff0b7b82 */ /* 0x000ee20000000800 */
[----:B------:R-:W-:Y:S02]  /*8c180*/  PRMT R95, R95, 0x7773, RZ ;  /* 0x000077735f5f7816 */ /* 0x000fe400000000ff */
[C---:B------:R-:W-:Y:S02]  /*8c190*/  PRMT R5, R99.reuse, 0x7771, RZ ;  /* 0x0000777163057816 */ /* 0x040fe400000000ff */
[----:B----4-:R-:W-:Y:S01]  /*8c1a0*/  PRMT R7, R99, 0x7770, RZ ;  /* 0x0000777063077816 */ /* 0x010fe200000000ff */
[----:B------:R4:W-:Y:S02]  /*8c1b0*/  @P4 STG.E.U8 desc[UR60][R250.64], R95 ;  /* 0x0000005ffa004986 */ /* 0x0009e4000c10113c */
[----:B------:R-:W3:Y:S08]  /*8c1c0*/  LDC R23, c[0x0][0x228] ;  /* 0x00008a00ff177b82 */ /* 0x000ef00000000800 */
[----:B------:R-:W3:Y:S01]  /*8c1d0*/  LDC R19, c[0x0][0x228] ;  /* 0x00008a00ff137b82 */ /* 0x000ee20000000800 */
[----:B----4-:R-:W4:Y:S04]  /*8c1e0*/  LDL.LU.64 R250, [R1+0x408] ;  /* 0x0004080001fa7983 */ /* 0x010f280000300a00 */
[----:B------:R-:W4:Y:S03]  /*8c1f0*/  LDL.LU.64 R244, [R1+0x400] ;  /* 0x0004000001f47983 */ /* 0x000f260000300a00 */
[----:B------:R-:W4:Y:S01]  /*8c200*/  LDC.64 R8, c[0x0][0x228] ;  /* 0x00008a00ff087b82 */ /* 0x000f220000000a00 */
[----:B--2---:R2:W-:Y:S04]  /*8c210*/  @P5 STG.E.U8 desc[UR60][R248.64], R7 ;  /* 0x00000007f8005986 */ /* 0x0045e8000c10113c */
[----:B------:R0:W-:Y:S04]  /*8c220*/  @P3 STG.E.U8 desc[UR60][R100.64], R5 ;  /* 0x0000000564003986 */ /* 0x0001e8000c10113c */
[----:B--2---:R-:W2:Y:S01]  /*8c230*/  LDL.LU.64 R248, [R1+0x3e8] ;  /* 0x0003e80001f87983 */ /* 0x004ea20000300a00 */
[----:B------:R-:W-:Y:S01]  /*8c240*/  ISETP.LT.AND P4, PT, R17, R24, !P6 ;  /* 0x000000181100720c */ /* 0x000fe20007781270 */
[----:B------:R-:W-:Y:S01]  /*8c250*/  VIADD R0, R10, 0x68 ;  /* 0x000000680a007836 */ /* 0x000fe20000000000 */
[----:B------:R-:W4:Y:S01]  /*8c260*/  LDC R7, c[0x0][0x228] ;  /* 0x00008a00ff077b82 */ /* 0x000f220000000800 */
[----:B0-----:R-:W4:Y:S01]  /*8c270*/  LDL.LU.64 R100, [R1+0x2f80] ;  /* 0x002f800001647983 */ /* 0x001f220000300a00 */
[----:B------:R-:W-:-:S02]  /*8c280*/  ISETP.LT.AND P6, PT, R14, R13, !P6 ;  /* 0x0000000d0e00720c */ /* 0x000fc400077c1270 */
[----:B-1----:R-:W-:Y:S01]  /*8c290*/  ISETP.GE.AND P5, PT, R0, R3, PT ;  /* 0x000000030000720c */ /* 0x002fe20003fa6270 */
[----:B------:R-:W2:Y:S01]  /*8c2a0*/  LDL.LU.64 R32, [R1+0x3e0] ;  /* 0x0003e00001207983 */ /* 0x000ea20000300a00 */
[----:B------:R-:W-:Y:S02]  /*8c2b0*/  PRMT R0, R99, 0x7772, RZ ;  /* 0x0000777263007816 */ /* 0x000fe400000000ff */
[----:B------:R-:W-:Y:S01]  /*8c2c0*/  ISETP.LT.AND P3, PT, R15, R22, !P5 ;  /* 0x000000160f00720c */ /* 0x000fe20006f61270 */
[----:B------:R-:W0:Y:S01]  /*8c2d0*/  LDC R13, c[0x0][0x228] ;  /* 0x00008a00ff0d7b82 */ /* 0x000e220000000800 */
[----:B------:R-:W-:-:S05]  /*8c2e0*/  PRMT R99, R99, 0x7773, RZ ;  /* 0x0000777363637816 */ /* 0x000fca00000000ff */
[----:B---3--:R1:W-:Y:S01]  /*8c2f0*/  @P6 STG.E.U8 desc[UR60][R28.64], R0 ;  /* 0x000000001c006986 */ /* 0x0083e2000c10113c */
[----:B------:R-:W-:Y:S01]  /*8c300*/  ISETP.LT.AND P6, PT, R16, R11, !P5 ;  /* 0x0000000b1000720c */ /* 0x000fe20006fc1270 */
[----:B------:R-:W3:Y:S02]  /*8c310*/  LDC R24, c[0x0][0x228] ;  /* 0x00008a00ff187b82 */ /* 0x000ee40000000800 */
[----:B------:R1:W-:Y:S01]  /*8c320*/  @P4 STG.E.U8 desc[UR60][R246.64], R99 ;  /* 0x00000063f6004986 */ /* 0x0003e2000c10113c */
[----:B------:R-:W-:Y:S02]  /*8c330*/  ISETP.LT.AND P4, PT, R17, R23, !P5 ;  /* 0x000000171100720c */ /* 0x000fe40006f81270 */
[----:B------:R-:W-:-:S03]  /*8c340*/  ISETP.LT.AND P5, PT, R14, R19, !P5 ;  /* 0x000000130e00720c */ /* 0x000fc60006fa1270 */
[----:B------:R-:W3:Y:S01]  /*8c350*/  LDC R11, c[0x0][0x228] ;  /* 0x00008a00ff0b7b82 */ /* 0x000ee20000000800 */
[----:B-1----:R-:W-:Y:S01]  /*8c360*/  VIADD R0, R10, 0x69 ;  /* 0x000000690a007836 */ /* 0x002fe20000000000 */
[----:B------:R-:W3:Y:S04]  /*8c370*/  LDL.LU.64 R28, [R1+0x3d8] ;  /* 0x0003d800011c7983 */ /* 0x000ee80000300a00 */
[----:B------:R-:W3:Y:S02]  /*8c380*/  LDL.LU.64 R246, [R1+0x3d0] ;  /* 0x0003d00001f67983 */ /* 0x000ee40000300a00 */
[----:B------:R-:W1:Y:S08]  /*8c390*/  LDC.64 R22, c[0x0][0x228] ;  /* 0x00008a00ff167b82 */ /* 0x000e700000000a00 */
[----:B------:R-:W1:Y:S01]  /*8c3a0*/  LDC R19, c[0x0][0x228] ;  /* 0x00008a00ff137b82 */ /* 0x000e620000000800 */
[----:B----4-:R-:W-:-:S02]  /*8c3b0*/  PRMT R5, R100, 0x7770, RZ ;  /* 0x0000777064057816 */ /* 0x010fc400000000ff */
[----:B------:R-:W-:-:S03]  /*8c3c0*/  PRMT R3, R100, 0x7771, RZ ;  /* 0x0000777164037816 */ /* 0x000fc600000000ff */
[----:B------:R4:W-:Y:S01]  /*8c3d0*/  @P3 STG.E.U8 desc[UR60][R250.64], R5 ;  /* 0x00000005fa003986 */ /* 0x0009e2000c10113c */
[----:B------:R-:W-:Y:S02]  /*8c3e0*/  ISETP.GE.AND P3, PT, R0, R9, PT ;  /* 0x000000090000720c */ /* 0x000fe40003f66270 */
[----:B------:R-:W-:Y:S01]  /*8c3f0*/  PRMT R0, R100, 0x7772, RZ ;  /* 0x0000777264007816 */ /* 0x000fe200000000ff */
[----:B------:R-:W-:Y:S01]  /*8c400*/  @P6 STG.E.U8 desc[UR60][R244.64], R3 ;  /* 0x00000003f4006986 */ /* 0x000fe2000c10113c */
[----:B------:R-:W1:Y:S03]  /*8c410*/  LDC R9, c[0x0][0x228] ;  /* 0x00008a00ff097b82 */ /* 0x000e660000000800 */
[----:B------:R0:W-:Y:S04]  /*8c420*/  @P5 STG.E.U8 desc[UR60][R104.64], R0 ;  /* 0x0000000068005986 */ /* 0x0001e8000c10113c */
[----:B----4-:R-:W4:Y:S04]  /*8c430*/  LDL.LU.64 R250, [R1+0x3c0] ;  /* 0x0003c00001fa7983 */ /* 0x010f280000300a00 */
[----:B0-----:R-:W4:Y:S01]  /*8c440*/  LDL.LU.64 R104, [R1+0x2f78] ;  /* 0x002f780001687983 */ /* 0x001f220000300a00 */
[----:B------:R-:W-:-:S02]  /*8c450*/  ISETP.LT.AND P6, PT, R15, R12, !P3 ;  /* 0x0000000c0f00720c */ /* 0x000fc40005fc1270 */
[----:B------:R-:W-:Y:S01]  /*8c460*/  PRMT R100, R100, 0x7773, RZ ;  /* 0x0000777364647816 */ /* 0x000fe200000000ff */
[----:B------:R-:W4:Y:S01]  /*8c470*/  LDL.LU.64 R30, [R1+0x3b8] ;  /* 0x0003b800011e7983 */ /* 0x000f220000300a00 */
[----:B------:R-:W-:Y:S01]  /*8c480*/  ISETP.LT.AND P5, PT, R16, R7, !P3 ;  /* 0x000000071000720c */ /* 0x000fe20005fa1270 */
[----:B------:R-:W-:Y:S01]  /*8c490*/  VIADD R0, R10, 0x6a ;  /* 0x0000006a0a007836 */ /* 0x000fe20000000000 */
[----:B------:R-:W0:Y:S01]  /*8c4a0*/  LDC R7, c[0x0][0x228] ;  /* 0x00008a00ff077b82 */ /* 0x000e220000000800 */
[----:B--2---:R2:W-:Y:S01]  /*8c4b0*/  @P4 STG.E.U8 desc[UR60][R248.64], R100 ;  /* 0x00000064f8004986 */ /* 0x0045e2000c10113c */
[----:B------:R-:W-:Y:S02]  /*8c4c0*/  ISETP.LT.AND P4, PT, R17, R13, !P3 ;  /* 0x0000000d1100720c */ /* 0x000fe40005f81270 */
[----:B---3--:R-:W-:Y:S01]  /*8c4d0*/  ISETP.LT.AND P3, PT, R14, R11, !P3 ;  /* 0x0000000b0e00720c */ /* 0x008fe20005f61270 */
[----:B------:R-:W3:Y:S03]  /*8c4e0*/  LDL.LU.64 R26, [R1+0x3b0] ;  /* 0x0003b000011a7983 */ /* 0x000ee60000300a00 */
[----:B------:R-:W0:Y:S01]  /*8c4f0*/  LDC.64 R12, c[0x0][0x228] ;  /* 0x00008a00ff0c7b82 */ /* 0x000e220000000a00 */
[----:B------:R-:W3:Y:S04]  /*8c500*/  LDL.LU.64 R244, [R1+0x3a8] ;  /* 0x0003a80001f47983 */ /* 0x000ee80000300a00 */
[----:B--2---:R-:W2:Y:S03]  /*8c510*/  LDL.LU.64 R248, [R1+0x390] ;  /* 0x0003900001f87983 */ /* 0x004ea60000300a00 */
[----:B------:R-:W3:Y:S01]  /*8c520*/  LDC R11, c[0x0][0x228] ;  /* 0x00008a00ff0b7b82 */ /* 0x000ee20000000800 */
[----:B----4-:R-:W-:-:S02]  /*8c530*/  PRMT R5, R104, 0x7770, RZ ;  /* 0x0000777068057816 */ /* 0x010fc400000000ff */
[----:B------:R-:W-:-:S03]  /*8c540*/  PRMT R3, R104, 0x7771, RZ ;  /* 0x0000777168037816 */ /* 0x000fc600000000ff */
[----:B------:R-:W-:Y:S01]  /*8c550*/  @P6 STG.E.U8 desc[UR60][R32.64], R5 ;  /* 0x0000000520006986 */ /* 0x000fe2000c10113c */
[----:B-1----:R-:W-:Y:S02]  /*8c560*/  ISETP.GE.AND P6, PT, R0, R23, PT ;  /* 0x000000170000720c */ /* 0x002fe40003fc6270 */
[C---:B------:R-:W-:Y:S01]  /*8c570*/  PRMT R0, R104.reuse, 0x7772, RZ ;  /* 0x0000777268007816 */ /* 0x040fe200000000ff */
[----:B------:R-:W-:Y:S01]  /*8c580*/  @P5 STG.E.U8 desc[UR60][R28.64], R3 ;  /* 0x000000031c005986 */ /* 0x000fe2000c10113c */
[----:B------:R-:W-:Y:S01]  /*8c590*/  PRMT R104, R104, 0x7773, RZ ;  /* 0x0000777368687816 */ /* 0x000fe200000000ff */
[----:B------:R-:W1:Y:S02]  /*8c5a0*/  LDC R23, c[0x0][0x228] ;  /* 0x00008a00ff177b82 */ /* 0x000e640000000800 */
[----:B------:R-:W-:Y:S04]  /*8c5b0*/  @P3 STG.E.U8 desc[UR60][R246.64], R0 ;  /* 0x00000000f6003986 */ /* 0x000fe8000c10113c */
[----:B------:R4:W-:Y:S04]  /*8c5c0*/  @P4 STG.E.U8 desc[UR60][R250.64], R104 ;  /* 0x00000068fa004986 */ /* 0x0009e8000c10113c */
[----:B----4-:R-:W4:Y:S01]  /*8c5d0*/  LDL.LU.64 R250, [R1+0x388] ;  /* 0x0003880001fa7983 */ /* 0x010f220000300a00 */
[----:B------:R-:W-:-:S02]  /*8c5e0*/  ISETP.LT.AND P5, PT, R15, R6, !P6 ;  /* 0x000000060f00720c */ /* 0x000fc400077a1270 */
[----:B------:R-:W-:Y:S01]  /*8c5f0*/  ISETP.LT.AND P3, PT, R16, R9, !P6 ;  /* 0x000000091000720c */ /* 0x000fe20007761270 */
[----:B------:R-:W-:Y:S01]  /*8c600*/  VIADD R0, R10, 0x6b ;  /* 0x0000006b0a007836 */ /* 0x000fe20000000000 */
[----:B------:R-:W1:Y:S01]  /*8c610*/  LDC R9, c[0x0][0x228] ;  /* 0x00008a00ff097b82 */ /* 0x000e620000000800 */
[----:B------:R-:W-:Y:S01]  /*8c620*/  ISETP.LT.AND P4, PT, R17, R24, !P6 ;  /* 0x000000181100720c */ /* 0x000fe20007781270 */
[----:B------:R-:W4:Y:S01]  /*8c630*/  LDL.LU.64 R28, [R1+0x378] ;  /* 0x00037800011c7983 */ /* 0x000f220000300a00 */
[----:B0-----:R-:W-:Y:S02]  /*8c640*/  ISETP.LT.AND P6, PT, R14, R7, !P6 ;  /* 0x000000070e00720c */ /* 0x001fe400077c1270 */
[C---:B------:R-:W-:Y:S01]  /*8c650*/  PRMT R5, R101.reuse, 0x7770, RZ ;  /* 0x0000777065057816 */ /* 0x040fe200000000ff */
[----:B------:R-:W4:Y:S01]  /*8c660*/  LDL.LU.64 R246, [R1+0x370] ;  /* 0x0003700001f67983 */ /* 0x000f220000300a00 */
[----:B------:R-:W-:Y:S01]  /*8c670*/  PRMT R3, R101, 0x7771, RZ ;  /* 0x0000777165037816 */ /* 0x000fe200000000ff */
[----:B------:R-:W0:Y:S02]  /*8c680*/  LDC.64 R6, c[0x0][0x228] ;  /* 0x00008a00ff067b82 */ /* 0x000e240000000a00 */
[----:B------:R-:W-:Y:S01]  /*8c690*/  @P5 STG.E.U8 desc[UR60][R30.64], R5 ;  /* 0x000000051e005986 */ /* 0x000fe2000c10113c */
[----:B------:R-:W-:-:S02]  /*8c6a0*/  ISETP.GE.AND P5, PT, R0, R13, PT ;  /* 0x0000000d0000720c */ /* 0x000fc40003fa6270 */
[----:B------:R-:W-:Y:S01]  /*8c6b0*/  PRMT R0, R101, 0x7772, RZ ;  /* 0x0000777265007816 */ /* 0x000fe200000000ff */
[----:B---3--:R3:W-:Y:S01]  /*8c6c0*/  @P3 STG.E.U8 desc[UR60][R26.64], R3 ;  /* 0x000000031a003986 */ /* 0x0087e2000c10113c */
[----:B------:R-:W-:Y:S01]  /*8c6d0*/  ISETP.LT.AND P3, PT, R15, R4, !P5 ;  /* 0x000000040f00720c */ /* 0x000fe20006f61270 */
[----:B------:R-:W0:Y:S01]  /*8c6e0*/  LDC R13, c[0x0][0x228] ;  /* 0x00008a00ff0d7b82 */ /* 0x000e220000000800 */
[----:B------:R-:W-:Y:S01]  /*8c6f0*/  PRMT R101, R101, 0x7773, RZ ;  /* 0x0000777365657816 */ /* 0x000fe200000000ff */
[----:B------:R3:W-:Y:S01]  /*8c700*/  @P6 STG.E.U8 desc[UR60][R244.64], R0 ;  /* 0x00000000f4006986 */ /* 0x0007e2000c10113c */
[----:B------:R-:W-:-:S03]  /*8c710*/  ISETP.LT.AND P6, PT, R16, R11, !P5 ;  /* 0x0000000b1000720c */ /* 0x000fc60006fc1270 */
[----:B--2---:R2:W-:Y:S01]  /*8c720*/  @P4 STG.E.U8 desc[UR60][R248.64], R101 ;  /* 0x00000065f8004986 */ /* 0x0045e2000c10113c */
[----:B------:R-:W-:Y:S01]  /*8c730*/  ISETP.LT.AND P4, PT, R17, R19, !P5 ;  /* 0x000000131100720c */ /* 0x000fe20006f81270 */
[----:B------:R-:W0:Y:S01]  /*8c740*/  LDC R11, c[0x0][0x228] ;  /* 0x00008a00ff0b7b82 */ /* 0x000e220000000800 */
[----:B-1----:R-:W-:Y:S02]  /*8c750*/  ISETP.LT.AND P5, PT, R14, R9, !P5 ;  /* 0x000000090e00720c */ /* 0x002fe40006fa1270 */
[C---:B------:R-:W-:Y:S02]  /*8c760*/  PRMT R9, R105.reuse, 0x7770, RZ ;  /* 0x0000777069097816 */ /* 0x040fe400000000ff */
[----:B---3--:R-:W-:Y:S01]  /*8c770*/  PRMT R3, R105, 0x7771, RZ ;  /* 0x0000777169037816 */ /* 0x008fe200000000ff */
[----:B------:R-:W-:Y:S02]  /*8c780*/  VIADD R0, R10, 0x6c ;  /* 0x0000006c0a007836 */ /* 0x000fe40000000000 */
[----:B------:R-:W1:Y:S01]  /*8c790*/  LDC.64 R4, c[0x0][0x228] ;  /* 0x00008a00ff047b82 */ /* 0x000e620000000a00 */
[----:B--2---:R-:W2:Y:S04]  /*8c7a0*/  LDL.LU.64 R248, [R1+0x368] ;  /* 0x0003680001f87983 */ /* 0x004ea80000300a00 */
[----:B------:R-:W3:Y:S03]  /*8c7b0*/  LDL.LU.64 R244, [R1+0x360] ;  /* 0x0003600001f47983 */ /* 0x000ee60000300a00 */
[----:B------:R-:W3:Y:S08]  /*8c7c0*/  LDC R19, c[0x0][0x228] ;  /* 0x00008a00ff137b82 */ /* 0x000ef00000000800 */
[----:B------:R-:W3:Y:S01]  /*8c7d0*/  LDC R24, c[0x0][0x228] ;  /* 0x00008a00ff187b82 */ /* 0x000ee20000000800 */
[----:B----4-:R4:W-:Y:S04]  /*8c7e0*/  @P3 STG.E.U8 desc[UR60][R250.64], R9 ;  /* 0x00000009fa003986 */ /* 0x0109e8000c10113c */
[----:B------:R0:W-:Y:S04]  /*8c7f0*/  @P6 STG.E.U8 desc[UR60][R102.64], R3 ;  /* 0x0000000366006986 */ /* 0x0001e8000c10113c */
[----:B----4-:R-:W4:Y:S04]  /*8c800*/  LDL.LU.64 R250, [R1+0x348] ;  /* 0x0003480001fa7983 */ /* 0x010f280000300a00 */
[----:B0-----:R-:W2:Y:S01]  /*8c810*/  LDL.LU.64 R102, [R1+0x2f70] ;  /* 0x002f700001667983 */ /* 0x001ea20000300a00 */
[----:B------:R-:W-:-:S02]  /*8c820*/  ISETP.GE.AND P3, PT, R0, R7, PT ;  /* 0x000000070000720c */ /* 0x000fc40003f66270 */
[----:B------:R-:W-:Y:S01]  /*8c830*/  PRMT R0, R105, 0x7772, RZ ;  /* 0x0000777269007816 */ /* 0x000fe200000000ff */
[----:B------:R-:W4:Y:S01]  /*8c840*/  LDL.LU.64 R32, [R1+0x340] ;  /* 0x0003400001207983 */ /* 0x000f220000300a00 */
[----:B------:R-:W-:Y:S02]  /*8c850*/  ISETP.LT.AND P6, PT, R15, R2, !P3 ;  /* 0x000000020f00720c */ /* 0x000fe40005fc1270 */
[----:B------:R-:W-:Y:S01]  /*8c860*/  PRMT R105, R105, 0x7773, RZ ;  /* 0x0000777369697816 */ /* 0x000fe200000000ff */
[----:B------:R0:W-:Y:S01]  /*8c870*/  @P5 STG.E.U8 desc[UR60][R28.64], R0 ;  /* 0x000000001c005986 */ /* 0x0001e2000c10113c */
[----:B------:R-:W-:Y:S01]  /*8c880*/  ISETP.LT.AND P5, PT, R16, R13, !P3 ;  /* 0x0000000d1000720c */ /* 0x000fe20005fa1270 */
[----:B------:R-:W4:Y:S02]  /*8c890*/  LDC.64 R2, c[0x0][0x228] ;  /* 0x00008a00ff027b82 */ /* 0x000f240000000a00 */
[----:B------:R1:W-:Y:S01]  /*8c8a0*/  @P4 STG.E.U8 desc[UR60][R246.64], R105 ;  /* 0x00000069f6004986 */ /* 0x0003e2000c10113c */
[----:B------:R-:W-:-:S02]  /*8c8b0*/  ISETP.LT.AND P4, PT, R17, R23, !P3 ;  /* 0x000000171100720c */ /* 0x000fc40005f81270 */
[----:B------:R-:W-:-:S03]  /*8c8c0*/  ISETP.LT.AND P3, PT, R14, R11, !P3 ;  /* 0x0000000b0e00720c */ /* 0x000fc60005f61270 */
[----:B------:R-:W4:Y:S01]  /*8c8d0*/  LDC R13, c[0x0][0x228] ;  /* 0x00008a00ff0d7b82 */ /* 0x000f220000000800 */
[----:B0-----:R-:W-:Y:S01]  /*8c8e0*/  VIADD R0, R10, 0x6d ;  /* 0x0000006d0a007836 */ /* 0x001fe20000000000 */
[----:B------:R-:W4:Y:S04]  /*8c8f0*/  LDL.LU.64 R28, [R1+0x338] ;  /* 0x00033800011c7983 */ /* 0x000f280000300a00 */
[----:B-1----:R-:W4:Y:S02]  /*8c900*/  LDL.LU.64 R246, [R1+0x330] ;  /* 0x0003300001f67983 */ /* 0x002f240000300a00 */
[----:B------:R-:W0:Y:S08]  /*8c910*/  LDC R11, c[0x0][0x228] ;  /* 0x00008a00ff0b7b82 */ /* 0x000e300000000800 */
[----:B------:R-:W1:Y:S01]  /*8c920*/  LDC R23, c[0x0][0x228] ;  /* 0x00008a00ff177b82 */ /* 0x000e620000000800 */
[----:B--2---:R-:W-:-:S02]  /*8c930*/  PRMT R9, R102, 0x7770, RZ ;  /* 0x0000777066097816 */ /* 0x004fc400000000ff */
[----:B------:R-:W-:-:S03]  /*8c940*/  PRMT R7, R102, 0x7771, RZ ;  /* 0x0000777166077816 */ /* 0x000fc600000000ff */
[----:B------:R2:W-:Y:S01]  /*8c950*/  @P6 STG.E.U8 desc[UR60][R248.64], R9 ;  /* 0x00000009f8006986 */ /* 0x0005e2000c10113c */
[----:B------:R-:W-:Y:S02]  /*8c960*/  ISETP.GE.AND P6, PT, R0, R5, PT ;  /* 0x000000050000720c */ /* 0x000fe40003fc6270 */
[----:B------:R-:W-:Y:S01]  /*8c970*/  PRMT R0, R102, 0x7772, RZ ;  /* 0x0000777266007816 */ /* 0x000fe200000000ff */
[----:B---3--:R-:W-:Y:S04]  /*8c980*/  @P5 STG.E.U8 desc[UR60][R244.64], R7 ;  /* 0x00000007f4005986 */ /* 0x008fe8000c10113c */
[----:B------:R3:W-:Y:S04]  /*8c990*/  @P3 STG.E.U8 desc[UR60][R106.64], R0 ;  /* 0x000000006a003986 */ /* 0x0007e8000c10113c */
[----:B--2---:R-:W2:Y:S04]  /*8c9a0*/  LDL.LU.64 R248, [R1+0x320] ;  /* 0x0003200001f87983 */ /* 0x004ea80000300a00 */
[----:B---3--:R-:W3:Y:S01]  /*8c9b0*/  LDL.LU.64 R106, [R1+0x2f68] ;  /* 0x002f6800016a7983 */ /* 0x008ee20000300a00 */
        /* <DEDUP_REMOVED lines=13> */
[----:B------:R-:W4:Y:S08]  /*8ca90*/  LDC R13, c[0x0][0x228] ;  /* 0x00008a00ff0d7b82 */ /* 0x000f300000000800 */
[----:B------:R-:W4:Y:S01]  /*8caa0*/  LDC R24, c[0x0][0x228] ;  /* 0x00008a00ff187b82 */ /* 0x000f220000000800 */
[----:B---3--:R-:W-:-:S02]  /*8cab0*/  PRMT R7, R106, 0x7770, RZ ;  /* 0x000077706a077816 */ /* 0x008fc400000000ff */
[----:B------:R-:W-:-:S03]  /*8cac0*/  PRMT R5, R106, 0x7771, RZ ;  /* 0x000077716a057816 */ /* 0x000fc600000000ff */
[----:B------:R3:W-:Y:S01]  /*8cad0*/  @P5 STG.E.U8 desc[UR60][R32.64], R7 ;  /* 0x0000000720005986 */ /* 0x0007e2000c10113c */
[----:B------:R-:W-:Y:S02]  /*8cae0*/  ISETP.GE.AND P5, PT, R0, R3, PT ;  /* 0x000000030000720c */ /* 0x000fe40003fa6270 */
[C---:B------:R-:W-:Y:S02]  /*8caf0*/  PRMT R0, R106.reuse, 0x7772, RZ ;  /* 0x000077726a007816 */ /* 0x040fe400000000ff */
[----:B------:R-:W-:Y:S01]  /*8cb00*/  PRMT R106, R106, 0x7773, RZ ;  /* 0x000077736a6a7816 */ /* 0x000fe200000000ff */
[----:B------:R-:W-:Y:S04]  /*8cb10*/  @P3 STG.E.U8 desc[UR60][R28.64], R5 ;  /* 0x000000051c003986 */ /* 0x000fe8000c10113c */
[----:B------:R-:W-:Y:S01]  /*8cb20*/  @P6 STG.E.U8 desc[UR60][R246.64], R0 ;  /* 0x00000000f6006986 */ /* 0x000fe2000c10113c */
[----:B---3--:R-:W3:Y:S03]  /*8cb30*/  LDC R7, c[0x0][0x228] ;  /* 0x00008a00ff077b82 */ /* 0x008ee60000000800 */
[----:B--2---:R2:W-:Y:S04]  /*8cb40*/  @P4 STG.E.U8 desc[UR60][R248.64], R106 ;  /* 0x0000006af8004986 */ /* 0x0045e8000c10113c */
[----:B--2---:R-:W2:Y:S01]  /*8cb50*/  LDL.LU.64 R248, [R1+0x2e0] ;  /* 0x0002e00001f87983 */ /* 0x004ea20000300a00 */
[----:B------:R-:W-:-:S02]  /*8cb60*/  ISETP.LT.AND P3, PT, R15, R22, !P5 ;  /* 0x000000160f00720c */ /* 0x000fc40006f61270 */
[----:B0-----:R-:W-:Y:S01]  /*8cb70*/  ISETP.LT.AND P6, PT, R16, R11, !P5 ;  /* 0x0000000b1000720c */ /* 0x001fe20006fc1270 */
[----:B------:R-:W-:Y:S01]  /*8cb80*/  VIADD R0, R10, 0x6f ;  /* 0x0000006f0a007836 */ /* 0x000fe20000000000 */
[----:B-1----:R-:W-:Y:S01]  /*8cb90*/  ISETP.LT.AND P4, PT, R17, R23, !P5 ;  /* 0x000000171100720c */ /* 0x002fe20006f81270 */
[----:B------:R-:W2:Y:S01]  /*8cba0*/  LDL.LU.64 R28, [R1+0x2d0] ;  /* 0x0002d000011c7983 */ /* 0x000ea20000300a00 */
[----:B------:R-:W-:Y:S01]  /*8cbb0*/  ISETP.LT.AND P5, PT, R14, R19, !P5 ;  /* 0x000000130e00720c */ /* 0x000fe20006fa1270 */
[----:B------:R-:W0:Y:S01]  /*8cbc0*/  LDC R11, c[0x0][0x228] ;  /* 0x00008a00ff0b7b82 */ /* 0x000e220000000800 */
[C---:B------:R-:W-:Y:S01]  /*8cbd0*/  PRMT R5, R103.reuse, 0x7770, RZ ;  /* 0x0000777067057816 */ /* 0x040fe200000000ff */
[----:B------:R-:W2:Y:S01]  /*8cbe0*/  LDL.LU.64 R246, [R1+0x2c8] ;  /* 0x0002c80001f67983 */ /* 0x000ea20000300a00 */
        /* <DEDUP_REMOVED lines=8> */
[----:B---3--:R-:W-:Y:S01]  /*8cc70*/  ISETP.LT.AND P5, PT, R16, R7, !P3 ;  /* 0x000000071000720c */ /* 0x008fe20005fa1270 */
[----:B------:R-:W3:Y:S01]  /*8cc80*/  LDC R9, c[0x0][0x228] ;  /* 0x00008a00ff097b82 */ /* 0x000ee20000000800 */
[----:B------:R-:W-:Y:S02]  /*8cc90*/  PRMT R103, R103, 0x7773, RZ ;  /* 0x0000777367677816 */ /* 0x000fe400000000ff */
[C---:B-1----:R-:W-:Y:S02]  /*8cca0*/  PRMT R5, R107.reuse, 0x7770, RZ ;  /* 0x000077706b057816 */ /* 0x042fe400000000ff */
[----:B----4-:R-:W-:Y:S01]  /*8ccb0*/  PRMT R3, R107, 0x7771, RZ ;  /* 0x000077716b037816 */ /* 0x010fe200000000ff */
[----:B------:R1:W-:Y:S02]  /*8ccc0*/  @P4 STG.E.U8 desc[UR60][R250.64], R103 ;  /* 0x00000067fa004986 */ /* 0x0003e4000c10113c */
[----:B------:R-:W4:Y:S08]  /*8ccd0*/  LDC R7, c[0x0][0x228] ;  /* 0x00008a00ff077b82 */ /* 0x000f300000000800 */
[----:B------:R-:W4:Y:S01]  /*8cce0*/  LDC R19, c[0x0][0x228] ;  /* 0x00008a00ff137b82 */ /* 0x000f220000000800 */
[----:B-1----:R-:W4:Y:S04]  /*8ccf0*/  LDL.LU.64 R250, [R1+0x2c0] ;  /* 0x0002c00001fa7983 */ /* 0x002f280000300a00 */
[----:B------:R-:W4:Y:S04]  /*8cd00*/  LDL.LU.64 R244, [R1+0x2b8] ;  /* 0x0002b80001f47983 */ /* 0x000f280000300a00 */
[----:B--2---:R1:W-:Y:S04]  /*8cd10*/  @P6 STG.E.U8 desc[UR60][R248.64], R5 ;  /* 0x00000005f8006986 */ /* 0x0043e8000c10113c */
[----:B------:R2:W-:Y:S04]  /*8cd20*/  @P5 STG.E.U8 desc[UR60][R108.64], R3 ;  /* 0x000000036c005986 */ /* 0x0005e8000c10113c */
[----:B-1----:R-:W4:Y:S04]  /*8cd30*/  LDL.LU.64 R248, [R1+0x2a0] ;  /* 0x0002a00001f87983 */ /* 0x002f280000300a00 */
[----:B--2---:R-:W2:Y:S01]  /*8cd40*/  LDL.LU.64 R108, [R1+0x2f60] ;  /* 0x002f6000016c7983 */ /* 0x004ea20000300a00 */
[----:B------:R-:W-:Y:S01]  /*8cd50*/  ISETP.LT.AND P4, PT, R17, R13, !P3 ;  /* 0x0000000d1100720c */ /* 0x000fe20005f81270 */
[----:B------:R-:W-:Y:S01]  /*8cd60*/  VIADD R0, R10, 0x70 ;  /* 0x000000700a007836 */ /* 0x000fe20000000000 */
[----:B------:R-:W1:Y:S01]  /*8cd70*/  LDC.64 R12, c[0x0][0x228] ;  /* 0x00008a00ff0c7b82 */ /* 0x000e620000000a00 */
[----:B0-----:R-:W-:Y:S01]  /*8cd80*/  ISETP.LT.AND P3, PT, R14, R11, !P3 ;  /* 0x0000000b0e00720c */ /* 0x001fe20005f61270 */
[----:B------:R-:W2:Y:S02]  /*8cd90*/  LDL.LU.64 R32, [R1+0x298] ;  /* 0x0002980001207983 */ /* 0x000ea40000300a00 */
[----:B------:R-:W-:-:S02]  /*8cda0*/  ISETP.GE.AND P6, PT, R0, R23, PT ;  /* 0x000000170000720c */ /* 0x000fc40003fc6270 */
[----:B------:R-:W-:Y:S02]  /*8cdb0*/  PRMT R0, R107, 0x7772, RZ ;  /* 0x000077726b007816 */ /* 0x000fe400000000ff */
[----:B------:R-:W-:Y:S01]  /*8cdc0*/  ISETP.LT.AND P5, PT, R15, R6, !P6 ;  /* 0x000000060f00720c */ /* 0x000fe200077a1270 */
[----:B------:R-:W0:Y:S01]  /*8cdd0*/  LDC R11, c[0x0][0x228] ;  /* 0x00008a00ff0b7b82 */ /* 0x000e220000000800 */
[----:B------:R-:W-:-:S04]  /*8cde0*/  PRMT R107, R107, 0x7773, RZ ;  /* 0x000077736b6b7816 */ /* 0x000fc800000000ff */
[----:B------:R4:W-:Y:S01]  /*8cdf0*/  @P3 STG.E.U8 desc[UR60][R28.64], R0 ;  /* 0x000000001c003986 */ /* 0x0009e2000c10113c */
[----:B---3--:R-:W-:Y:S02]  /*8ce00*/  ISETP.LT.AND P3, PT, R16, R9, !P6 ;  /* 0x000000091000720c */ /* 0x008fe40007761270 */
[----:B------:R-:W3:Y:S01]  /*8ce10*/  LDC R9, c[0x0][0x228] ;  /* 0x00008a00ff097b82 */ /* 0x000ee20000000800 */
[----:B------:R4:W-:Y:S01]  /*8ce20*/  @P4 STG.E.U8 desc[UR60][R246.64], R107 ;  /* 0x0000006bf6004986 */ /* 0x0009e2000c10113c */
[----:B------:R-:W-:Y:S02]  /*8ce30*/  ISETP.LT.AND P4, PT, R17, R24, !P6 ;  /* 0x000000181100720c */ /* 0x000fe40007781270 */
[----:B----4-:R-:W-:-:S04]  /*8ce40*/  ISETP.LT.AND P6, PT, R14, R7, !P6 ;  /* 0x000000070e00720c */ /* 0x010fc800077c1270 */
[----:B------:R-:W4:Y:S01]  /*8ce50*/  LDC.64 R6, c[0x0][0x228] ;  /* 0x00008a00ff067b82 */ /* 0x000f220000000a00 */
[----:B------:R-:W-:Y:S01]  /*8ce60*/  VIADD R0, R10, 0x71 ;  /* 0x000000710a007836 */ /* 0x000fe20000000000 */
[----:B------:R-:W4:Y:S04]  /*8ce70*/  LDL.LU.64 R28, [R1+0x290] ;  /* 0x00029000011c7983 */ /* 0x000f280000300a00 */
[----:B------:R-:W4:Y:S02]  /*8ce80*/  LDL.LU.64 R246, [R1+0x288] ;  /* 0x0002880001f67983 */ /* 0x000f240000300a00 */
[----:B------:R-:W4:Y:S08]  /*8ce90*/  LDC R23, c[0x0][0x228] ;  /* 0x00008a00ff177b82 */ /* 0x000f300000000800 */
[----:B------:R-:W4:Y:S01]  /*8cea0*/  LDC R24, c[0x0][0x228] ;  /* 0x00008a00ff187b82 */ /* 0x000f220000000800 */
[----:B--2---:R-:W-:-:S02]  /*8ceb0*/  PRMT R5, R108, 0x7770, RZ ;  /* 0x000077706c057816 */ /* 0x004fc400000000ff */
[----:B------:R-:W-:-:S03]  /*8cec0*/  PRMT R3, R108, 0x7771, RZ ;  /* 0x000077716c037816 */ /* 0x000fc600000000ff */
[----:B------:R2:W-:Y:S01]  /*8ced0*/  @P5 STG.E.U8 desc[UR60][R250.64], R5 ;  /* 0x00000005fa005986 */ /* 0x0005e2000c10113c */
[----:B-1----:R-:W-:Y:S02]  /*8cee0*/  ISETP.GE.AND P5, PT, R0, R13, PT ;  /* 0x0000000d0000720c */ /* 0x002fe40003fa6270 */
[----:B------:R-:W-:Y:S01]  /*8cef0*/  PRMT R0, R108, 0x7772, RZ ;  /* 0x000077726c007816 */ /* 0x000fe200000000ff */
[----:B------:R-:W-:Y:S01]  /*8cf00*/  @P3 STG.E.U8 desc[UR60][R244.64], R3 ;  /* 0x00000003f4003986 */ /* 0x000fe2000c10113c */
[----:B------:R-:W1:Y:S03]  /*8cf10*/  LDC R13, c[0x0][0x228] ;  /* 0x00008a00ff0d7b82 */ /* 0x000e660000000800 */
[----:B------:R0:W-:Y:S04]  /*8cf20*/  @P6 STG.E.U8 desc[UR60][R112.64], R0 ;  /* 0x0000000070006986 */ /* 0x0001e8000c10113c */
[----:B--2---:R-:W2:Y:S04]  /*8cf30*/  LDL.LU.64 R250, [R1+0x278] ;  /* 0x0002780001fa7983 */ /* 0x004ea80000300a00 */
[----:B0-----:R-:W4:Y:S01]  /*8cf40*/  LDL.LU.64 R112, [R1+0x2f58] ;  /* 0x002f580001707983 */ /* 0x001f220000300a00 */
[----:B------:R-:W-:-:S02]  /*8cf50*/  ISETP.LT.AND P3, PT, R15, R4, !P5 ;  /* 0x000000040f00720c */ /* 0x000fc40006f61270 */
[----:B------:R-:W-:Y:S01]  /*8cf60*/  PRMT R108, R108, 0x7773, RZ ;  /* 0x000077736c6c7816 */ /* 0x000fe200000000ff */
[----:B------:R-:W2:Y:S01]  /*8cf70*/  LDL.LU.64 R30, [R1+0x270] ;  /* 0x00027000011e7983 */ /* 0x000ea20000300a00 */
[----:B------:R-:W-:Y:S01]  /*8cf80*/  ISETP.LT.AND P6, PT, R16, R11, !P5 ;  /* 0x0000000b1000720c */ /* 0x000fe20006fc1270 */
[----:B------:R-:W-:Y:S01]  /*8cf90*/  VIADD R0, R10, 0x72 ;  /* 0x000000720a007836 */ /* 0x000fe20000000000 */
[----:B------:R-:W0:Y:S01]  /*8cfa0*/  LDC R11, c[0x0][0x228] ;  /* 0x00008a00ff0b7b82 */ /* 0x000e220000000800 */
[----:B------:R3:W-:Y:S01]  /*8cfb0*/  @P4 STG.E.U8 desc[UR60][R248.64], R108 ;  /* 0x0000006cf8004986 */ /* 0x0007e2000c10113c */
[----:B------:R-:W-:Y:S02]  /*8cfc0*/  ISETP.LT.AND P4, PT, R17, R19, !P5 ;  /* 0x000000131100720c */ /* 0x000fe40006f81270 */
[----:B---3--:R-:W-:Y:S01]  /*8cfd0*/  ISETP.LT.AND P5, PT, R14, R9, !P5 ;  /* 0x000000090e00720c */ /* 0x008fe20006fa1270 */
[----:B------:R-:W3:Y:S03]  /*8cfe0*/  LDL.LU.64 R26, [R1+0x268] ;  /* 0x00026800011a7983 */ /* 0x000ee60000300a00 */
[----:B------:R-:W0:Y:S01]  /*8cff0*/  LDC.64 R4, c[0x0][0x228] ;  /* 0x00008a00ff047b82 */ /* 0x000e220000000a00 */
[----:B------:R-:W3:Y:S04]  /*8d000*/  LDL.LU.64 R244, [R1+0x2a8] ;  /* 0x0002a80001f47983 */ /* 0x000ee80000300a00 */
[----:B------:R-:W3:Y:S03]  /*8d010*/  LDL.LU.64 R248, [R1+0x280] ;  /* 0x0002800001f87983 */ /* 0x000ee60000300a00 */
[----:B------:R-:W3:Y:S01]  /*8d020*/  LDC R19, c[0x0][0x228] ;  /* 0x00008a00ff137b82 */ /* 0x000ee20000000800 */
[----:B----4-:R-:W-:-:S02]  /*8d030*/  PRMT R9, R112, 0x7770, RZ ;  /* 0x0000777070097816 */ /* 0x010fc400000000ff */
[----:B------:R-:W-:-:S03]  /*8d040*/  PRMT R3, R112, 0x7771, RZ ;  /* 0x0000777170037816 */ /* 0x000fc600000000ff */
[----:B------:R-:W-:Y:S01]  /*8d050*/  @P3 STG.E.U8 desc[UR60][R32.64], R9 ;  /* 0x0000000920003986 */ /* 0x000fe2000c10113c */
[----:B------:R-:W-:Y:S02]  /*8d060*/  ISETP.GE.AND P3, PT, R0, R7, PT ;  /* 0x000000070000720c */ /* 0x000fe40003f66270 */
[C---:B------:R-:W-:Y:S02]  /*8d070*/  PRMT R0, R112.reuse, 0x7772, RZ ;  /* 0x0000777270007816 */ /* 0x040fe400000000ff */
[----:B------:R-:W-:Y:S01]  /*8d080*/  PRMT R112, R112, 0x7773, RZ ;  /* 0x0000777370707816 */ /* 0x000fe200000000ff */
[----:B------:R-:W-:Y:S04]  /*8d090*/  @P6 STG.E.U8 desc[UR60][R28.64], R3 ;  /* 0x000000031c006986 */ /* 0x000fe8000c10113c */
[----:B------:R-:W-:Y:S04]  /*8d0a0*/  @P5 STG.E.U8 desc[UR60][R246.64], R0 ;  /* 0x00000000f6005986 */ /* 0x000fe8000c10113c */
[----:B--2---:R2:W-:Y:S04]  /*8d0b0*/  @P4 STG.E.U8 desc[UR60][R250.64], R112 ;  /* 0x00000070fa004986 */ /* 0x0045e8000c10113c */
[----:B--2---:R-:W2:Y:S01]  /*8d0c0*/  LDL.LU.64 R250, [R1+0x300] ;  /* 0x0003000001fa7983 */ /* 0x004ea20000300a00 */
[----:B------:R-:W-:-:S02]  /*8d0d0*/  ISETP.LT.AND P6, PT, R15, R2, !P3 ;  /* 0x000000020f00720c */ /* 0x000fc40005fc1270 */
[----:B-1----:R-:W-:Y:S01]  /*8d0e0*/  ISETP.LT.AND P5, PT, R16, R13, !P3 ;  /* 0x0000000d1000720c */ /* 0x002fe20005fa1270 */
[----:B------:R-:W-:Y:S01]  /*8d0f0*/  VIADD R0, R10, 0x73 ;  /* 0x000000730a007836 */ /* 0x000fe20000000000 */
[----:B------:R-:W-:Y:S01]  /*8d100*/  ISETP.LT.AND P4, PT, R17, R23, !P3 ;  /* 0x000000171100720c */ /* 0x000fe20005f81270 */
[----:B------:R-:W4:Y:S01]  /*8d110*/  LDL.LU.64 R28, [R1+0x350] ;  /* 0x00035000011c7983 */ /* 0x000f220000300a00 */
[----:B0-----:R-:W-:Y:S01]  /*8d120*/  ISETP.LT.AND P3, PT, R14, R11, !P3 ;  /* 0x0000000b0e00720c */ /* 0x001fe20005f61270 */
[----:B------:R-:W0:Y:S01]  /*8d130*/  LDC R13, c[0x0][0x228] ;  /* 0x00008a00ff0d7b82 */ /* 0x000e220000000800 */
[C---:B------:R-:W-:Y:S01]  /*8d140*/  PRMT R9, R109.reuse, 0x7770, RZ ;  /* 0x000077706d097816 */ /* 0x040fe200000000ff */
[----:B------:R-:W4:Y:S01]  /*8d150*/  LDL.LU.64 R246, [R1+0x328] ;  /* 0x0003280001f67983 */ /* 0x000f220000300a00 */
[----:B------:R-:W-:-:S03]  /*8d160*/  PRMT R7, R109, 0x7771, RZ ;  /* 0x000077716d077816 */ /* 0x000fc600000000ff */
[----:B------:R-:W-:Y:S01]  /*8d170*/  @P6 STG.E.U8 desc[UR60][R30.64], R9 ;  /* 0x000000091e006986 */ /* 0x000fe2000c10113c */
[----:B------:R-:W-:Y:S01]  /*8d180*/  ISETP.GE.AND P6, PT, R0, R5, PT ;  /* 0x000000050000720c */ /* 0x000fe20003fc6270 */
[----:B------:R-:W1:Y:S01]  /*8d190*/  LDC.64 R2, c[0x0][0x228] ;  /* 0x00008a00ff027b82 */ /* 0x000e620000000a00 */
[----:B------:R-:W-:Y:S01]  /*8d1a0*/  PRMT R0, R109, 0x7772, RZ ;  /* 0x000077726d007816 */ /* 0x000fe200000000ff */
[----:B---3--:R3:W-:Y:S01]  /*8d1b0*/  @P5 STG.E.U8 desc[UR60][R26.64], R7 ;  /* 0x000000071a005986 */ /* 0x0087e2000c10113c */
[----:B------:R-:W-:-:S03]  /*8d1c0*/  ISETP.LT.AND P5, PT, R15, R8, !P6 ;  /* 0x000000080f00720c */ /* 0x000fc600077a1270 */
[----:B------:R-:W-:Y:S01]  /*8d1d0*/  @P3 STG.E.U8 desc[UR60][R244.64], R0 ;  /* 0x00000000f4003986 */ /* 0x000fe2000c10113c */
[----:B------:R-:W-:Y:S01]  /*8d1e0*/  ISETP.LT.AND P3, PT, R16, R19, !P6 ;  /* 0x000000131000720c */ /* 0x000fe20007761270 */
[----:B------:R-:W4:Y:S01]  /*8d1f0*/  LDC R11, c[0x0][0x228] ;  /* 0x00008a00ff0b7b82 */ /* 0x000f220000000800 */
[----:B------:R-:W-:Y:S02]  /*8d200*/  PRMT R109, R109, 0x7773, RZ ;  /* 0x000077736d6d7816 */ /* 0x000fe400000000ff */
[C---:B------:R-:W-:Y:S02]  /*8d210*/  PRMT R5, R113.reuse, 0x7771, RZ ;  /* 0x0000777171057816 */ /* 0x040fe400000000ff */
[----:B---3--:R-:W-:Y:S01]  /*8d220*/  PRMT R7, R113, 0x7770, RZ ;  /* 0x0000777071077816 */ /* 0x008fe200000000ff */
[----:B------:R3:W-:Y:S02]  /*8d230*/  @P4 STG.E.U8 desc[UR60][R248.64], R109 ;  /* 0x0000006df8004986 */ /* 0x0007e4000c10113c */
[----:B------:R-:W4:Y:S08]  /*8d240*/  LDC R23, c[0x0][0x228] ;  /* 0x00008a00ff177b82 */ /* 0x000f300000000800 */
[----:B------:R-:W4:Y:S01]  /*8d250*/  LDC R19, c[0x0][0x228] ;  /* 0x00008a00ff137b82 */ /* 0x000f220000000800 */
[----:B---3--:R-:W3:Y:S04]  /*8d260*/  LDL.LU.64 R248, [R1+0x3a0] ;  /* 0x0003a00001f87983 */ /* 0x008ee80000300a00 */
[----:B------:R-:W3:Y:S03]  /*8d270*/  LDL.LU.64 R244, [R1+0x398] ;  /* 0x0003980001f47983 */ /* 0x000ee60000300a00 */
[----:B------:R-:W3:Y:S01]  /*8d280*/  LDC.64 R8, c[0x0][0x228] ;  /* 0x00008a00ff087b82 */ /* 0x000ee20000000a00 */
[----:B--2---:R2:W-:Y:S04]  /*8d290*/  @P5 STG.E.U8 desc[UR60][R250.64], R7 ;  /* 0x00000007fa005986 */ /* 0x0045e8000c10113c */
[----:B------:R0:W-:Y:S04]  /*8d2a0*/  @P3 STG.E.U8 desc[UR60][R110.64], R5 ;  /* 0x000000056e003986 */ /* 0x0001e8000c10113c */
[----:B--2---:R-:W2:Y:S01]  /*8d2b0*/  LDL.LU.64 R250, [R1+0x3c8] ;  /* 0x0003c80001fa7983 */ /* 0x004ea20000300a00 */
[----:B------:R-:W-:Y:S01]  /*8d2c0*/  ISETP.LT.AND P4, PT, R17, R24, !P6 ;  /* 0x000000181100720c */ /* 0x000fe20007781270 */
[----:B------:R-:W-:Y:S01]  /*8d2d0*/  VIADD R0, R10, 0x74 ;  /* 0x000000740a007836 */ /* 0x000fe20000000000 */
[----:B------:R-:W3:Y:S01]  /*8d2e0*/  LDC R7, c[0x0][0x228] ;  /* 0x00008a00ff077b82 */ /* 0x000ee20000000800 */
[----:B0-----:R-:W3:Y:S01]  /*8d2f0*/  LDL.LU.64 R110, [R1+0x2f50] ;  /* 0x002f5000016e7983 */ /* 0x001ee20000300a00 */
[----:B------:R-:W-:-:S02]  /*8d300*/  ISETP.LT.AND P6, PT, R14, R13, !P6 ;  /* 0x0000000d0e00720c */ /* 0x000fc400077c1270 */
[----:B-1----:R-:W-:Y:S01]  /*8d310*/  ISETP.GE.AND P5, PT, R0, R3, PT ;  /* 0x000000030000720c */ /* 0x002fe20003fa6270 */
[----:B------:R-:W2:Y:S01]  /*8d320*/  LDL.LU.64 R32, [R1+0x440] ;  /* 0x0004400001207983 */ /* 0x000ea20000300a00 */
[----:B------:R-:W-:Y:S02]  /*8d330*/  PRMT R0, R113, 0x7772, RZ ;  /* 0x0000777271007816 */ /* 0x000fe400000000ff */
[----:B------:R-:W-:Y:S01]  /*8d340*/  ISETP.LT.AND P3, PT, R15, R22, !P5 ;  /* 0x000000160f00720c */ /* 0x000fe20006f61270 */
[----:B------:R-:W0:Y:S01]  /*8d350*/  LDC R13, c[0x0][0x228] ;  /* 0x00008a00ff0d7b82 */ /* 0x000e220000000800 */
[----:B------:R-:W-:-:S05]  /*8d360*/  PRMT R113, R113, 0x7773, RZ ;  /* 0x0000777371717816 */ /* 0x000fca00000000ff */
[----:B----4-:R1:W-:Y:S01]  /*8d370*/  @P6 STG.E.U8 desc[UR60][R28.64], R0 ;  /* 0x000000001c006986 */ /* 0x0103e2000c10113c */
[----:B------:R-:W-:Y:S01]  /*8d380*/  ISETP.LT.AND P6, PT, R16, R11, !P5 ;  /* 0x0000000b1000720c */ /* 0x000fe20006fc1270 */
[----:B------:R-:W4:Y:S02]  /*8d390*/  LDC R24, c[0x0][0x228] ;  /* 0x00008a00ff187b82 */ /* 0x000f240000000800 */
[----:B------:R1:W-:Y:S01]  /*8d3a0*/  @P4 STG.E.U8 desc[UR60][R246.64], R113 ;  /* 0x00000071f6004986 */ /* 0x0003e2000c10113c */
[----:B------:R-:W-:Y:S02]  /*8d3b0*/  ISETP.LT.AND P4, PT, R17, R23, !P5 ;  /* 0x000000171100720c */ /* 0x000fe40006f81270 */
[----:B------:R-:W-:-:S03]  /*8d3c0*/  ISETP.LT.AND P5, PT, R14, R19, !P5 ;  /* 0x000000130e00720c */ /* 0x000fc60006fa1270 */
[----:B------:R-:W4:Y:S01]  /*8d3d0*/  LDC R11, c[0x0][0x228] ;  /* 0x00008a00ff0b7b82 */ /* 0x000f220000000800 */
[----:B-1----:R-:W-:Y:S01]  /*8d3e0*/  VIADD R0, R10, 0x75 ;  /* 0x000000750a007836 */ /* 0x002fe20000000000 */
[----:B------:R-:W4:Y:S04]  /*8d3f0*/  LDL.LU.64 R28, [R1+0x438] ;  /* 0x00043800011c7983 */ /* 0x000f280000300a00 */
[----:B------:R-:W4:Y:S02]  /*8d400*/  LDL.LU.64 R246, [R1+0x498] ;  /* 0x0004980001f67983 */ /* 0x000f240000300a00 */
[----:B------:R-:W1:Y:S08]  /*8d410*/  LDC.64 R22, c[0x0][0x228] ;  /* 0x00008a00ff167b82 */ /* 0x000e700000000a00 */
[----:B------:R-:W1:Y:S01]  /*8d420*/  LDC R19, c[0x0][0x228] ;  /* 0x00008a00ff137b82 */ /* 0x000e620000000800 */
[----:B---3--:R-:W-:-:S02]  /*8d430*/  PRMT R5, R110, 0x7770, RZ ;  /* 0x000077706e057816 */ /* 0x008fc400000000ff */
[----:B------:R-:W-:-:S03]  /*8d440*/  PRMT R3, R110, 0x7771, RZ ;  /* 0x000077716e037816 */ /* 0x000fc600000000ff */
[----:B------:R3:W-:Y:S01]  /*8d450*/  @P3 STG.E.U8 desc[UR60][R248.64], R5 ;  /* 0x00000005f8003986 */ /* 0x0007e2000c10113c */
[----:B------:R-:W-:Y:S02]  /*8d460*/  ISETP.GE.AND P3, PT, R0, R9, PT ;  /* 0x000000090000720c */ /* 0x000fe40003f66270 */
[----:B------:R-:W-:Y:S01]  /*8d470*/  PRMT R0, R110, 0x7772, RZ ;  /* 0x000077726e007816 */ /* 0x000fe200000000ff */
[----:B------:R-:W-:Y:S01]  /*8d480*/  @P6 STG.E.U8 desc[UR60][R244.64], R3 ;  /* 0x00000003f4006986 */ /* 0x000fe2000c10113c */
[----:B------:R-:W1:Y:S03]  /*8d490*/  LDC R9, c[0x0][0x228] ;  /* 0x00008a00ff097b82 */ /* 0x000e660000000800 */
[----:B------:R0:W-:Y:S04]  /*8d4a0*/  @P5 STG.E.U8 desc[UR60][R114.64], R0 ;  /* 0x0000000072005986 */ /* 0x0001e8000c10113c */
[----:B---3--:R-:W3:Y:S04]  /*8d4b0*/  LDL.LU.64 R248, [R1+0x468] ;  /* 0x0004680001f87983 */ /* 0x008ee80000300a00 */
[----:B0-----:R-:W3:Y:S01]  /*8d4c0*/  LDL.LU.64 R114, [R1+0x2f48] ;  /* 0x002f480001727983 */ /* 0x001ee20000300a00 */
[----:B------:R-:W-:-:S02]  /*8d4d0*/  ISETP.LT.AND P6, PT, R15, R12, !P3 ;  /* 0x0000000c0f00720c */ /* 0x000fc40005fc1270 */
[----:B------:R-:W-:Y:S01]  /*8d4e0*/  PRMT R110, R110, 0x7773, RZ ;  /* 0x000077736e6e7816 */ /* 0x000fe200000000ff */
[----:B------:R-:W3:Y:S01]  /*8d4f0*/  LDL.LU.64 R30, [R1+0x4e8] ;  /* 0x0004e800011e7983 */ /* 0x000ee20000300a00 */
[----:B------:R-:W-:Y:S01]  /*8d500*/  ISETP.LT.AND P5, PT, R16, R7, !P3 ;  /* 0x000000071000720c */ /* 0x000fe20005fa1270 */
[----:B------:R-:W-:Y:S01]  /*8d510*/  VIADD R0, R10, 0x76 ;  /* 0x000000760a007836 */ /* 0x000fe20000000000 */
[----:B------:R-:W0:Y:S01]  /*8d520*/  LDC R7, c[0x0][0x228] ;  /* 0x00008a00ff077b82 */ /* 0x000e220000000800 */
[----:B--2---:R2:W-:Y:S01]  /*8d530*/  @P4 STG.E.U8 desc[UR60][R250.64], R110 ;  /* 0x0000006efa004986 */ /* 0x0045e2000c10113c */
[----:B------:R-:W-:Y:S02]  /*8d540*/  ISETP.LT.AND P4, PT, R17, R13, !P3 ;  /* 0x0000000d1100720c */ /* 0x000fe40005f81270 */
[----:B----4-:R-:W-:Y:S01]  /*8d550*/  ISETP.LT.AND P3, PT, R14, R11, !P3 ;  /* 0x0000000b0e00720c */ /* 0x010fe20005f61270 */
[----:B------:R-:W4:Y:S03]  /*8d560*/  LDL.LU.64 R26, [R1+0x4e0] ;  /* 0x0004e000011a7983 */ /* 0x000f260000300a00 */
[----:B------:R-:W0:Y:S01]  /*8d570*/  LDC.64 R12, c[0x0][0x228] ;  /* 0x00008a00ff0c7b82 */ /* 0x000e220000000a00 */
[----:B------:R-:W4:Y:S04]  /*8d580*/  LDL.LU.64 R244, [R1+0x538] ;  /* 0x0005380001f47983 */ /* 0x000f280000300a00 */
[----:B--2---:R-:W2:Y:S03]  /*8d590*/  LDL.LU.64 R250, [R1+0x510] ;  /* 0x0005100001fa7983 */ /* 0x004ea60000300a00 */
[----:B------:R-:W4:Y:S01]  /*8d5a0*/  LDC R11, c[0x0][0x228] ;  /* 0x00008a00ff0b7b82 */ /* 0x000f220000000800 */
[----:B---3--:R-:W-:-:S02]  /*8d5b0*/  PRMT R5, R114, 0x7770, RZ ;  /* 0x0000777072057816 */ /* 0x008fc400000000ff */
        /* <DEDUP_REMOVED lines=9> */
[----:B---3--:R-:W3:Y:S01]  /*8d650*/  LDL.LU.64 R248, [R1+0x588] ;  /* 0x0005880001f87983 */ /* 0x008ee20000300a00 */
[----:B------:R-:W-:-:S02]  /*8d660*/  ISETP.LT.AND P5, PT, R15, R6, !P6 ;  /* 0x000000060f00720c */ /* 0x000fc400077a1270 */
[----:B------:R-:W-:Y:S01]  /*8d670*/  ISETP.LT.AND P3, PT, R16, R9, !P6 ;  /* 0x000000091000720c */ /* 0x000fe20007761270 */
[----:B------:R-:W-:Y:S01]  /*8d680*/  VIADD R0, R10, 0x77 ;  /* 0x000000770a007836 */ /* 0x000fe20000000000 */
[----:B------:R-:W1:Y:S01]  /*8d690*/  LDC R9, c[0x0][0x228] ;  /* 0x00008a00ff097b82 */ /* 0x000e620000000800 */
[----:B------:R-:W-:Y:S01]  /*8d6a0*/  ISETP.LT.AND P4, PT, R17, R24, !P6 ;  /* 0x000000181100720c */ /* 0x000fe20007781270 */
[----:B------:R-:W3:Y:S01]  /*8d6b0*/  LDL.LU.64 R28, [R1+0x5e0] ;  /* 0x0005e000011c7983 */ /* 0x000ee20000300a00 */
[----:B0-----:R-:W-:Y:S02]  /*8d6c0*/  ISETP.LT.AND P6, PT, R14, R7, !P6 ;  /* 0x000000070e00720c */ /* 0x001fe400077c1270 */
[C---:B------:R-:W-:Y:S01]  /*8d6d0*/  PRMT R5, R111.reuse, 0x7770, RZ ;  /* 0x000077706f057816 */ /* 0x040fe200000000ff */
[----:B------:R-:W3:Y:S01]  /*8d6e0*/  LDL.LU.64 R246, [R1+0x5b0] ;  /* 0x0005b00001f67983 */ /* 0x000ee20000300a00 */
[----:B------:R-:W-:Y:S01]  /*8d6f0*/  PRMT R3, R111, 0x7771, RZ ;  /* 0x000077716f037816 */ /* 0x000fe200000000ff */
[----:B------:R-:W0:Y:S02]  /*8d700*/  LDC.64 R6, c[0x0][0x228] ;  /* 0x00008a00ff067b82 */ /* 0x000e240000000a00 */
[----:B------:R-:W-:Y:S01]  /*8d710*/  @P5 STG.E.U8 desc[UR60][R30.64], R5 ;  /* 0x000000051e005986 */ /* 0x000fe2000c10113c */
[----:B------:R-:W-:-:S02]  /*8d720*/  ISETP.GE.AND P5, PT, R0, R13, PT ;  /* 0x0000000d0000720c */ /* 0x000fc40003fa6270 */
[----:B------:R-:W-:Y:S01]  /*8d730*/  PRMT R0, R111, 0x7772, RZ ;  /* 0x000077726f007816 */ /* 0x000fe200000000ff */
[----:B----4-:R4:W-:Y:S01]  /*8d740*/  @P3 STG.E.U8 desc[UR60][R26.64], R3 ;  /* 0x000000031a003986 */ /* 0x0109e2000c10113c */
        /* <DEDUP_REMOVED lines=10> */
[----:B----4-:R-:W-:Y:S01]  /*8d7f0*/  PRMT R3, R115, 0x7771, RZ ;  /* 0x0000777173037816 */ /* 0x010fe200000000ff */
[----:B------:R-:W-:Y:S02]  /*8d800*/  VIADD R0, R10, 0x78 ;  /* 0x000000780a007836 */ /* 0x000fe40000000000 */
[----:B------:R-:W1:Y:S01]  /*8d810*/  LDC.64 R4, c[0x0][0x228] ;  /* 0x00008a00ff047b82 */ /* 0x000e620000000a00 */
[----:B--2---:R-:W2:Y:S04]  /*8d820*/  LDL.LU.64 R250, [R1+0x638] ;  /* 0x0006380001fa7983 */ /* 0x004ea80000300a00 */
[----:B------:R-:W4:Y:S03]  /*8d830*/  LDL.LU.64 R244, [R1+0x630] ;  /* 0x0006300001f47983 */ /* 0x000f260000300a00 */
[----:B------:R-:W4:Y:S08]  /*8d840*/  LDC R19, c[0x0][0x228] ;  /* 0x00008a00ff137b82 */ /* 0x000f300000000800 */
[----:B------:R-:W4:Y:S01]  /*8d850*/  LDC R24, c[0x0][0x228] ;  /* 0x00008a00ff187b82 */ /* 0x000f220000000800 */
[----:B---3--:R3:W-:Y:S04]  /*8d860*/  @P3 STG.E.U8 desc[UR60][R248.64], R9 ;  /* 0x00000009f8003986 */ /* 0x0087e8000c10113c */
[----:B------:R0:W-:Y:S04]  /*8d870*/  @P6 STG.E.U8 desc[UR60][R116.64], R3 ;  /* 0x0000000374006986 */ /* 0x0001e8000c10113c */
[----:B---3--:R-:W3:Y:S04]  /*8d880*/  LDL.LU.64 R248, [R1+0x658] ;  /* 0x0006580001f87983 */ /* 0x008ee80000300a00 */
[----:B0-----:R-:W2:Y:S01]  /*8d890*/  LDL.LU.64 R116, [R1+0x2f40] ;  /* 0x002f400001747983 */ /* 0x001ea20000300a00 */
[----:B------:R-:W-:-:S02]  /*8d8a0*/  ISETP.GE.AND P3, PT, R0, R7, PT ;  /* 0x000000070000720c */ /* 0x000fc40003f66270 */
[----:B------:R-:W-:Y:S01]  /*8d8b0*/  PRMT R0, R115, 0x7772, RZ ;  /* 0x0000777273007816 */ /* 0x000fe200000000ff */
[----:B------:R-:W3:Y:S01]  /*8d8c0*/  LDL.LU.64 R32, [R1+0x6d0] ;  /* 0x0006d00001207983 */ /* 0x000ee20000300a00 */
[----:B------:R-:W-:Y:S02]  /*8d8d0*/  ISETP.LT.AND P6, PT, R15, R2, !P3 ;  /* 0x000000020f00720c */ /* 0x000fe40005fc1270 */
[----:B------:R-:W-:Y:S01]  /*8d8e0*/  PRMT R115, R115, 0x7773, RZ ;  /* 0x0000777373737816 */ /* 0x000fe200000000ff */
[----:B------:R0:W-:Y:S01]  /*8d8f0*/  @P5 STG.E.U8 desc[UR60][R28.64], R0 ;  /* 0x000000001c005986 */ /* 0x0001e2000c10113c */
[----:B------:R-:W-:Y:S01]  /*8d900*/  ISETP.LT.AND P5, PT, R16, R13, !P3 ;  /* 0x0000000d1000720c */ /* 0x000fe20005fa1270 */
[----:B------:R-:W3:Y:S02]  /*8d910*/  LDC.64 R2, c[0x0][0x228] ;  /* 0x00008a00ff027b82 */ /* 0x000ee40000000a00 */
[----:B------:R1:W-:Y:S01]  /*8d920*/  @P4 STG.E.U8 desc[UR60][R246.64], R115 ;  /* 0x00000073f6004986 */ /* 0x0003e2000c10113c */
[----:B------:R-:W-:-:S02]  /*8d930*/  ISETP.LT.AND P4, PT, R17, R23, !P3 ;  /* 0x000000171100720c */ /* 0x000fc40005f81270 */
[----:B------:R-:W-:-:S03]  /*8d940*/  ISETP.LT.AND P3, PT, R14, R11, !P3 ;  /* 0x0000000b0e00720c */ /* 0x000fc60005f61270 */
[----:B------:R-:W3:Y:S01]  /*8d950*/  LDC R13, c[0x0][0x228] ;  /* 0x00008a00ff0d7b82 */ /* 0x000ee20000000800 */
[----:B0-----:R-:W-:Y:S01]  /*8d960*/  VIADD R0, R10, 0x79 ;  /* 0x000000790a007836 */ /* 0x001fe20000000000 */
[----:B------:R-:W3:Y:S04]  /*8d970*/  LDL.LU.64 R28, [R1+0x6c8] ;  /* 0x0006c800011c7983 */ /* 0x000ee80000300a00 */
[----:B-1----:R-:W3:Y:S02]  /*8d980*/  LDL.LU.64 R246, [R1+0x728] ;  /* 0x0007280001f67983 */ /* 0x002ee40000300a00 */
[----:B------:R-:W0:Y:S08]  /*8d990*/  LDC R11, c[0x0][0x228] ;  /* 0x00008a00ff0b7b82 */ /* 0x000e300000000800 */
[----:B------:R-:W1:Y:S01]  /*8d9a0*/  LDC R23, c[0x0][0x228] ;  /* 0x00008a00ff177b82 */ /* 0x000e620000000800 */
[----:B--2---:R-:W-:-:S02]  /*8d9b0*/  PRMT R9, R116, 0x7770, RZ ;  /* 0x0000777074097816 */ /* 0x004fc400000000ff */
[----:B------:R-:W-:-:S03]  /*8d9c0*/  PRMT R7, R116, 0x7771, RZ ;  /* 0x0000777174077816 */ /* 0x000fc600000000ff */
[----:B------:R2:W-:Y:S01]  /*8d9d0*/  @P6 STG.E.U8 desc[UR60][R250.64], R9 ;  /* 0x00000009fa006986 */ /* 0x0005e2000c10113c */
[----:B------:R-:W-:Y:S02]  /*8d9e0*/  ISETP.GE.AND P6, PT, R0, R5, PT ;  /* 0x000000050000720c */ /* 0x000fe40003fc6270 */
[----:B------:R-:W-:Y:S01]  /*8d9f0*/  PRMT R0, R116, 0x7772, RZ ;  /* 0x0000777274007816 */ /* 0x000fe200000000ff */
[----:B----4-:R-:W-:Y:S04]  /*8da00*/  @P5 STG.E.U8 desc[UR60][R244.64], R7 ;  /* 0x00000007f4005986 */ /* 0x010fe8000c10113c */
[----:B------:R4:W-:Y:S04]  /*8da10*/  @P3 STG.E.U8 desc[UR60][R120.64], R0 ;  /* 0x0000000078003986 */ /* 0x0009e8000c10113c */
[----:B--2---:R-:W2:Y:S04]  /*8da20*/  LDL.LU.64 R250, [R1+0x6f8] ;  /* 0x0006f80001fa7983 */ /* 0x004ea80000300a00 */
[----:B----4-:R-:W4:Y:S01]  /*8da30*/  LDL.LU.64 R120, [R1+0x2f38] ;  /* 0x002f380001787983 */ /* 0x010f220000300a00 */
[----:B------:R-:W-:-:S02]  /*8da40*/  ISETP.LT.AND P5, PT, R15, R8, !P6 ;  /* 0x000000080f00720c */ /* 0x000fc400077a1270 */
[----:B------:R-:W-:Y:S01]  /*8da50*/  PRMT R116, R116, 0x7773, RZ ;  /* 0x0000777374747816 */ /* 0x000fe200000000ff */
[----:B------:R-:W2:Y:S01]  /*8da60*/  LDL.LU.64 R30, [R1+0x778] ;  /* 0x00077800011e7983 */ /* 0x000ea20000300a00 */
[----:B------:R-:W-:Y:S01]  /*8da70*/  ISETP.LT.AND P3, PT, R16, R19, !P6 ;  /* 0x000000131000720c */ /* 0x000fe20007761270 */
[----:B------:R-:W-:Y:S01]  /*8da80*/  VIADD R0, R10, 0x7a ;  /* 0x0000007a0a007836 */ /* 0x000fe20000000000 */
[----:B------:R-:W1:Y:S01]  /*8da90*/  LDC R19, c[0x0][0x228] ;  /* 0x00008a00ff137b82 */ /* 0x000e620000000800 */
[----:B---3--:R3:W-:Y:S01]  /*8daa0*/  @P4 STG.E.U8 desc[UR60][R248.64], R116 ;  /* 0x00000074f8004986 */ /* 0x0087e2000c10113c */
[----:B------:R-:W-:Y:S02]  /*8dab0*/  ISETP.LT.AND P4, PT, R17, R24, !P6 ;  /* 0x000000181100720c */ /* 0x000fe40007781270 */
[----:B------:R-:W-:Y:S01]  /*8dac0*/  ISETP.LT.AND P6, PT, R14, R13, !P6 ;  /* 0x0000000d0e00720c */ /* 0x000fe200077c1270 */
[----:B------:R-:W2:Y:S03]  /*8dad0*/  LDL.LU.64 R26, [R1+0x770] ;  /* 0x00077000011a7983 */ /* 0x000ea60000300a00 */
[----:B------:R-:W1:Y:S01]  /*8dae0*/  LDC.64 R8, c[0x0][0x228] ;  /* 0x00008a00ff087b82 */ /* 0x000e620000000a00 */
[----:B------:R-:W2:Y:S04]  /*8daf0*/  LDL.LU.64 R244, [R1+0x7c8] ;  /* 0x0007c80001f47983 */ /* 0x000ea80000300a00 */
[----:B---3--:R-:W3:Y:S03]  /*8db00*/  LDL.LU.64 R248, [R1+0x7a0] ;  /* 0x0007a00001f87983 */ /* 0x008ee60000300a00 */
[----:B------:R-:W3:Y:S08]  /*8db10*/  LDC R13, c[0x0][0x228] ;  /* 0x00008a00ff0d7b82 */ /* 0x000ef00000000800 */
[----:B------:R-:W3:Y:S01]  /*8db20*/  LDC R24, c[0x0][0x228] ;  /* 0x00008a00ff187b82 */ /* 0x000ee20000000800 */
        /* <DEDUP_REMOVED lines=32> */
[----:B---3--:R-:W-:Y:S01]  /*8dd30*/  PRMT R3, R121, 0x7771, RZ ;  /* 0x0000777179037816 */ /* 0x008fe200000000ff */
[----:B------:R1:W-:Y:S02]  /*8dd40*/  @P4 STG.E.U8 desc[UR60][R248.64], R117 ;  /* 0x00000075f8004986 */ /* 0x0003e4000c10113c */
[----:B------:R-:W3:Y:S08]  /*8dd50*/  LDC R7, c[0x0][0x228] ;  /* 0x00008a00ff077b82 */ /* 0x000ef00000000800 */
[----:B------:R-:W3:Y:S01]  /*8dd60*/  LDC R19, c[0x0][0x228] ;  /* 0x00008a00ff137b82 */ /* 0x000ee20000000800 */
[----:B-1----:R-:W3:Y:S04]  /*8dd70*/  LDL.LU.64 R248, [R1+0x8c0] ;  /* 0x0008c00001f87983 */ /* 0x002ee80000300a00 */
[----:B------:R-:W3:Y:S04]  /*8dd80*/  LDL.LU.64 R244, [R1+0x8b8] ;  /* 0x0008b80001f47983 */ /* 0x000ee80000300a00 */
[----:B--2---:R1:W-:Y:S04]  /*8dd90*/  @P6 STG.E.U8 desc[UR60][R250.64], R5 ;  /* 0x00000005fa006986 */ /* 0x0043e8000c10113c */
[----:B------:R2:W-:Y:S04]  /*8dda0*/  @P5 STG.E.U8 desc[UR60][R118.64], R3 ;  /* 0x0000000376005986 */ /* 0x0005e8000c10113c */
[----:B-1----:R-:W3:Y:S04]  /*8ddb0*/  LDL.LU.64 R250, [R1+0x8e8] ;  /* 0x0008e80001fa7983 */ /* 0x002ee80000300a00 */
[----:B--2---:R-:W2:Y:S01]  /*8ddc0*/  LDL.LU.64 R118, [R1+0x2f30] ;  /* 0x002f300001767983 */ /* 0x004ea20000300a00 */
[----:B------:R-:W-:Y:S01]  /*8ddd0*/  ISETP.LT.AND P4, PT, R17, R13, !P3 ;  /* 0x0000000d1100720c */ /* 0x000fe20005f81270 */
[----:B------:R-:W-:Y:S01]  /*8dde0*/  VIADD R0, R10, 0x7c ;  /* 0x0000007c0a007836 */ /* 0x000fe20000000000 */
[----:B0-----:R-:W-:Y:S01]  /*8ddf0*/  ISETP.LT.AND P3, PT, R14, R11, !P3 ;  /* 0x0000000b0e00720c */ /* 0x001fe20005f61270 */
[----:B------:R-:W2:Y:S01]  /*8de00*/  LDL.LU.64 R32, [R1+0x960] ;  /* 0x0009600001207983 */ /* 0x000ea20000300a00 */
[----:B------:R-:W0:Y:S02]  /*8de10*/  LDC.64 R12, c[0x0][0x228] ;  /* 0x00008a00ff0c7b82 */ /* 0x000e240000000a00 */
[----:B------:R-:W-:-:S02]  /*8de20*/  ISETP.GE.AND P6, PT, R0, R23, PT ;  /* 0x000000170000720c */ /* 0x000fc40003fc6270 */
[C---:B------:R-:W-:Y:S02]  /*8de30*/  PRMT R0, R121.reuse, 0x7772, RZ ;  /* 0x0000777279007816 */ /* 0x040fe400000000ff */
[----:B------:R-:W-:Y:S02]  /*8de40*/  PRMT R121, R121, 0x7773, RZ ;  /* 0x0000777379797816 */ /* 0x000fe400000000ff */
[----:B------:R-:W-:Y:S01]  /*8de50*/  ISETP.LT.AND P5, PT, R15, R6, !P6 ;  /* 0x000000060f00720c */ /* 0x000fe200077a1270 */
[----:B------:R-:W1:Y:S02]  /*8de60*/  LDC R11, c[0x0][0x228] ;  /* 0x00008a00ff0b7b82 */ /* 0x000e640000000800 */
[----:B------:R3:W-:Y:S01]  /*8de70*/  @P3 STG.E.U8 desc[UR60][R28.64], R0 ;  /* 0x000000001c003986 */ /* 0x0007e2000c10113c */
[----:B----4-:R-:W-:-:S03]  /*8de80*/  ISETP.LT.AND P3, PT, R16, R9, !P6 ;  /* 0x000000091000720c */ /* 0x010fc60007761270 */
[----:B------:R4:W-:Y:S01]  /*8de90*/  @P4 STG.E.U8 desc[UR60][R246.64], R121 ;  /* 0x00000079f6004986 */ /* 0x0009e2000c10113c */
[----:B------:R-:W-:Y:S01]  /*8dea0*/  ISETP.LT.AND P4, PT, R17, R24, !P6 ;  /* 0x000000181100720c */ /* 0x000fe20007781270 */
[----:B------:R-:W1:Y:S01]  /*8deb0*/  LDC R9, c[0x0][0x228] ;  /* 0x00008a00ff097b82 */ /* 0x000e620000000800 */
[----:B---3--:R-:W-:Y:S01]  /*8dec0*/  ISETP.LT.AND P6, PT, R14, R7, !P6 ;  /* 0x000000070e00720c */ /* 0x008fe200077c1270 */
[----:B------:R-:W3:Y:S01]  /*8ded0*/  LDL.LU.64 R28, [R1+0x958] ;  /* 0x00095800011c7983 */ /* 0x000ee20000300a00 */
[----:B------:R-:W-:-:S05]  /*8dee0*/  VIADD R3, R10, 0x7d ;  /* 0x0000007d0a037836 */ /* 0x000fca0000000000 */
[----:B------:R-:W3:Y:S01]  /*8def0*/  LDC.64 R6, c[0x0][0x228] ;  /* 0x00008a00ff067b82 */ /* 0x000ee20000000a00 */
[----:B----4-:R-:W4:Y:S07]  /*8df00*/  LDL.LU.64 R246, [R1+0x9b0] ;  /* 0x0009b00001f67983 */ /* 0x010f2e0000300a00 */
[----:B------:R-:W4:Y:S08]  /*8df10*/  LDC R23, c[0x0][0x228] ;  /* 0x00008a00ff177b82 */ /* 0x000f300000000800 */
[----:B------:R-:W4:Y:S01]  /*8df20*/  LDC R24, c[0x0][0x228] ;  /* 0x00008a00ff187b82 */ /* 0x000f220000000800 */
[----:B--2---:R-:W-:-:S02]  /*8df30*/  PRMT R0, R118, 0x7770, RZ ;  /* 0x0000777076007816 */ /* 0x004fc400000000ff */
[----:B------:R-:W-:-:S03]  /*8df40*/  PRMT R5, R118, 0x7771, RZ ;  /* 0x0000777176057816 */ /* 0x000fc600000000ff */
[----:B------:R2:W-:Y:S04]  /*8df50*/  @P5 STG.E.U8 desc[UR60][R248.64], R0 ;  /* 0x00000000f8005986 */ /* 0x0005e8000c10113c */
[----:B------:R-:W-:Y:S01]  /*8df60*/  @P3 STG.E.U8 desc[UR60][R244.64], R5 ;  /* 0x00000005f4003986 */ /* 0x000fe2000c10113c */
[----:B--2---:R-:W-:-:S03]  /*8df70*/  PRMT R0, R118, 0x7772, RZ ;  /* 0x0000777276007816 */ /* 0x004fc600000000ff */
[----:B------:R-:W2:Y:S04]  /*8df80*/  LDL.LU.64 R248, [R1+0x990] ;  /* 0x0009900001f87983 */ /* 0x000ea80000300a00 */
[----:B------:R0:W-:Y:S04]  /*8df90*/  @P6 STG.E.U8 desc[UR60][R122.64], R0 ;  /* 0x000000007a006986 */ /* 0x0001e8000c10113c */
[----:B0-----:R-:W3:Y:S01]  /*8dfa0*/  LDL.LU.64 R122, [R1+0x2f28] ;  /* 0x002f2800017a7983 */ /* 0x001ee20000300a00 */
[----:B------:R-:W-:Y:S02]  /*8dfb0*/  ISETP.GE.AND P5, PT, R3, R13, PT ;  /* 0x0000000d0300720c */ /* 0x000fe40003fa6270 */
[----:B------:R-:W-:Y:S01]  /*8dfc0*/  PRMT R118, R118, 0x7773, RZ ;  /* 0x0000777376767816 */ /* 0x000fe200000000ff */
[----:B------:R-:W2:Y:S01]  /*8dfd0*/  LDL.LU.64 R30, [R1+0xa08] ;  /* 0x000a0800011e7983 */ /* 0x000ea20000300a00 */
[----:B------:R-:W-:Y:S01]  /*8dfe0*/  ISETP.LT.AND P3, PT, R15, R4, !P5 ;  /* 0x000000040f00720c */ /* 0x000fe20006f61270 */
[----:B------:R-:W0:Y:S01]  /*8dff0*/  LDC R13, c[0x0][0x228] ;  /* 0x00008a00ff0d7b82 */ /* 0x000e220000000800 */
[----:B-1----:R-:W-:Y:S01]  /*8e000*/  ISETP.LT.AND P6, PT, R16, R11, !P5 ;  /* 0x0000000b1000720c */ /* 0x002fe20006fc1270 */
[----:B------:R1:W-:Y:S01]  /*8e010*/  @P4 STG.E.U8 desc[UR60][R250.64], R118 ;  /* 0x00000076fa004986 */ /* 0x0003e2000c10113c */
[----:B------:R-:W-:-:S02]  /*8e020*/  ISETP.LT.AND P4, PT, R17, R19, !P5 ;  /* 0x000000131100720c */ /* 0x000fc40006f81270 */
[----:B------:R-:W-:Y:S01]  /*8e030*/  ISETP.LT.AND P5, PT, R14, R9, !P5 ;  /* 0x000000090e00720c */ /* 0x000fe20006fa1270 */
[----:B------:R-:W2:Y:S02]  /*8e040*/  LDL.LU.64 R26, [R1+0xa00] ;  /* 0x000a0000011a7983 */ /* 0x000ea40000300a00 */
[----:B------:R-:W0:Y:S02]  /*8e050*/  LDC R11, c[0x0][0x228] ;  /* 0x00008a00ff0b7b82 */ /* 0x000e240000000800 */
[----:B------:R-:W2:Y:S04]  /*8e060*/  LDL.LU.64 R244, [R1+0xa58] ;  /* 0x000a580001f47983 */ /* 0x000ea80000300a00 */
[----:B-1----:R-:W2:Y:S01]  /*8e070*/  LDL.LU.64 R250, [R1+0xa30] ;  /* 0x000a300001fa7983 */ /* 0x002ea20000300a00 */
[----:B------:R-:W-:Y:S01]  /*8e080*/  VIADD R3, R10, 0x7e ;  /* 0x0000007e0a037836 */ /* 0x000fe20000000000 */
[----:B------:R-:W1:Y:S08]  /*8e090*/  LDC.64 R4, c[0x0][0x228] ;  /* 0x00008a00ff047b82 */ /* 0x000e700000000a00 */
[----:B------:R-:W1:Y:S01]  /*8e0a0*/  LDC R19, c[0x0][0x228] ;  /* 0x00008a00ff137b82 */ /* 0x000e620000000800 */
[----:B---3--:R-:W-:-:S02]  /*8e0b0*/  PRMT R0, R122, 0x7770, RZ ;  /* 0x000077707a007816 */ /* 0x008fc400000000ff */
[----:B------:R-:W-:-:S03]  /*8e0c0*/  PRMT R9, R122, 0x7771, RZ ;  /* 0x000077717a097816 */ /* 0x000fc600000000ff */
[----:B------:R3:W-:Y:S04]  /*8e0d0*/  @P3 STG.E.U8 desc[UR60][R32.64], R0 ;  /* 0x0000000020003986 */ /* 0x0007e8000c10113c */
[----:B------:R-:W-:Y:S01]  /*8e0e0*/  @P6 STG.E.U8 desc[UR60][R28.64], R9 ;  /* 0x000000091c006986 */ /* 0x000fe2000c10113c */
[C---:B---3--:R-:W-:Y:S02]  /*8e0f0*/  PRMT R0, R122.reuse, 0x7772, RZ ;  /* 0x000077727a007816 */ /* 0x048fe400000000ff */
[----:B------:R-:W-:-:S03]  /*8e100*/  PRMT R122, R122, 0x7773, RZ ;  /* 0x000077737a7a7816 */ /* 0x000fc600000000ff */
[----:B----4-:R-:W-:Y:S04]  /*8e110*/  @P5 STG.E.U8 desc[UR60][R246.64], R0 ;  /* 0x00000000f6005986 */ /* 0x010fe8000c10113c */
[----:B--2---:R2:W-:Y:S04]  /*8e120*/  @P4 STG.E.U8 desc[UR60][R248.64], R122 ;  /* 0x0000007af8004986 */ /* 0x0045e8000c10113c */
[----:B--2---:R-:W2:Y:S01]  /*8e130*/  LDL.LU.64 R248, [R1+0xaa8] ;  /* 0x000aa80001f87983 */ /* 0x004ea20000300a00 */
[----:B------:R-:W-:Y:S02]  /*8e140*/  ISETP.GE.AND P3, PT, R3, R7, PT ;  /* 0x000000070300720c */ /* 0x000fe40003f66270 */
[----:B------:R-:W-:Y:S01]  /*8e150*/  PRMT R0, R119, 0x7770, RZ ;  /* 0x0000777077007816 */ /* 0x000fe200000000ff */
[----:B------:R-:W3:Y:S01]  /*8e160*/  LDL.LU.64 R28, [R1+0xaf8] ;  /* 0x000af800011c7983 */ /* 0x000ee20000300a00 */
[----:B------:R-:W-:-:S02]  /*8e170*/  ISETP.LT.AND P6, PT, R15, R2, !P3 ;  /* 0x000000020f00720c */ /* 0x000fc40005fc1270 */
[----:B0-----:R-:W-:Y:S01]  /*8e180*/  ISETP.LT.AND P5, PT, R16, R13, !P3 ;  /* 0x0000000d1000720c */ /* 0x001fe20005fa1270 */
[----:B------:R-:W-:Y:S01]  /*8e190*/  VIADD R7, R10, 0x7f ;  /* 0x0000007f0a077836 */ /* 0x000fe20000000000 */
[----:B------:R-:W-:Y:S01]  /*8e1a0*/  ISETP.LT.AND P4, PT, R17, R23, !P3 ;  /* 0x000000171100720c */ /* 0x000fe20005f81270 */
[----:B------:R-:W4:Y:S01]  /*8e1b0*/  LDL.LU.64 R246, [R1+0xad8] ;  /* 0x000ad80001f67983 */ /* 0x000f220000300a00 */
[----:B------:R-:W-:Y:S01]  /*8e1c0*/  ISETP.LT.AND P3, PT, R14, R11, !P3 ;  /* 0x0000000b0e00720c */ /* 0x000fe20005f61270 */
[----:B------:R-:W0:Y:S01]  /*8e1d0*/  LDC R13, c[0x0][0x228] ;  /* 0x00008a00ff0d7b82 */ /* 0x000e220000000800 */
[----:B------:R-:W-:-:S05]  /*8e1e0*/  PRMT R9, R119, 0x7771, RZ ;  /* 0x0000777177097816 */ /* 0x000fca00000000ff */
[----:B------:R1:W-:Y:S02]  /*8e1f0*/  @P6 STG.E.U8 desc[UR60][R30.64], R0 ;  /* 0x000000001e006986 */ /* 0x0003e4000c10113c */
[----:B-1----:R-:W-:Y:S01]  /*8e200*/  ISETP.GE.AND P6, PT, R7, R5, PT ;  /* 0x000000050700720c */ /* 0x002fe20003fc6270 */
[----:B------:R-:W1:Y:S01]  /*8e210*/  LDC.64 R2, c[0x0][0x228] ;  /* 0x00008a00ff027b82 */ /* 0x000e620000000a00 */
[----:B------:R-:W-:Y:S02]  /*8e220*/  @P5 STG.E.U8 desc[UR60][R26.64], R9 ;  /* 0x000000091a005986 */ /* 0x000fe4000c10113c */
[----:B------:R-:W-:-:S05]  /*8e230*/  ISETP.LT.AND P5, PT, R15, R8, !P6 ;  /* 0x000000080f00720c */ /* 0x000fca00077a1270 */
[----:B------:R-:W3:Y:S01]  /*8e240*/  LDC R11, c[0x0][0x228] ;  /* 0x00008a00ff0b7b82 */ /* 0x000ee20000000800 */
[----:B------:R-:W-:-:S05]  /*8e250*/  PRMT R0, R119, 0x7772, RZ ;  /* 0x0000777277007816 */ /* 0x000fca00000000ff */
[----:B------:R0:W-:Y:S01]  /*8e260*/  @P3 STG.E.U8 desc[UR60][R244.64], R0 ;  /* 0x00000000f4003986 */ /* 0x0001e2000c10113c */
[----:B------:R-:W-:Y:S01]  /*8e270*/  ISETP.LT.AND P3, PT, R16, R19, !P6 ;  /* 0x000000131000720c */ /* 0x000fe20007761270 */
[----:B------:R-:W4:Y:S01]  /*8e280*/  LDC R23, c[0x0][0x228] ;  /* 0x00008a00ff177b82 */ /* 0x000f220000000800 */
[----:B------:R-:W-:Y:S02]  /*8e290*/  PRMT R119, R119, 0x7773, RZ ;  /* 0x0000777377777816 */ /* 0x000fe400000000ff */
[----:B------:R-:W-:-:S03]  /*8e2a0*/  PRMT R7, R123, 0x7771, RZ ;  /* 0x000077717b077816 */ /* 0x000fc600000000ff */
[----:B------:R0:W-:Y:S02]  /*8e2b0*/  @P4 STG.E.U8 desc[UR60][R250.64], R119 ;  /* 0x00000077fa004986 */ /* 0x0001e4000c10113c */
[----:B------:R-:W4:Y:S01]  /*8e2c0*/  LDC R19, c[0x0][0x228] ;  /* 0x00008a00ff137b82 */ /* 0x000f220000000800 */
[----:B0-----:R-:W-:Y:S01]  /*8e2d0*/  PRMT R0, R123, 0x7770, RZ ;  /* 0x000077707b007816 */ /* 0x001fe200000000ff */
[----:B------:R-:W-:-:S06]  /*8e2e0*/  VIADD R5, R10, 0x80 ;  /* 0x000000800a057836 */ /* 0x000fcc0000000000 */
[----:B------:R-:W0:Y:S01]  /*8e2f0*/  LDC.64 R8, c[0x0][0x228] ;  /* 0x00008a00ff087b82 */ /* 0x000e220000000a00 */
[----:B------:R-:W4:Y:S04]  /*8e300*/  LDL.LU.64 R250, [R1+0xb50] ;  /* 0x000b500001fa7983 */ /* 0x000f280000300a00 */
[----:B------:R-:W4:Y:S04]  /*8e310*/  LDL.LU.64 R244, [R1+0xb48] ;  /* 0x000b480001f47983 */ /* 0x000f280000300a00 */
[----:B--2---:R2:W-:Y:S04]  /*8e320*/  @P5 STG.E.U8 desc[UR60][R248.64], R0 ;  /* 0x00000000f8005986 */ /* 0x0045e8000c10113c */
[----:B------:R1:W-:Y:S04]  /*8e330*/  @P3 STG.E.U8 desc[UR60][R124.64], R7 ;  /* 0x000000077c003986 */ /* 0x0003e8000c10113c */
[----:B--2---:R-:W2:Y:S04]  /*8e340*/  LDL.LU.64 R248, [R1+0xb78] ;  /* 0x000b780001f87983 */ /* 0x004ea80000300a00 */
[----:B-1----:R-:W2:Y:S01]  /*8e350*/  LDL.LU.64 R124, [R1+0x2f20] ;  /* 0x002f2000017c7983 */ /* 0x002ea20000300a00 */
[----:B------:R-:W-:Y:S01]  /*8e360*/  ISETP.LT.AND P4, PT, R17, R24, !P6 ;  /* 0x000000181100720c */ /* 0x000fe20007781270 */
[----:B------:R-:W1:Y:S01]  /*8e370*/  LDC R7, c[0x0][0x228] ;  /* 0x00008a00ff077b82 */ /* 0x000e620000000800 */
[----:B------:R-:W-:Y:S01]  /*8e380*/  ISETP.LT.AND P6, PT, R14, R13, !P6 ;  /* 0x0000000d0e00720c */ /* 0x000fe200077c1270 */
[----:B------:R-:W2:Y:S01]  /*8e390*/  LDL.LU.64 R32, [R1+0xbf0] ;  /* 0x000bf00001207983 */ /* 0x000ea20000300a00 */
[----:B------:R-:W-:-:S02]  /*8e3a0*/  ISETP.GE.AND P5, PT, R5, R3, PT ;  /* 0x000000030500720c */ /* 0x000fc40003fa6270 */
[C---:B------:R-:W-:Y:S02]  /*8e3b0*/  PRMT R0, R123.reuse, 0x7772, RZ ;  /* 0x000077727b007816 */ /* 0x040fe400000000ff */
[----:B------:R-:W-:Y:S01]  /*8e3c0*/  PRMT R123, R123, 0x7773, RZ ;  /* 0x000077737b7b7816 */ /* 0x000fe200000000ff */
[----:B------:R-:W1:Y:S01]  /*8e3d0*/  LDC R13, c[0x0][0x228] ;  /* 0x00008a00ff0d7b82 */ /* 0x000e620000000800 */
[----:B------:R-:W-:-:S05]  /*8e3e0*/  ISETP.LT.AND P3, PT, R15, R22, !P5 ;  /* 0x000000160f00720c */ /* 0x000fca0006f61270 */
[----:B---3--:R3:W-:Y:S01]  /*8e3f0*/  @P6 STG.E.U8 desc[UR60][R28.64], R0 ;  /* 0x000000001c006986 */ /* 0x0087e2000c10113c */
[----:B------:R-:W-:Y:S01]  /*8e400*/  ISETP.LT.AND P6, PT, R16, R11, !P5 ;  /* 0x0000000b1000720c */ /* 0x000fe20006fc1270 */
[----:B------:R-:W1:Y:S02]  /*8e410*/  LDC R24, c[0x0][0x228] ;  /* 0x00008a00ff187b82 */ /* 0x000e640000000800 */
[----:B----4-:R4:W-:Y:S01]  /*8e420*/  @P4 STG.E.U8 desc[UR60][R246.64], R123 ;  /* 0x0000007bf6004986 */ /* 0x0109e2000c10113c */
[----:B------:R-:W-:Y:S02]  /*8e430*/  ISETP.LT.AND P4, PT, R17, R23, !P5 ;  /* 0x000000171100720c */ /* 0x000fe40006f81270 */
[----:B------:R-:W-:-:S03]  /*8e440*/  ISETP.LT.AND P5, PT, R14, R19, !P5 ;  /* 0x000000130e00720c */ /* 0x000fc60006fa1270 */
[----:B------:R-:W1:Y:S01]  /*8e450*/  LDC R11, c[0x0][0x228] ;  /* 0x00008a00ff0b7b82 */ /* 0x000e620000000800 */
[----:B---3--:R-:W3:Y:S04]  /*8e460*/  LDL.LU.64 R28, [R1+0xbe8] ;  /* 0x000be800011c7983 */ /* 0x008ee80000300a00 */
[----:B----4-:R-:W4:Y:S01]  /*8e470*/  LDL.LU.64 R246, [R1+0xc40] ;  /* 0x000c400001f67983 */ /* 0x010f220000300a00 */
[----:B--2---:R-:W-:Y:S01]  /*8e480*/  PRMT R5, R124, 0x7771, RZ ;  /* 0x000077717c057816 */ /* 0x004fe200000000ff */
[----:B------:R-:W-:Y:S01]  /*8e490*/  VIADD R3, R10, 0x81 ;  /* 0x000000810a037836 */ /* 0x000fe20000000000 */
[C---:B------:R-:W-:Y:S01]  /*8e4a0*/  PRMT R0, R124.reuse, 0x7770, RZ ;  /* 0x000077707c007816 */ /* 0x040fe200000000ff */
[----:B------:R-:W2:Y:S04]  /*8e4b0*/  LDC.64 R22, c[0x0][0x228] ;  /* 0x00008a00ff167b82 */ /* 0x000ea80000000a00 */
[----:B------:R0:W-:Y:S04]  /*8e4c0*/  @P3 STG.E.U8 desc[UR60][R250.64], R0 ;  /* 0x00000000fa003986 */ /* 0x0001e8000c10113c */
[----:B------:R-:W-:Y:S01]  /*8e4d0*/  @P6 STG.E.U8 desc[UR60][R244.64], R5 ;  /* 0x00000005f4006986 */ /* 0x000fe2000c10113c */
[----:B------:R-:W2:Y:S01]  /*8e4e0*/  LDC R19, c[0x0][0x228] ;  /* 0x00008a00ff137b82 */ /* 0x000ea20000000800 */
[----:B0-----:R-:W-:-:S02]  /*8e4f0*/  PRMT R0, R124, 0x7772, RZ ;  /* 0x000077727c007816 */ /* 0x001fc400000000ff */
        /* <DEDUP_REMOVED lines=30> */
[----:B------:R-:W-:Y:S01]  /*8e6e0*/  VIADD R3, R10, 0x83 ;  /* 0x000000830a037836 */ /* 0x000fe20000000000 */
[----:B------:R-:W-:Y:S01]  /*8e6f0*/  ISETP.LT.AND P5, PT, R15, R6, !P6 ;  /* 0x000000060f00720c */ /* 0x000fe200077a1270 */
[----:B------:R-:W3:Y:S01]  /*8e700*/  LDL.LU.64 R28, [R1+0xd88] ;  /* 0x000d8800011c7983 */ /* 0x000ee20000300a00 */
[----:B0-----:R-:W-:Y:S01]  /*8e710*/  ISETP.LT.AND P3, PT, R16, R9, !P6 ;  /* 0x000000091000720c */ /* 0x001fe20007761270 */
[----:B------:R-:W0:Y:S01]  /*8e720*/  LDC R23, c[0x0][0x228] ;  /* 0x00008a00ff177b82 */ /* 0x000e220000000800 */
[----:B------:R-:W-:Y:S01]  /*8e730*/  ISETP.LT.AND P4, PT, R17, R24, !P6 ;  /* 0x000000181100720c */ /* 0x000fe20007781270 */
[----:B------:R-:W4:Y:S01]  /*8e740*/  LDL.LU.64 R246, [R1+0xd68] ;  /* 0x000d680001f67983 */ /* 0x000f220000300a00 */
[----:B------:R-:W-:-:S05]  /*8e750*/  ISETP.LT.AND P6, PT, R14, R7, !P6 ;  /* 0x000000070e00720c */ /* 0x000fca00077c1270 */
[----:B------:R-:W0:Y:S01]  /*8e760*/  LDC R9, c[0x0][0x228] ;  /* 0x00008a00ff097b82 */ /* 0x000e220000000800 */
[----:B------:R-:W-:Y:S01]  /*8e770*/  PRMT R5, R125, 0x7771, RZ ;  /* 0x000077717d057816 */ /* 0x000fe200000000ff */
[----:B------:R1:W-:Y:S02]  /*8e780*/  @P5 STG.E.U8 desc[UR60][R30.64], R0 ;  /* 0x000000001e005986 */ /* 0x0003e4000c10113c */
[----:B-1----:R-:W-:Y:S02]  /*8e790*/  ISETP.GE.AND P5, PT, R3, R13, PT ;  /* 0x0000000d0300720c */ /* 0x002fe40003fa6270 */
[----:B------:R-:W-:Y:S02]  /*8e7a0*/  @P3 STG.E.U8 desc[UR60][R26.64], R5 ;  /* 0x000000051a003986 */ /* 0x000fe4000c10113c */
[----:B------:R-:W-:Y:S01]  /*8e7b0*/  ISETP.LT.AND P3, PT, R15, R4, !P5 ;  /* 0x000000040f00720c */ /* 0x000fe20006f61270 */
[----:B------:R-:W1:Y:S01]  /*8e7c0*/  LDC.64 R6, c[0x0][0x228] ;  /* 0x00008a00ff067b82 */ /* 0x000e620000000a00 */
[----:B------:R-:W-:-:S02]  /*8e7d0*/  PRMT R0, R125, 0x7772, RZ ;  /* 0x000077727d007816 */ /* 0x000fc400000000ff */
[----:B------:R-:W-:-:S05]  /*8e7e0*/  PRMT R125, R125, 0x7773, RZ ;  /* 0x000077737d7d7816 */ /* 0x000fca00000000ff */
[----:B------:R-:W3:Y:S01]  /*8e7f0*/  LDC R13, c[0x0][0x228] ;  /* 0x00008a00ff0d7b82 */ /* 0x000ee20000000800 */
[----:B------:R0:W-:Y:S01]  /*8e800*/  @P6 STG.E.U8 desc[UR60][R244.64], R0 ;  /* 0x00000000f4006986 */ /* 0x0001e2000c10113c */
[----:B------:R-:W-:-:S03]  /*8e810*/  ISETP.LT.AND P6, PT, R16, R11, !P5 ;  /* 0x0000000b1000720c */ /* 0x000fc60006fc1270 */
[----:B------:R0:W-:Y:S01]  /*8e820*/  @P4 STG.E.U8 desc[UR60][R248.64], R125 ;  /* 0x0000007df8004986 */ /* 0x0001e2000c10113c */
[----:B------:R-:W-:Y:S02]  /*8e830*/  ISETP.LT.AND P4, PT, R17, R19, !P5 ;  /* 0x000000131100720c */ /* 0x000fe40006f81270 */
[----:B------:R-:W4:Y:S01]  /*8e840*/  LDC R11, c[0x0][0x228] ;  /* 0x00008a00ff0b7b82 */ /* 0x000f220000000800 */
[----:B0-----:R-:W-:Y:S02]  /*8e850*/  ISETP.LT.AND P5, PT, R14, R9, !P5 ;  /* 0x000000090e00720c */ /* 0x001fe40006fa1270 */
[C---:B------:R-:W-:Y:S02]  /*8e860*/  PRMT R9, R129.reuse, 0x7771, RZ ;  /* 0x0000777181097816 */ /* 0x040fe400000000ff */
[----:B------:R-:W-:Y:S01]  /*8e870*/  PRMT R0, R129, 0x7770, RZ ;  /* 0x0000777081007816 */ /* 0x000fe200000000ff */
[----:B------:R-:W-:Y:S02]  /*8e880*/  VIADD R3, R10, 0x84 ;  /* 0x000000840a037836 */ /* 0x000fe40000000000 */
[----:B------:R-:W0:Y:S01]  /*8e890*/  LDC.64 R4, c[0x0][0x228] ;  /* 0x00008a00ff047b82 */ /* 0x000e220000000a00 */
[----:B------:R-:W4:Y:S04]  /*8e8a0*/  LDL.LU.64 R248, [R1+0xdd8] ;  /* 0x000dd80001f87983 */ /* 0x000f280000300a00 */
[----:B------:R-:W4:Y:S03]  /*8e8b0*/  LDL.LU.64 R244, [R1+0xdd0] ;  /* 0x000dd00001f47983 */ /* 0x000f260000300a00 */
[----:B------:R-:W0:Y:S08]  /*8e8c0*/  LDC R19, c[0x0][0x228] ;  /* 0x00008a00ff137b82 */ /* 0x000e300000000800 */
[----:B------:R-:W0:Y:S01]  /*8e8d0*/  LDC R24, c[0x0][0x228] ;  /* 0x00008a00ff187b82 */ /* 0x000e220000000800 */
[----:B--2---:R2:W-:Y:S04]  /*8e8e0*/  @P3 STG.E.U8 desc[UR60][R250.64], R0 ;  /* 0x00000000fa003986 */ /* 0x0045e8000c10113c */
[----:B------:R1:W-:Y:S04]  /*8e8f0*/  @P6 STG.E.U8 desc[UR60][R126.64], R9 ;  /* 0x000000097e006986 */ /* 0x0003e8000c10113c */
[----:B--2---:R-:W2:Y:S04]  /*8e900*/  LDL.LU.64 R250, [R1+0xe00] ;  /* 0x000e000001fa7983 */ /* 0x004ea80000300a00 */
[----:B-1----:R-:W2:Y:S01]  /*8e910*/  LDL.LU.64 R126, [R1+0x2f10] ;  /* 0x002f1000017e7983 */ /* 0x002ea20000300a00 */
[----:B------:R-:W-:-:S02]  /*8e920*/  ISETP.GE.AND P3, PT, R3, R7, PT ;  /* 0x000000070300720c */ /* 0x000fc40003f66270 */
[C---:B------:R-:W-:Y:S01]  /*8e930*/  PRMT R0, R129.reuse, 0x7772, RZ ;  /* 0x0000777281007816 */ /* 0x040fe200000000ff */
[----:B------:R-:W2:Y:S01]  /*8e940*/  LDL.LU.64 R32, [R1+0xe78] ;  /* 0x000e780001207983 */ /* 0x000ea20000300a00 */
[----:B------:R-:W-:Y:S02]  /*8e950*/  PRMT R129, R129, 0x7773, RZ ;  /* 0x0000777381817816 */ /* 0x000fe400000000ff */
[----:B------:R-:W-:Y:S01]  /*8e960*/  ISETP.LT.AND P6, PT, R15, R2, !P3 ;  /* 0x000000020f00720c */ /* 0x000fe20005fc1270 */
[----:B---3--:R1:W-:Y:S01]  /*8e970*/  @P5 STG.E.U8 desc[UR60][R28.64], R0 ;  /* 0x000000001c005986 */ /* 0x0083e2000c10113c */
[----:B------:R-:W-:Y:S01]  /*8e980*/  ISETP.LT.AND P5, PT, R16, R13, !P3 ;  /* 0x0000000d1000720c */ /* 0x000fe20005fa1270 */
[----:B------:R-:W-:Y:S01]  /*8e990*/  VIADD R7, R10, 0x85 ;  /* 0x000000850a077836 */ /* 0x000fe20000000000 */
[----:B------:R-:W3:Y:S01]  /*8e9a0*/  LDC R13, c[0x0][0x228] ;  /* 0x00008a00ff0d7b82 */ /* 0x000ee20000000800 */
[----:B----4-:R4:W-:Y:S01]  /*8e9b0*/  @P4 STG.E.U8 desc[UR60][R246.64], R129 ;  /* 0x00000081f6004986 */ /* 0x0109e2000c10113c */
[----:B------:R-:W-:-:S02]  /*8e9c0*/  ISETP.LT.AND P4, PT, R17, R23, !P3 ;  /* 0x000000171100720c */ /* 0x000fc40005f81270 */
[----:B------:R-:W-:-:S04]  /*8e9d0*/  ISETP.LT.AND P3, PT, R14, R11, !P3 ;  /* 0x0000000b0e00720c */ /* 0x000fc80005f61270 */
[----:B------:R-:W3:Y:S01]  /*8e9e0*/  LDC.64 R2, c[0x0][0x228] ;  /* 0x00008a00ff027b82 */ /* 0x000ee20000000a00 */
[----:B-1----:R-:W3:Y:S04]  /*8e9f0*/  LDL.LU.64 R28, [R1+0xe70] ;  /* 0x000e7000011c7983 */ /* 0x002ee80000300a00 */
[----:B----4-:R-:W4:Y:S03]  /*8ea00*/  LDL.LU.64 R246, [R1+0xec8] ;  /* 0x000ec80001f67983 */ /* 0x010f260000300a00 */
[----:B------:R-:W1:Y:S08]  /*8ea10*/  LDC R11, c[0x0][0x228] ;  /* 0x00008a00ff0b7b82 */ /* 0x000e700000000800 */
[----:B------:R-:W1:Y:S01]  /*8ea20*/  LDC R23, c[0x0][0x228] ;  /* 0x00008a00ff177b82 */ /* 0x000e620000000800 */
[----:B--2---:R-:W-:-:S02]  /*8ea30*/  PRMT R0, R126, 0x7770, RZ ;  /* 0x000077707e007816 */ /* 0x004fc400000000ff */
[----:B------:R-:W-:-:S03]  /*8ea40*/  PRMT R9, R126, 0x7771, RZ ;  /* 0x000077717e097816 */ /* 0x000fc600000000ff */
[----:B------:R2:W-:Y:S04]  /*8ea50*/  @P6 STG.E.U8 desc[UR60][R248.64], R0 ;  /* 0x00000000f8006986 */ /* 0x0005e8000c10113c */
[----:B------:R-:W-:Y:S01]  /*8ea60*/  @P5 STG.E.U8 desc[UR60][R244.64], R9 ;  /* 0x00000009f4005986 */ /* 0x000fe2000c10113c */
[----:B--2---:R-:W-:-:S03]  /*8ea70*/  PRMT R0, R126, 0x7772, RZ ;  /* 0x000077727e007816 */ /* 0x004fc600000000ff */
[----:B------:R-:W2:Y:S04]  /*8ea80*/  LDL.LU.64 R248, [R1+0xea8] ;  /* 0x000ea80001f87983 */ /* 0x000ea80000300a00 */
[----:B------:R0:W-:Y:S04]  /*8ea90*/  @P3 STG.E.U8 desc[UR60][R130.64], R0 ;  /* 0x0000000082003986 */ /* 0x0001e8000c10113c */
[----:B0-----:R-:W4:Y:S01]  /*8eaa0*/  LDL.LU.64 R130, [R1+0x2f08] ;  /* 0x002f080001827983 */ /* 0x001f220000300a00 */
[----:B------:R-:W-:Y:S02]  /*8eab0*/  ISETP.GE.AND P6, PT, R7, R5, PT ;  /* 0x000000050700720c */ /* 0x000fe40003fc6270 */
[----:B------:R-:W-:Y:S01]  /*8eac0*/  PRMT R126, R126, 0x7773, RZ ;  /* 0x000077737e7e7816 */ /* 0x000fe200000000ff */
[----:B------:R-:W2:Y:S01]  /*8ead0*/  LDL.LU.64 R30, [R1+0xf20] ;  /* 0x000f2000011e7983 */ /* 0x000ea20000300a00 */
[----:B------:R-:W-:-:S02]  /*8eae0*/  ISETP.LT.AND P5, PT, R15, R8, !P6 ;  /* 0x000000080f00720c */ /* 0x000fc400077a1270 */
[----:B------:R-:W-:Y:S01]  /*8eaf0*/  ISETP.LT.AND P3, PT, R16, R19, !P6 ;  /* 0x000000131000720c */ /* 0x000fe20007761270 */
[----:B------:R0:W-:Y:S01]  /*8eb00*/  @P4 STG.E.U8 desc[UR60][R250.64], R126 ;  /* 0x0000007efa004986 */ /* 0x0001e2000c10113c */
[----:B------:R-:W-:Y:S01]  /*8eb10*/  ISETP.LT.AND P4, PT, R17, R24, !P6 ;  /* 0x000000181100720c */ /* 0x000fe20007781270 */
[----:B------:R-:W1:Y:S01]  /*8eb20*/  LDC R19, c[0x0][0x228] ;  /* 0x00008a00ff137b82 */ /* 0x000e620000000800 */
[----:B---3--:R-:W-:Y:S01]  /*8eb30*/  ISETP.LT.AND P6, PT, R14, R13, !P6 ;  /* 0x0000000d0e00720c */ /* 0x008fe200077c1270 */
[----:B------:R-:W3:Y:S04]  /*8eb40*/  LDL.LU.64 R26, [R1+0xf18] ;  /* 0x000f1800011a7983 */ /* 0x000ee80000300a00 */
[----:B------:R-:W3:Y:S01]  /*8eb50*/  LDL.LU.64 R244, [R1+0xf70] ;  /* 0x000f700001f47983 */ /* 0x000ee20000300a00 */
[----:B------:R-:W-:Y:S01]  /*8eb60*/  VIADD R5, R10, 0x86 ;  /* 0x000000860a057836 */ /* 0x000fe20000000000 */
[----:B------:R-:W1:Y:S02]  /*8eb70*/  LDC.64 R8, c[0x0][0x228] ;  /* 0x00008a00ff087b82 */ /* 0x000e640000000a00 */
[----:B0-----:R-:W3:Y:S06]  /*8eb80*/  LDL.LU.64 R250, [R1+0xf48] ;  /* 0x000f480001fa7983 */ /* 0x001eec0000300a00 */
[----:B------:R-:W0:Y:S08]  /*8eb90*/  LDC R13, c[0x0][0x228] ;  /* 0x00008a00ff0d7b82 */ /* 0x000e300000000800 */
[----:B------:R-:W0:Y:S01]  /*8eba0*/  LDC R24, c[0x0][0x228] ;  /* 0x00008a00ff187b82 */ /* 0x000e220000000800 */
[----:B----4-:R-:W-:-:S02]  /*8ebb0*/  PRMT R0, R130, 0x7770, RZ ;  /* 0x0000777082007816 */ /* 0x010fc400000000ff */
[----:B------:R-:W-:-:S03]  /*8ebc0*/  PRMT R7, R130, 0x7771, RZ ;  /* 0x0000777182077816 */ /* 0x000fc600000000ff */
[----:B------:R4:W-:Y:S04]  /*8ebd0*/  @P5 STG.E.U8 desc[UR60][R32.64], R0 ;  /* 0x0000000020005986 */ /* 0x0009e8000c10113c */
[----:B------:R1:W-:Y:S01]  /*8ebe0*/  @P3 STG.E.U8 desc[UR60][R28.64], R7 ;  /* 0x000000071c003986 */ /* 0x0003e2000c10113c */
[C---:B----4-:R-:W-:Y:S02]  /*8ebf0*/  PRMT R0, R130.reuse, 0x7772, RZ ;  /* 0x0000777282007816 */ /* 0x050fe400000000ff */
[----:B------:R-:W-:Y:S02]  /*8ec00*/  PRMT R130, R130, 0x7773, RZ ;  /* 0x0000777382827816 */ /* 0x000fe400000000ff */
[----:B------:R-:W-:Y:S01]  /*8ec10*/  ISETP.GE.AND P5, PT, R5, R3, PT ;  /* 0x000000030500720c */ /* 0x000fe20003fa6270 */
[----:B------:R-:W-:Y:S01]  /*8ec20*/  @P6 STG.E.U8 desc[UR60][R246.64], R0 ;  /* 0x00000000f6006986 */ /* 0x000fe2000c10113c */
[----:B-1----:R-:W1:Y:S03]  /*8ec30*/  LDC R7, c[0x0][0x228] ;  /* 0x00008a00ff077b82 */ /* 0x002e660000000800 */
[----:B--2---:R2:W-:Y:S04]  /*8ec40*/  @P4 STG.E.U8 desc[UR60][R248.64], R130 ;  /* 0x00000082f8004986 */ /* 0x0045e8000c10113c */
[----:B--2---:R-:W2:Y:S01]  /*8ec50*/  LDL.LU.64 R248, [R1+0xfc0] ;  /* 0x000fc00001f87983 */ /* 0x004ea20000300a00 */
[----:B------:R-:W-:-:S02]  /*8ec60*/  ISETP.LT.AND P3, PT, R15, R22, !P5 ;  /* 0x000000160f00720c */ /* 0x000fc40006f61270 */
[----:B------:R-:W-:Y:S01]  /*8ec70*/  ISETP.LT.AND P6, PT, R16, R11, !P5 ;  /* 0x0000000b1000720c */ /* 0x000fe20006fc1270 */
[----:B------:R-:W-:Y:S01]  /*8ec80*/  VIADD R3, R10, 0x87 ;  /* 0x000000870a037836 */ /* 0x000fe20000000000 */
[----:B------:R-:W-:Y:S01]  /*8ec90*/  ISETP.LT.AND P4, PT, R17, R23, !P5 ;  /* 0x000000171100720c */ /* 0x000fe20006f81270 */
[----:B------:R-:W4:Y:S01]  /*8eca0*/  LDL.LU.64 R28, [R1+0x1010] ;  /* 0x00101000011c7983 */ /* 0x000f220000300a00 */
[----:B------:R-:W-:Y:S01]  /*8ecb0*/  ISETP.LT.AND P5, PT, R14, R19, !P5 ;  /* 0x000000130e00720c */ /* 0x000fe20006fa1270 */
[----:B------:R-:W0:Y:S01]  /*8ecc0*/  LDC R11, c[0x0][0x228] ;  /* 0x00008a00ff0b7b82 */ /* 0x000e220000000800 */
[C---:B------:R-:W-:Y:S01]  /*8ecd0*/  PRMT R0, R127.reuse, 0x7770, RZ ;  /* 0x000077707f007816 */ /* 0x040fe200000000ff */
[----:B------:R-:W4:Y:S01]  /*8ece0*/  LDL.LU.64 R246, [R1+0xff0] ;  /* 0x000ff00001f67983 */ /* 0x000f220000300a00 */
[----:B------:R-:W-:-:S03]  /*8ecf0*/  PRMT R5, R127, 0x7771, RZ ;  /* 0x000077717f057816 */ /* 0x000fc600000000ff */
[----:B------:R1:W-:Y:S01]  /*8ed00*/  @P3 STG.E.U8 desc[UR60][R30.64], R0 ;  /* 0x000000001e003986 */ /* 0x0003e2000c10113c */
[----:B------:R-:W-:Y:S01]  /*8ed10*/  ISETP.GE.AND P3, PT, R3, R9, PT ;  /* 0x000000090300720c */ /* 0x000fe20003f66270 */
[----:B------:R-:W0:Y:S02]  /*8ed20*/  LDC.64 R22, c[0x0][0x228] ;  /* 0x00008a00ff167b82 */ /* 0x000e240000000a00 */
[----:B---3--:R3:W-:Y:S01]  /*8ed30*/  @P6 STG.E.U8 desc[UR60][R26.64], R5 ;  /* 0x000000051a006986 */ /* 0x0087e2000c10113c */
[----:B------:R-:W-:-:S05]  /*8ed40*/  ISETP.LT.AND P6, PT, R15, R12, !P3 ;  /* 0x0000000c0f00720c */ /* 0x000fca0005fc1270 */
[----:B------:R-:W4:Y:S01]  /*8ed50*/  LDC R9, c[0x0][0x228] ;  /* 0x00008a00ff097b82 */ /* 0x000f220000000800 */
[----:B-1----:R-:W-:-:S05]  /*8ed60*/  PRMT R0, R127, 0x7772, RZ ;  /* 0x000077727f007816 */ /* 0x002fca00000000ff */
[----:B------:R1:W-:Y:S01]  /*8ed70*/  @P5 STG.E.U8 desc[UR60][R244.64], R0 ;  /* 0x00000000f4005986 */ /* 0x0003e2000c10113c */
[----:B------:R-:W-:Y:S01]  /*8ed80*/  ISETP.LT.AND P5, PT, R16, R7, !P3 ;  /* 0x000000071000720c */ /* 0x000fe20005fa1270 */
[----:B------:R-:W4:Y:S01]  /*8ed90*/  LDC R19, c[0x0][0x228] ;  /* 0x00008a00ff137b82 */ /* 0x000f220000000800 */
[----:B------:R-:W-:Y:S02]  /*8eda0*/  PRMT R127, R127, 0x7773, RZ ;  /* 0x000077737f7f7816 */ /* 0x000fe400000000ff */
[----:B---3--:R-:W-:-:S03]  /*8edb0*/  PRMT R5, R131, 0x7771, RZ ;  /* 0x0000777183057816 */ /* 0x008fc600000000ff */
[----:B------:R3:W-:Y:S02]  /*8edc0*/  @P4 STG.E.U8 desc[UR60][R250.64], R127 ;  /* 0x0000007ffa004986 */ /* 0x0007e4000c10113c */
[----:B------:R-:W4:Y:S01]  /*8edd0*/  LDC R7, c[0x0][0x228] ;  /* 0x00008a00ff077b82 */ /* 0x000f220000000800 */
[----:B-1----:R-:W-:Y:S01]  /*8ede0*/  PRMT R0, R131, 0x7770, RZ ;  /* 0x0000777083007816 */ /* 0x002fe200000000ff */
[----:B---3--:R-:W3:Y:S04]  /*8edf0*/  LDL.LU.64 R250, [R1+0x1060] ;  /* 0x0010600001fa7983 */ /* 0x008ee80000300a00 */
[----:B------:R-:W3:Y:S04]  /*8ee00*/  LDL.LU.64 R244, [R1+0x1058] ;  /* 0x0010580001f47983 */ /* 0x000ee80000300a00 */
[----:B--2---:R1:W-:Y:S04]  /*8ee10*/  @P6 STG.E.U8 desc[UR60][R248.64], R0 ;  /* 0x00000000f8006986 */ /* 0x0043e8000c10113c */
[----:B------:R2:W-:Y:S04]  /*8ee20*/  @P5 STG.E.U8 desc[UR60][R132.64], R5 ;  /* 0x0000000584005986 */ /* 0x0005e8000c10113c */
[----:B-1----:R-:W3:Y:S04]  /*8ee30*/  LDL.LU.64 R248, [R1+0x1088] ;  /* 0x0010880001f87983 */ /* 0x002ee80000300a00 */
[----:B--2---:R-:W2:Y:S01]  /*8ee40*/  LDL.LU.64 R132, [R1+0x2f00] ;  /* 0x002f000001847983 */ /* 0x004ea20000300a00 */
[----:B0-----:R-:W-:Y:S01]  /*8ee50*/  ISETP.LT.AND P4, PT, R17, R13, !P3 ;  /* 0x0000000d1100720c */ /* 0x001fe20005f81270 */
[----:B------:R-:W-:Y:S01]  /*8ee60*/  VIADD R3, R10, 0x88 ;  /* 0x000000880a037836 */ /* 0x000fe20000000000 */
[----:B------:R-:W-:Y:S01]  /*8ee70*/  ISETP.LT.AND P3, PT, R14, R11, !P3 ;  /* 0x0000000b0e00720c */ /* 0x000fe20005f61270 */
[----:B------:R-:W3:Y:S01]  /*8ee80*/  LDL.LU.64 R32, [R1+0x1100] ;  /* 0x0011000001207983 */ /* 0x000ee20000300a00 */
[----:B------:R-:W-:Y:S01]  /*8ee90*/  PRMT R0, R131, 0x7772, RZ ;  /* 0x0000777283007816 */ /* 0x000fe200000000ff */
[----:B------:R-:W0:Y:S01]  /*8eea0*/  LDC.64 R12, c[0x0][0x228] ;  /* 0x00008a00ff0c7b82 */ /* 0x000e220000000a00 */
[----:B------:R-:W-:-:S02]  /*8eeb0*/  ISETP.GE.AND P6, PT, R3, R23, PT ;  /* 0x000000170300720c */ /* 0x000fc40003fc6270 */
[----:B------:R-:W-:Y:S02]  /*8eec0*/  PRMT R131, R131, 0x7773, RZ ;  /* 0x0000777383837816 */ /* 0x000fe400000000ff */
[----:B------:R-:W-:-:S03]  /*8eed0*/  ISETP.LT.AND P5, PT, R15, R6, !P6 ;  /* 0x000000060f00720c */ /* 0x000fc600077a1270 */
[----:B------:R-:W1:Y:S02]  /*8eee0*/  LDC R11, c[0x0][0x228] ;  /* 0x00008a00ff0b7b82 */ /* 0x000e640000000800 */
[----:B----4-:R4:W-:Y:S01]  /*8eef0*/  @P3 STG.E.U8 desc[UR60][R28.64], R0 ;  /* 0x000000001c003986 */ /* 0x0109e2000c10113c */
[----:B------:R-:W-:-:S03]  /*8ef00*/  ISETP.LT.AND P3, PT, R16, R9, !P6 ;  /* 0x000000091000720c */ /* 0x000fc60007761270 */
[----:B------:R2:W-:Y:S01]  /*8ef10*/  @P4 STG.E.U8 desc[UR60][R246.64], R131 ;  /* 0x00000083f6004986 */ /* 0x0005e2000c10113c */
[----:B------:R-:W-:Y:S01]  /*8ef20*/  ISETP.LT.AND P4, PT, R17, R24, !P6 ;  /* 0x000000181100720c */ /* 0x000fe20007781270 */
[----:B------:R-:W1:Y:S01]  /*8ef30*/  LDC R9, c[0x0][0x228] ;  /* 0x00008a00ff097b82 */ /* 0x000e620000000800 */
[----:B------:R-:W-:Y:S01]  /*8ef40*/  ISETP.LT.AND P6, PT, R14, R7, !P6 ;  /* 0x000000070e00720c */ /* 0x000fe200077c1270 */
[----:B----4-:R-:W4:Y:S01]  /*8ef50*/  LDL.LU.64 R28, [R1+0x10f8] ;  /* 0x0010f800011c7983 */ /* 0x010f220000300a00 */
[----:B--2---:R-:W-:-:S03]  /*8ef60*/  PRMT R5, R132, 0x7771, RZ ;  /* 0x0000777184057816 */ /* 0x004fc600000000ff */
[----:B------:R-:W2:Y:S01]  /*8ef70*/  LDL.LU.64 R246, [R1+0x1158] ;  /* 0x0011580001f67983 */ /* 0x000ea20000300a00 */
[----:B------:R-:W-:Y:S01]  /*8ef80*/  PRMT R0, R132, 0x7770, RZ ;  /* 0x0000777084007816 */ /* 0x000fe200000000ff */
[----:B------:R-:W-:Y:S01]  /*8ef90*/  VIADD R3, R10, 0x89 ;  /* 0x000000890a037836 */ /* 0x000fe20000000000 */
[----:B------:R-:W2:Y:S03]  /*8efa0*/  LDC.64 R6, c[0x0][0x228] ;  /* 0x00008a00ff067b82 */ /* 0x000ea60000000a00 */
[----:B---3--:R3:W-:Y:S04]  /*8efb0*/  @P5 STG.E.U8 desc[UR60][R250.64], R0 ;  /* 0x00000000fa005986 */ /* 0x0087e8000c10113c */
[----:B------:R-:W-:Y:S01]  /*8efc0*/  @P3 STG.E.U8 desc[UR60][R244.64], R5 ;  /* 0x00000005f4003986 */ /* 0x000fe2000c10113c */
[----:B------:R-:W2:Y:S01]  /*8efd0*/  LDC R23, c[0x0][0x228] ;  /* 0x00008a00ff177b82 */ /* 0x000ea20000000800 */
[----:B---3--:R-:W-:-:S02]  /*8efe0*/  PRMT R0, R132, 0x7772, RZ ;  /* 0x0000777284007816 */ /* 0x008fc400000000ff */
[----:B------:R-:W3:Y:S05]  /*8eff0*/  LDL.LU.64 R250, [R1+0x1138] ;  /* 0x0011380001fa7983 */ /* 0x000eea0000300a00 */
[----:B------:R-:W3:Y:S01]  /*8f000*/  LDC R24, c[0x0][0x228] ;  /* 0x00008a00ff187b82 */ /* 0x000ee20000000800 */
[----:B------:R0:W-:Y:S04]  /*8f010*/  @P6 STG.E.U8 desc[UR60][R136.64], R0 ;  /* 0x0000000088006986 */ /* 0x0001e8000c10113c */
[----:B0-----:R-:W4:Y:S01]  /*8f020*/  LDL.LU.64 R136, [R1+0x2ef8] ;  /* 0x002ef80001887983 */ /* 0x001f220000300a00 */
[----:B------:R-:W-:-:S02]  /*8f030*/  ISETP.GE.AND P5, PT, R3, R13, PT ;  /* 0x0000000d0300720c */ /* 0x000fc40003fa6270 */
[----:B------:R-:W-:Y:S01]  /*8f040*/  PRMT R132, R132, 0x7773, RZ ;  /* 0x0000777384847816 */ /* 0x000fe200000000ff */
[----:B------:R-:W3:Y:S01]  /*8f050*/  LDL.LU.64 R30, [R1+0x11a8] ;  /* 0x0011a800011e7983 */ /* 0x000ee20000300a00 */
[----:B------:R-:W-:Y:S01]  /*8f060*/  ISETP.LT.AND P3, PT, R15, R4, !P5 ;  /* 0x000000040f00720c */ /* 0x000fe20006f61270 */
[----:B------:R-:W0:Y:S01]  /*8f070*/  LDC R13, c[0x0][0x228] ;  /* 0x00008a00ff0d7b82 */ /* 0x000e220000000800 */
[----:B-1----:R-:W-:Y:S01]  /*8f080*/  ISETP.LT.AND P6, PT, R16, R11, !P5 ;  /* 0x0000000b1000720c */ /* 0x002fe20006fc1270 */
[----:B------:R1:W-:Y:S01]  /*8f090*/  @P4 STG.E.U8 desc[UR60][R248.64], R132 ;  /* 0x00000084f8004986 */ /* 0x0003e2000c10113c */
[----:B------:R-:W-:Y:S02]  /*8f0a0*/  ISETP.LT.AND P4, PT, R17, R19, !P5 ;  /* 0x000000131100720c */ /* 0x000fe40006f81270 */
[----:B------:R-:W-:Y:S01]  /*8f0b0*/  ISETP.LT.AND P5, PT, R14, R9, !P5 ;  /* 0x000000090e00720c */ /* 0x000fe20006fa1270 */
[----:B------:R-:W3:Y:S02]  /*8f0c0*/  LDL.LU.64 R26, [R1+0x11a0] ;  /* 0x0011a000011a7983 */ /* 0x000ee40000300a00 */
[----:B------:R-:W0:Y:S02]  /*8f0d0*/  LDC R11, c[0x0][0x228] ;  /* 0x00008a00ff0b7b82 */ /* 0x000e240000000800 */
[----:B------:R-:W3:Y:S04]  /*8f0e0*/  LDL.LU.64 R244, [R1+0x11f8] ;  /* 0x0011f80001f47983 */ /* 0x000ee80000300a00 */
[----:B-1----:R-:W3:Y:S01]  /*8f0f0*/  LDL.LU.64 R248, [R1+0x11d0] ;  /* 0x0011d00001f87983 */ /* 0x002ee20000300a00 */
[----:B------:R-:W-:Y:S01]  /*8f100*/  VIADD R3, R10, 0x8a ;  /* 0x0000008a0a037836 */ /* 0x000fe20000000000 */
[----:B------:R-:W1:Y:S08]  /*8f110*/  LDC.64 R4, c[0x0][0x228] ;  /* 0x00008a00ff047b82 */ /* 0x000e700000000a00 */
[----:B------:R-:W1:Y:S01]  /*8f120*/  LDC R19, c[0x0][0x228] ;  /* 0x00008a00ff137b82 */ /* 0x000e620000000800 */
[----:B----4-:R-:W-:-:S02]  /*8f130*/  PRMT R0, R136, 0x7770, RZ ;  /* 0x0000777088007816 */ /* 0x010fc400000000ff */
[----:B------:R-:W-:-:S03]  /*8f140*/  PRMT R9, R136, 0x7771, RZ ;  /* 0x0000777188097816 */ /* 0x000fc600000000ff */
[----:B------:R4:W-:Y:S04]  /*8f150*/  @P3 STG.E.U8 desc[UR60][R32.64], R0 ;  /* 0x0000000020003986 */ /* 0x0009e8000c10113c */
[----:B------:R-:W-:Y:S01]  /*8f160*/  @P6 STG.E.U8 desc[UR60][R28.64], R9 ;  /* 0x000000091c006986 */ /* 0x000fe2000c10113c */
[C---:B----4-:R-:W-:Y:S02]  /*8f170*/  PRMT R0, R136.reuse, 0x7772, RZ ;  /* 0x0000777288007816 */ /* 0x050fe400000000ff */
[----:B------:R-:W-:-:S03]  /*8f180*/  PRMT R136, R136, 0x7773, RZ ;  /* 0x0000777388887816 */ /* 0x000fc600000000ff */
[----:B--2---:R-:W-:Y:S04]  /*8f190*/  @P5 STG.E.U8 desc[UR60][R246.64], R0 ;  /* 0x00000000f6005986 */ /* 0x004fe8000c10113c */
[----:B---3--:R2:W-:Y:S04]  /*8f1a0*/  @P4 STG.E.U8 desc[UR60][R250.64], R136 ;  /* 0x00000088fa004986 */ /* 0x0085e8000c10113c */
        /* <DEDUP_REMOVED lines=136> */
[----:B----4-:R-:W-:Y:S01]  /*8fa30*/  @P4 STG.E.U8 desc[UR60][R246.64], R139 ;  /* 0x0000008bf6004986 */ /* 0x010fe2000c10113c */
[----:B------:R-:W-:-:S02]  /*8fa40*/  ISETP.LT.AND P4, PT, R17, R23, !P3 ;  /* 0x000000171100720c */ /* 0x000fc40005f81270 */
[----:B------:R-:W-:Y:S01]  /*8fa50*/  ISETP.LT.AND P3, PT, R14, R11, !P3 ;  /* 0x0000000b0e00720c */ /* 0x000fe20005f61270 */
[----:B------:R-:W4:Y:S03]  /*8fa60*/  LDL.LU.64 R30, [R1+0x1440] ;  /* 0x00144000011e7983 */ /* 0x000f260000300a00 */
[----:B------:R-:W4:Y:S01]  /*8fa70*/  LDC.64 R2, c[0x0][0x228] ;  /* 0x00008a00ff027b82 */ /* 0x000f220000000a00 */
[----:B-1----:R-:W4:Y:S07]  /*8fa80*/  LDL.LU.64 R28, [R1+0x1460] ;  /* 0x00146000011c7983 */ /* 0x002f2e0000300a00 */
        /* <DEDUP_REMOVED lines=30> */
[C---:B----4-:R-:W-:Y:S01]  /*8fc70*/  PRMT R0, R144.reuse, 0x7772, RZ ;  /* 0x0000777290007816 */ /* 0x050fe200000000ff */
[----:B------:R-:W4:Y:S01]  /*8fc80*/  LDC.64 R32, c[0x0][0x228] ;  /* 0x00008a00ff207b82 */ /* 0x000f220000000a00 */
[----:B------:R-:W-:-:S03]  /*8fc90*/  PRMT R144, R144, 0x7773, RZ ;  /* 0x0000777390907816 */ /* 0x000fc600000000ff */
[----:B------:R-:W-:Y:S04]  /*8fca0*/  @P6 STG.E.U8 desc[UR60][R28.64], R0 ;  /* 0x000000001c006986 */ /* 0x000fe8000c10113c */
[----:B--2---:R2:W-:Y:S01]  /*8fcb0*/  @P4 STG.E.U8 desc[UR60][R250.64], R144 ;  /* 0x00000090fa004986 */ /* 0x0045e2000c10113c */
[----:B------:R-:W-:Y:S01]  /*8fcc0*/  ISETP.GE.AND P5, PT, R5, R3, PT ;  /* 0x000000030500720c */ /* 0x000fe20003fa6270 */
[----:B-1----:R-:W1:Y:S02]  /*8fcd0*/  LDC R7, c[0x0][0x228] ;  /* 0x00008a00ff077b82 */ /* 0x002e640000000800 */
[----:B--2---:R-:W2:Y:S01]  /*8fce0*/  LDL.LU.64 R250, [R1+0x1490] ;  /* 0x0014900001fa7983 */ /* 0x004ea20000300a00 */
[----:B------:R-:W-:Y:S02]  /*8fcf0*/  ISETP.LT.AND P3, PT, R15, R22, !P5 ;  /* 0x000000160f00720c */ /* 0x000fe40006f61270 */
[----:B------:R-:W-:-:S02]  /*8fd00*/  ISETP.LT.AND P6, PT, R16, R11, !P5 ;  /* 0x0000000b1000720c */ /* 0x000fc40006fc1270 */
[----:B------:R-:W-:Y:S01]  /*8fd10*/  PRMT R0, R141, 0x7770, RZ ;  /* 0x000077708d007816 */ /* 0x000fe200000000ff */
[----:B------:R-:W-:Y:S01]  /*8fd20*/  VIADD R3, R10, 0x93 ;  /* 0x000000930a037836 */ /* 0x000fe20000000000 */
[----:B------:R-:W-:Y:S01]  /*8fd30*/  ISETP.LT.AND P4, PT, R17, R23, !P5 ;  /* 0x000000171100720c */ /* 0x000fe20006f81270 */
[----:B------:R-:W4:Y:S01]  /*8fd40*/  LDL.LU.64 R28, [R1+0x14a0] ;  /* 0x0014a000011c7983 */ /* 0x000f220000300a00 */
[----:B------:R-:W-:Y:S01]  /*8fd50*/  ISETP.LT.AND P5, PT, R14, R19, !P5 ;  /* 0x000000130e00720c */ /* 0x000fe20006fa1270 */
[----:B------:R-:W0:Y:S01]  /*8fd60*/  LDC R11, c[0x0][0x228] ;  /* 0x00008a00ff0b7b82 */ /* 0x000e220000000800 */
[----:B------:R-:W-:-:S03]  /*8fd70*/  PRMT R5, R141, 0x7771, RZ ;  /* 0x000077718d057816 */ /* 0x000fc600000000ff */
[----:B------:R3:W-:Y:S01]  /*8fd80*/  @P3 STG.E.U8 desc[UR60][R244.64], R0 ;  /* 0x00000000f4003986 */ /* 0x0007e2000c10113c */
[----:B------:R-:W-:-:S03]  /*8fd90*/  ISETP.GE.AND P3, PT, R3, R9, PT ;  /* 0x000000090300720c */ /* 0x000fc60003f66270 */
[----:B---3--:R3:W-:Y:S01]  /*8fda0*/  @P6 STG.E.U8 desc[UR60][R26.64], R5 ;  /* 0x000000051a006986 */ /* 0x0087e2000c10113c */
[----:B------:R-:W-:Y:S01]  /*8fdb0*/  ISETP.LT.AND P6, PT, R15, R12, !P3 ;  /* 0x0000000c0f00720c */ /* 0x000fe20005fc1270 */
[----:B------:R-:W0:Y:S01]  /*8fdc0*/  LDC.64 R22, c[0x0][0x228] ;  /* 0x00008a00ff167b82 */ /* 0x000e220000000a00 */
[----:B------:R-:W-:Y:S01]  /*8fdd0*/  PRMT R0, R141, 0x7772, RZ ;  /* 0x000077728d007816 */ /* 0x000fe200000000ff */
[----:B------:R-:W4:Y:S06]  /*8fde0*/  LDL.LU.64 R244, [R1+0x1498] ;  /* 0x0014980001f47983 */ /* 0x000f2c0000300a00 */
[----:B------:R-:W4:Y:S01]  /*8fdf0*/  LDC R9, c[0x0][0x228] ;  /* 0x00008a00ff097b82 */ /* 0x000f220000000800 */
[----:B------:R3:W-:Y:S01]  /*8fe00*/  @P5 STG.E.U8 desc[UR60][R246.64], R0 ;  /* 0x00000000f6005986 */ /* 0x0007e2000c10113c */
[----:B-1----:R-:W-:-:S02]  /*8fe10*/  ISETP.LT.AND P5, PT, R16, R7, !P3 ;  /* 0x000000071000720c */ /* 0x002fc40005fa1270 */
[----:B------:R-:W-:Y:S02]  /*8fe20*/  PRMT R141, R141, 0x7773, RZ ;  /* 0x000077738d8d7816 */ /* 0x000fe400000000ff */
[C---:B---3--:R-:W-:Y:S02]  /*8fe30*/  PRMT R5, R145.reuse, 0x7771, RZ ;  /* 0x0000777191057816 */ /* 0x048fe400000000ff */
[----:B------:R-:W1:Y:S01]  /*8fe40*/  LDC R7, c[0x0][0x228] ;  /* 0x00008a00ff077b82 */ /* 0x000e620000000800 */
[----:B------:R3:W-:Y:S01]  /*8fe50*/  @P4 STG.E.U8 desc[UR60][R248.64], R141 ;  /* 0x0000008df8004986 */ /* 0x0007e2000c10113c */
[----:B------:R-:W-:-:S06]  /*8fe60*/  PRMT R0, R145, 0x7770, RZ ;  /* 0x0000777091007816 */ /* 0x000fcc00000000ff */
[----:B------:R-:W1:Y:S01]  /*8fe70*/  LDC R19, c[0x0][0x228] ;  /* 0x00008a00ff137b82 */ /* 0x000e620000000800 */
[----:B---3--:R-:W3:Y:S04]  /*8fe80*/  LDL.LU.64 R248, [R1+0x14b8] ;  /* 0x0014b80001f87983 */ /* 0x008ee80000300a00 */
[----:B------:R-:W3:Y:S04]  /*8fe90*/  LDL.LU.64 R246, [R1+0x14b0] ;  /* 0x0014b00001f67983 */ /* 0x000ee80000300a00 */
[----:B--2---:R2:W-:Y:S04]  /*8fea0*/  @P6 STG.E.U8 desc[UR60][R250.64], R0 ;  /* 0x00000000fa006986 */ /* 0x0045e8000c10113c */
[----:B------:R0:W-:Y:S04]  /*8feb0*/  @P5 STG.E.U8 desc[UR60][R142.64], R5 ;  /* 0x000000058e005986 */ /* 0x0001e8000c10113c */
[----:B--2---:R-:W2:Y:S04]  /*8fec0*/  LDL.LU.64 R250, [R1+0x14c0] ;  /* 0x0014c00001fa7983 */ /* 0x004ea80000300a00 */
[----:B0-----:R-:W3:Y:S01]  /*8fed0*/  LDL.LU.64 R142, [R1+0x2ed0] ;  /* 0x002ed000018e7983 */ /* 0x001ee20000300a00 */
[----:B------:R-:W-:Y:S01]  /*8fee0*/  ISETP.LT.AND P4, PT, R17, R13, !P3 ;  /* 0x0000000d1100720c */ /* 0x000fe20005f81270 */
[----:B------:R-:W-:Y:S01]  /*8fef0*/  VIADD R3, R10, 0x94 ;  /* 0x000000940a037836 */ /* 0x000fe20000000000 */
[----:B------:R-:W-:Y:S01]  /*8ff00*/  ISETP.LT.AND P3, PT, R14, R11, !P3 ;  /* 0x0000000b0e00720c */ /* 0x000fe20005f61270 */
[----:B------:R-:W0:Y:S01]  /*8ff10*/  LDC.64 R12, c[0x0][0x228] ;  /* 0x00008a00ff0c7b82 */ /* 0x000e220000000a00 */
[----:B------:R-:W-:-:S02]  /*8ff20*/  PRMT R0, R145, 0x7772, RZ ;  /* 0x0000777291007816 */ /* 0x000fc400000000ff */
[----:B------:R-:W-:Y:S02]  /*8ff30*/  ISETP.GE.AND P6, PT, R3, R23, PT ;  /* 0x000000170300720c */ /* 0x000fe40003fc6270 */
[----:B------:R-:W-:Y:S02]  /*8ff40*/  PRMT R145, R145, 0x7773, RZ ;  /* 0x0000777391917816 */ /* 0x000fe400000000ff */
[----:B------:R-:W-:Y:S01]  /*8ff50*/  ISETP.LT.AND P5, PT, R15, R6, !P6 ;  /* 0x000000060f00720c */ /* 0x000fe200077a1270 */
[----:B------:R-:W2:Y:S04]  /*8ff60*/  LDC R11, c[0x0][0x228] ;  /* 0x00008a00ff0b7b82 */ /* 0x000ea80000000800 */
[----:B----4-:R-:W-:Y:S01]  /*8ff70*/  @P3 STG.E.U8 desc[UR60][R28.64], R0 ;  /* 0x000000001c003986 */ /* 0x010fe2000c10113c */
[----:B------:R-:W-:-:S03]  /*8ff80*/  ISETP.LT.AND P3, PT, R16, R9, !P6 ;  /* 0x000000091000720c */ /* 0x000fc60007761270 */
[----:B------:R4:W-:Y:S01]  /*8ff90*/  @P4 STG.E.U8 desc[UR60][R244.64], R145 ;  /* 0x00000091f4004986 */ /* 0x0009e2000c10113c */
[----:B------:R-:W-:Y:S01]  /*8ffa0*/  ISETP.LT.AND P4, PT, R17, R24, !P6 ;  /* 0x000000181100720c */ /* 0x000fe20007781270 */
[----:B------:R-:W2:Y:S01]  /*8ffb0*/  LDC R9, c[0x0][0x228] ;  /* 0x00008a00ff097b82 */ /* 0x000ea20000000800 */
[----:B-1----:R-:W-:Y:S02]  /*8ffc0*/  ISETP.LT.AND P6, PT, R14, R7, !P6 ;  /* 0x000000070e00720c */ /* 0x002fe400077c1270 */
[C---:B---3--:R-:W-:Y:S01]  /*8ffd0*/  PRMT R5, R142.reuse, 0x7771, RZ ;  /* 0x000077718e057816 */ /* 0x048fe200000000ff */
[----:B----4-:R-:W3:Y:S01]  /*8ffe0*/  LDL.LU.64 R244, [R1+0x14d8] ;  /* 0x0014d80001f47983 */ /* 0x010ee20000300a00 */
[----:B------:R-:W-:Y:S01]  /*8fff0*/  PRMT R0, R142, 0x7770, RZ ;  /* 0x000077708e007816 */ /* 0x000fe200000000ff */
[----:B------:R-:W-:Y:S02]  /*90000*/  VIADD R3, R10, 0x95 ;  /* 0x000000950a037836 */ /* 0x000fe40000000000 */
[----:B------:R-:W1:Y:S01]  /*90010*/  LDC.64 R6, c[0x0][0x228] ;  /* 0x00008a00ff067b82 */ /* 0x000e620000000a00 */
[----:B------:R-:W4:Y:S04]  /*90020*/  LDL.LU.64 R30, [R1+0x14d0] ;  /* 0x0014d000011e7983 */ /* 0x000f280000300a00 */
[----:B------:R0:W-:Y:S03]  /*90030*/  @P5 STG.E.U8 desc[UR60][R248.64], R0 ;  /* 0x00000000f8005986 */ /* 0x0001e6000c10113c */
[----:B------:R-:W1:Y:S01]  /*90040*/  LDC R23, c[0x0][0x228] ;  /* 0x00008a00ff177b82 */ /* 0x000e620000000800 */
[----:B------:R2:W-:Y:S01]  /*90050*/  @P3 STG.E.U8 desc[UR60][R246.64], R5 ;  /* 0x00000005f6003986 */ /* 0x0005e2000c10113c */
[----:B0-----:R-:W-:-:S03]  /*90060*/  PRMT R0, R142, 0x7772, RZ ;  /* 0x000077728e007816 */ /* 0x001fc600000000ff */
[----:B------:R-:W4:Y:S04]  /*90070*/  LDL.LU.64 R248, [R1+0x14e8] ;  /* 0x0014e80001f87983 */ /* 0x000f280000300a00 */
[----:B--2---:R-:W2:Y:S04]  /*90080*/  LDL.LU.64 R246, [R1+0x14e0] ;  /* 0x0014e00001f67983 */ /* 0x004ea80000300a00 */
[----:B------:R0:W-:Y:S04]  /*90090*/  @P6 STG.E.U8 desc[UR60][R146.64], R0 ;  /* 0x0000000092006986 */ /* 0x0001e8000c10113c */
[----:B0-----:R-:W3:Y:S01]  /*900a0*/  LDL.LU.64 R146, [R1+0x2ec8] ;  /* 0x002ec80001927983 */ /* 0x001ee20000300a00 */
[----:B------:R-:W-:-:S02]  /*900b0*/  PRMT R142, R142, 0x7773, RZ ;  /* 0x000077738e8e7816 */ /* 0x000fc400000000ff */
[----:B------:R-:W-:Y:S02]  /*900c0*/  ISETP.GE.AND P5, PT, R3, R13, PT ;  /* 0x0000000d0300720c */ /* 0x000fe40003fa6270 */
[----:B------:R-:W0:Y:S01]  /*900d0*/  LDC R13, c[0x0][0x228] ;  /* 0x00008a00ff0d7b82 */ /* 0x000e220000000800 */
[----:B------:R1:W-:Y:S01]  /*900e0*/  @P4 STG.E.U8 desc[UR60][R250.64], R142 ;  /* 0x0000008efa004986 */ /* 0x0003e2000c10113c */
[----:B------:R-:W-:Y:S02]  /*900f0*/  ISETP.LT.AND P3, PT, R15, R4, !P5 ;  /* 0x000000040f00720c */ /* 0x000fe40006f61270 */
[----:B------:R-:W-:Y:S02]  /*90100*/  ISETP.LT.AND P6, PT, R16, R11, !P5 ;  /* 0x0000000b1000720c */ /* 0x000fe40006fc1270 */
[----:B------:R-:W-:Y:S02]  /*90110*/  ISETP.LT.AND P4, PT, R17, R19, !P5 ;  /* 0x000000131100720c */ /* 0x000fe40006f81270 */
[----:B------:R-:W-:Y:S01]  /*90120*/  ISETP.LT.AND P5, PT, R14, R9, !P5 ;  /* 0x000000090e00720c */ /* 0x000fe20006fa1270 */
[----:B------:R-:W2:Y:S01]  /*90130*/  LDC R11, c[0x0][0x228] ;  /* 0x00008a00ff0b7b82 */ /* 0x000ea20000000800 */
[----:B-1----:R-:W2:Y:S04]  /*90140*/  LDL.LU.64 R250, [R1+0x14f8] ;  /* 0x0014f80001fa7983 */ /* 0x002ea80000300a00 */
[----:B------:R-:W2:Y:S01]  /*90150*/  LDL.LU R25, [R1+0x2cbc] ;  /* 0x002cbc0001197983 */ /* 0x000ea20000300800 */
[----:B------:R-:W-:-:S02]  /*90160*/  VIADD R3, R10, 0x96 ;  /* 0x000000960a037836 */ /* 0x000fc40000000000 */
[----:B------:R-:W1:Y:S01]  /*90170*/  LDC.64 R4, c[0x0][0x228] ;  /* 0x00008a00ff047b82 */ /* 0x000e620000000a00 */
[----:B------:R-:W2:Y:S04]  /*90180*/  LDL.LU.64 R26, [R1+0x14f0] ;  /* 0x0014f000011a7983 */ /* 0x000ea80000300a00 */
[----:B------:R-:W2:Y:S03]  /*90190*/  LDL.LU.64 R28, [R1+0x1518] ;  /* 0x00151800011c7983 */ /* 0x000ea60000300a00 */
[----:B------:R-:W1:Y:S01]  /*901a0*/  LDC R19, c[0x0][0x228] ;  /* 0x00008a00ff137b82 */ /* 0x000e620000000800 */
[C---:B---3--:R-:W-:Y:S02]  /*901b0*/  PRMT R0, R146.reuse, 0x7770, RZ ;  /* 0x0000777092007816 */ /* 0x048fe400000000ff */
[----:B------:R-:W-:-:S03]  /*901c0*/  PRMT R9, R146, 0x7771, RZ ;  /* 0x0000777192097816 */ /* 0x000fc600000000ff */
[----:B------:R3:W-:Y:S04]  /*901d0*/  @P3 STG.E.U8 desc[UR60][R244.64], R0 ;  /* 0x00000000f4003986 */ /* 0x0007e8000c10113c */
[----:B----4-:R4:W-:Y:S01]  /*901e0*/  @P6 STG.E.U8 desc[UR60][R30.64], R9 ;  /* 0x000000091e006986 */ /* 0x0109e2000c10113c */
[----:B---3--:R-:W-:-:S03]  /*901f0*/  PRMT R0, R146, 0x7772, RZ ;  /* 0x0000777292007816 */ /* 0x008fc600000000ff */
[----:B------:R-:W3:Y:S01]  /*90200*/  LDL.LU.64 R244, [R1+0x1508] ;  /* 0x0015080001f47983 */ /* 0x000ee20000300a00 */
[----:B------:R-:W-:Y:S01]  /*90210*/  ISETP.GE.AND P3, PT, R3, R7, PT ;  /* 0x000000070300720c */ /* 0x000fe20003f66270 */
[----:B----4-:R-:W4:Y:S02]  /*90220*/  LDC R9, c[0x0][0x228] ;  /* 0x00008a00ff097b82 */ /* 0x010f240000000800 */
[----:B------:R0:W-:Y:S04]  /*90230*/  @P5 STG.E.U8 desc[UR60][R248.64], R0 ;  /* 0x00000000f8005986 */ /* 0x0001e8000c10113c */
[----:B0-----:R-:W4:Y:S01]  /*90240*/  LDL.LU.64 R248, [R1+0x1528] ;  /* 0x0015280001f87983 */ /* 0x001f220000300a00 */
[----:B------:R-:W-:Y:S02]  /*90250*/  ISETP.LT.AND P6, PT, R15, R2, !P3 ;  /* 0x000000020f00720c */ /* 0x000fe40005fc1270 */
[----:B------:R-:W-:Y:S01]  /*90260*/  PRMT R146, R146, 0x7773, RZ ;  /* 0x0000777392927816 */ /* 0x000fe200000000ff */
[----:B------:R-:W4:Y:S01]  /*90270*/  LDL.LU R24, [R1+0x2cc0] ;  /* 0x002cc00001187983 */ /* 0x000f220000300800 */
[----:B------:R-:W-:Y:S01]  /*90280*/  ISETP.LT.AND P5, PT, R16, R13, !P3 ;  /* 0x0000000d1000720c */ /* 0x000fe20005fa1270 */
[----:B------:R-:W0:Y:S02]  /*90290*/  LDC.64 R2, c[0x0][0x228] ;  /* 0x00008a00ff027b82 */ /* 0x000e240000000a00 */
[----:B--2---:R2:W-:Y:S01]  /*902a0*/  @P4 STG.E.U8 desc[UR60][R246.64], R146 ;  /* 0x00000092f6004986 */ /* 0x0045e2000c10113c */
[----:B------:R-:W-:-:S02]  /*902b0*/  ISETP.LT.AND P4, PT, R14, R11, !P3 ;  /* 0x0000000b0e00720c */ /* 0x000fc40005f81270 */
[C---:B------:R-:W-:Y:S02]  /*902c0*/  PRMT R0, R143.reuse, 0x7770, RZ ;  /* 0x000077708f007816 */ /* 0x040fe400000000ff */
[----:B------:R-:W-:Y:S01]  /*902d0*/  PRMT R7, R143, 0x7771, RZ ;  /* 0x000077718f077816 */ /* 0x000fe200000000ff */
[----:B------:R-:W0:Y:S02]  /*902e0*/  LDC R13, c[0x0][0x228] ;  /* 0x00008a00ff0d7b82 */ /* 0x000e240000000800 */
[----:B------:R2:W-:Y:S01]  /*902f0*/  @P6 STG.E.U8 desc[UR60][R250.64], R0 ;  /* 0x00000000fa006986 */ /* 0x0005e2000c10113c */
[----:B-1----:R-:W-:Y:S02]  /*90300*/  ISETP.GE.AND P6, PT, R25, R5, PT ;  /* 0x000000051900720c */ /* 0x002fe40003fc6270 */
[----:B------:R-:W-:Y:S01]  /*90310*/  ISETP.LT.AND P3, PT, R17, R23, !P3 ;  /* 0x000000171100720c */ /* 0x000fe20005f61270 */
[----:B------:R-:W-:Y:S01]  /*90320*/  @P5 STG.E.U8 desc[UR60][R26.64], R7 ;  /* 0x000000071a005986 */ /* 0x000fe2000c10113c */
[----:B------:R-:W-:Y:S01]  /*90330*/  ISETP.LT.AND P5, PT, R15, R8, !P6 ;  /* 0x000000080f00720c */ /* 0x000fe200077a1270 */
[----:B------:R-:W1:Y:S02]  /*90340*/  LDC R11, c[0x0][0x228] ;  /* 0x00008a00ff0b7b82 */ /* 0x000e640000000800 */
[----:B--2---:R-:W2:Y:S01]  /*90350*/  LDL.LU.64 R246, [R1+0x1538] ;  /* 0x0015380001f67983 */ /* 0x004ea20000300a00 */
[----:B------:R-:W-:-:S03]  /*90360*/  PRMT R0, R143, 0x7772, RZ ;  /* 0x000077728f007816 */ /* 0x000fc600000000ff */
[----:B------:R-:W2:Y:S01]  /*90370*/  LDL.LU.64 R250, [R1+0x1530] ;  /* 0x0015300001fa7983 */ /* 0x000ea20000300a00 */
[----:B------:R-:W-:Y:S01]  /*90380*/  PRMT R5, R147, 0x7771, RZ ;  /* 0x0000777193057816 */ /* 0x000fe200000000ff */
[----:B------:R-:W1:Y:S02]  /*90390*/  LDC R23, c[0x0][0x228] ;  /* 0x00008a00ff177b82 */ /* 0x000e640000000800 */
[----:B------:R0:W-:Y:S01]  /*903a0*/  @P4 STG.E.U8 desc[UR60][R28.64], R0 ;  /* 0x000000001c004986 */ /* 0x0001e2000c10113c */
[----:B------:R-:W-:Y:S02]  /*903b0*/  ISETP.LT.AND P4, PT, R16, R19, !P6 ;  /* 0x000000131000720c */ /* 0x000fe40007781270 */
[----:B------:R-:W-:-:S03]  /*903c0*/  PRMT R143, R143, 0x7773, RZ ;  /* 0x000077738f8f7816 */ /* 0x000fc600000000ff */
[----:B------:R-:W1:Y:S01]  /*903d0*/  LDC R19, c[0x0][0x228] ;  /* 0x00008a00ff137b82 */ /* 0x000e620000000800 */
[----:B0-----:R-:W-:-:S07]  /*903e0*/  PRMT R0, R147, 0x7770, RZ ;  /* 0x0000777093007816 */ /* 0x001fce00000000ff */
[----:B------:R-:W0:Y:S01]  /*903f0*/  LDC R7, c[0x0][0x228] ;  /* 0x00008a00ff077b82 */ /* 0x000e220000000800 */
[----:B---3--:R3:W-:Y:S04]  /*90400*/  @P3 STG.E.U8 desc[UR60][R244.64], R143 ;  /* 0x0000008ff4003986 */ /* 0x0087e8000c10113c */
[----:B---3--:R-:W3:Y:S04]  /*90410*/  LDL.LU.64 R244, [R1+0x1548] ;  /* 0x0015480001f47983 */ /* 0x008ee80000300a00 */
[----:B------:R-:W3:Y:S04]  /*90420*/  LDL.LU R25, [R1+0x2cc4] ;  /* 0x002cc40001197983 */ /* 0x000ee80000300800 */
[----:B------:R-:W3:Y:S04]  /*90430*/  LDL.LU.64 R28, [R1+0x1560] ;  /* 0x00156000011c7983 */ /* 0x000ee80000300a00 */
[----:B----4-:R4:W-:Y:S04]  /*90440*/  @P5 STG.E.U8 desc[UR60][R248.64], R0 ;  /* 0x00000000f8005986 */ /* 0x0109e8000c10113c */
[----:B------:R1:W-:Y:S04]  /*90450*/  @P4 STG.E.U8 desc[UR60][R148.64], R5 ;  /* 0x0000000594004986 */ /* 0x0003e8000c10113c */
[----:B----4-:R-:W4:Y:S04]  /*90460*/  LDL.LU.64 R248, [R1+0x1558] ;  /* 0x0015580001f87983 */ /* 0x010f280000300a00 */
[----:B-1----:R-:W3:Y:S01]  /*90470*/  LDL.LU.64 R148, [R1+0x2ec0] ;  /* 0x002ec00001947983 */ /* 0x002ee20000300a00 */
[----:B------:R-:W-:Y:S01]  /*90480*/  ISETP.LT.AND P3, PT, R14, R13, !P6 ;  /* 0x0000000d0e00720c */ /* 0x000fe20007761270 */
[----:B------:R-:W1:Y:S01]  /*90490*/  LDC R5, c[0x0][0x228] ;  /* 0x00008a00ff057b82 */ /* 0x000e620000000800 */
[----:B------:R-:W-:-:S02]  /*904a0*/  PRMT R0, R147, 0x7772, RZ ;  /* 0x0000777293007816 */ /* 0x000fc400000000ff */
[----:B------:R-:W-:Y:S02]  /*904b0*/  ISETP.GE.AND P5, PT, R24, R3, PT ;  /* 0x000000031800720c */ /* 0x000fe40003fa6270 */
[----:B------:R-:W-:Y:S02]  /*904c0*/  ISETP.LT.AND P6, PT, R17, R9, !P6 ;  /* 0x000000091100720c */ /* 0x000fe400077c1270 */
[----:B------:R-:W-:Y:S01]  /*904d0*/  ISETP.LT.AND P4, PT, R15, R22, !P5 ;  /* 0x000000160f00720c */ /* 0x000fe20006f81270 */
[----:B------:R-:W0:Y:S04]  /*904e0*/  LDC.64 R8, c[0x0][0x228] ;  /* 0x00008a00ff087b82 */ /* 0x000e280000000a00 */
[----:B--2---:R2:W-:Y:S01]  /*904f0*/  @P3 STG.E.U8 desc[UR60][R246.64], R0 ;  /* 0x00000000f6003986 */ /* 0x0045e2000c10113c */
[----:B------:R-:W-:-:S02]  /*90500*/  ISETP.LT.AND P3, PT, R16, R11, !P5 ;  /* 0x0000000b1000720c */ /* 0x000fc40006f61270 */
[----:B------:R-:W-:Y:S01]  /*90510*/  PRMT R147, R147, 0x7773, RZ ;  /* 0x0000777393937816 */ /* 0x000fe200000000ff */
[----:B------:R-:W1:Y:S04]  /*90520*/  LDC R13, c[0x0][0x228] ;  /* 0x00008a00ff0d7b82 */ /* 0x000e680000000800 */
[----:B------:R2:W-:Y:S04]  /*90530*/  @P6 STG.E.U8 desc[UR60][R250.64], R147 ;  /* 0x00000093fa006986 */ /* 0x0005e8000c10113c */
[----:B--2---:R-:W2:Y:S01]  /*90540*/  LDL.LU.64 R246, [R1+0x1570] ;  /* 0x0015700001f67983 */ /* 0x004ea20000300a00 */
[----:B------:R-:W2:Y:S03]  /*90550*/  LDC R11, c[0x0][0x228] ;  /* 0x00008a00ff0b7b82 */ /* 0x000ea60000000800 */
[----:B------:R-:W2:Y:S04]  /*90560*/  LDL.LU R24, [R1+0x2cc8] ;  /* 0x002cc80001187983 */ /* 0x000ea80000300800 */
[----:B------:R-:W2:Y:S04]  /*90570*/  LDL.LU.64 R30, [R1+0x1568] ;  /* 0x00156800011e7983 */ /* 0x000ea80000300a00 */
[----:B------:R-:W2:Y:S01]  /*90580*/  LDL.LU.64 R250, [R1+0x1580] ;  /* 0x0015800001fa7983 */ /* 0x000ea20000300a00 */
[----:B---3--:R-:W-:-:S02]  /*90590*/  PRMT R0, R148, 0x7770, RZ ;  /* 0x0000777094007816 */ /* 0x008fc400000000ff */
[----:B------:R-:W-:-:S03]  /*905a0*/  PRMT R3, R148, 0x7771, RZ ;  /* 0x0000777194037816 */ /* 0x000fc600000000ff */
[----:B------:R-:W-:Y:S04]  /*905b0*/  @P4 STG.E.U8 desc[UR60][R244.64], R0 ;  /* 0x00000000f4004986 */ /* 0x000fe8000c10113c */
[----:B------:R3:W-:Y:S04]  /*905c0*/  @P3 STG.E.U8 desc[UR60][R152.64], R3 ;  /* 0x0000000398003986 */ /* 0x0007e8000c10113c */
[----:B---3--:R-:W3:Y:S01]  /*905d0*/  LDL.LU.64 R152, [R1+0x2eb8] ;  /* 0x002eb80001987983 */ /* 0x008ee20000300a00 */
[----:B------:R-:W-:Y:S02]  /*905e0*/  ISETP.LT.AND P6, PT, R14, R23, !P5 ;  /* 0x000000170e00720c */ /* 0x000fe40006fc1270 */
[----:B------:R-:W-:Y:S01]  /*905f0*/  ISETP.LT.AND P5, PT, R17, R19, !P5 ;  /* 0x000000131100720c */ /* 0x000fe20006fa1270 */
[----:B------:R-:W2:Y:S01]  /*90600*/  LDL.LU.64 R244, [R1+0x1578] ;  /* 0x0015780001f47983 */ /* 0x000ea20000300a00 */
[C---:B------:R-:W-:Y:S01]  /*90610*/  PRMT R0, R148.reuse, 0x7772, RZ ;  /* 0x0000777294007816 */ /* 0x040fe200000000ff */
[----:B------:R-:W2:Y:S01]  /*90620*/  LDC.64 R22, c[0x0][0x228] ;  /* 0x00008a00ff167b82 */ /* 0x000ea20000000a00 */
[----:B------:R-:W-:-:S02]  /*90630*/  PRMT R148, R148, 0x7773, RZ ;  /* 0x0000777394947816 */ /* 0x000fc400000000ff */
[----:B0-----:R-:W-:-:S04]  /*90640*/  ISETP.GE.AND P4, PT, R25, R9, PT ;  /* 0x000000091900720c */ /* 0x001fc80003f86270 */
[----:B------:R-:W-:Y:S01]  /*90650*/  ISETP.LT.AND P3, PT, R15, R12, !P4 ;  /* 0x0000000c0f00720c */ /* 0x000fe20006761270 */
[----:B------:R-:W-:Y:S01]  /*90660*/  @P6 STG.E.U8 desc[UR60][R28.64], R0 ;  /* 0x000000001c006986 */ /* 0x000fe2000c10113c */
[----:B------:R-:W0:Y:S03]  /*90670*/  LDC R9, c[0x0][0x228] ;  /* 0x00008a00ff097b82 */ /* 0x000e260000000800 */
[----:B----4-:R4:W-:Y:S01]  /*90680*/  @P5 STG.E.U8 desc[UR60][R248.64], R148 ;  /* 0x00000094f8005986 */ /* 0x0109e2000c10113c */
[----:B------:R-:W-:Y:S02]  /*90690*/  ISETP.LT.AND P6, PT, R16, R7, !P4 ;  /* 0x000000071000720c */ /* 0x000fe400067c1270 */
[----:B-1----:R-:W-:Y:S02]  /*906a0*/  ISETP.LT.AND P5, PT, R14, R13, !P4 ;  /* 0x0000000d0e00720c */ /* 0x002fe400067a1270 */
[----:B------:R-:W1:Y:S01]  /*906b0*/  LDC.64 R12, c[0x0][0x228] ;  /* 0x00008a00ff0c7b82 */ /* 0x000e620000000a00 */
[----:B----4-:R-:W4:Y:S07]  /*906c0*/  LDL.LU.64 R248, [R1+0x1598] ;  /* 0x0015980001f87983 */ /* 0x010f2e0000300a00 */
[----:B------:R-:W1:Y:S01]  /*906d0*/  LDC R7, c[0x0][0x228] ;  /* 0x00008a00ff077b82 */ /* 0x000e620000000800 */
[----:B------:R-:W1:Y:S04]  /*906e0*/  LDL.LU R25, [R1+0x2ccc] ;  /* 0x002ccc0001197983 */ /* 0x000e680000300800 */
[----:B------:R-:W4:Y:S03]  /*906f0*/  LDL.LU.64 R26, [R1+0x1590] ;  /* 0x00159000011a7983 */ /* 0x000f260000300a00 */
[----:B------:R-:W1:Y:S01]  /*90700*/  LDC R19, c[0x0][0x228] ;  /* 0x00008a00ff137b82 */ /* 0x000e620000000800 */
[----:B------:R-:W4:Y:S01]  /*90710*/  LDL.LU.64 R28, [R1+0x15b0] ;  /* 0x0015b000011c7983 */ /* 0x000f220000300a00 */
[----:B---3--:R-:W-:-:S02]  /*90720*/  PRMT R0, R152, 0x7770, RZ ;  /* 0x0000777098007816 */ /* 0x008fc400000000ff */
[----:B------:R-:W-:-:S03]  /*90730*/  PRMT R3, R152, 0x7771, RZ ;  /* 0x0000777198037816 */ /* 0x000fc600000000ff */
[----:B--2---:R2:W-:Y:S04]  /*90740*/  @P3 STG.E.U8 desc[UR60][R246.64], R0 ;  /* 0x00000000f6003986 */ /* 0x0045e8000c10113c */
[----:B------:R-:W-:Y:S01]  /*90750*/  @P6 STG.E.U8 desc[UR60][R30.64], R3 ;  /* 0x000000031e006986 */ /* 0x000fe2000c10113c */
[----:B--2---:R-:W-:-:S03]  /*90760*/  PRMT R0, R152, 0x7772, RZ ;  /* 0x0000777298007816 */ /* 0x004fc600000000ff */
[----:B------:R-:W2:Y:S04]  /*90770*/  LDL.LU.64 R246, [R1+0x15a8] ;  /* 0x0015a80001f67983 */ /* 0x000ea80000300a00 */
[----:B------:R3:W-:Y:S04]  /*90780*/  @P5 STG.E.U8 desc[UR60][R250.64], R0 ;  /* 0x00000000fa005986 */ /* 0x0007e8000c10113c */
[----:B---3--:R-:W3:Y:S01]  /*90790*/  LDL.LU.64 R250, [R1+0x15c0] ;  /* 0x0015c00001fa7983 */ /* 0x008ee20000300a00 */
[----:B------:R-:W-:Y:S02]  /*907a0*/  ISETP.LT.AND P4, PT, R17, R11, !P4 ;  /* 0x0000000b1100720c */ /* 0x000fe40006781270 */
[----:B------:R-:W-:Y:S01]  /*907b0*/  ISETP.GE.AND P3, PT, R24, R23, PT ;  /* 0x000000171800720c */ /* 0x000fe20003f66270 */
[----:B------:R-:W1:Y:S01]  /*907c0*/  LDC R11, c[0x0][0x228] ;  /* 0x00008a00ff0b7b82 */ /* 0x000e620000000800 */
[----:B------:R-:W-:Y:S01]  /*907d0*/  PRMT R152, R152, 0x7773, RZ ;  /* 0x0000777398987816 */ /* 0x000fe200000000ff */
[----:B------:R-:W3:Y:S01]  /*907e0*/  LDL.LU R24, [R1+0x2cd0] ;  /* 0x002cd00001187983 */ /* 0x000ee20000300800 */
[----:B------:R-:W-:-:S02]  /*907f0*/  ISETP.LT.AND P6, PT, R15, R6, !P3 ;  /* 0x000000060f00720c */ /* 0x000fc40005fc1270 */
[----:B------:R-:W-:Y:S02]  /*90800*/  ISETP.LT.AND P5, PT, R16, R5, !P3 ;  /* 0x000000051000720c */ /* 0x000fe40005fa1270 */
[C---:B------:R-:W-:Y:S01]  /*90810*/  PRMT R0, R149.reuse, 0x7770, RZ ;  /* 0x0000777095007816 */ /* 0x040fe200000000ff */
[----:B------:R-:W3:Y:S02]  /*90820*/  LDC R5, c[0x0][0x228] ;  /* 0x00008a00ff057b82 */ /* 0x000ee40000000800 */
[----:B------:R1:W-:Y:S01]  /*90830*/  @P4 STG.E.U8 desc[UR60][R244.64], R152 ;  /* 0x00000098f4004986 */ /* 0x0003e2000c10113c */
[----:B0-----:R-:W-:Y:S02]  /*90840*/  ISETP.LT.AND P4, PT, R14, R9, !P3 ;  /* 0x000000090e00720c */ /* 0x001fe40005f81270 */
[----:B------:R-:W-:-:S03]  /*90850*/  PRMT R3, R149, 0x7771, RZ ;  /* 0x0000777195037816 */ /* 0x000fc600000000ff */
[----:B----4-:R0:W-:Y:S01]  /*90860*/  @P6 STG.E.U8 desc[UR60][R248.64], R0 ;  /* 0x00000000f8006986 */ /* 0x0101e2000c10113c */
[----:B-1----:R-:W-:Y:S01]  /*90870*/  ISETP.GE.AND P6, PT, R25, R13, PT ;  /* 0x0000000d1900720c */ /* 0x002fe20003fc6270 */
[----:B------:R-:W1:Y:S01]  /*90880*/  LDC R9, c[0x0][0x228] ;  /* 0x00008a00ff097b82 */ /* 0x000e620000000800 */
[----:B------:R-:W-:Y:S01]  /*90890*/  ISETP.LT.AND P3, PT, R17, R7, !P3 ;  /* 0x000000071100720c */ /* 0x000fe20005f61270 */
[----:B------:R4:W-:Y:S01]  /*908a0*/  @P5 STG.E.U8 desc[UR60][R26.64], R3 ;  /* 0x000000031a005986 */ /* 0x0009e2000c10113c */
[----:B------:R-:W-:-:S03]  /*908b0*/  ISETP.LT.AND P5, PT, R15, R4, !P6 ;  /* 0x000000040f00720c */ /* 0x000fc600077a1270 */
[----:B------:R-:W3:Y:S02]  /*908c0*/  LDL.LU.64 R244, [R1+0x15d0] ;  /* 0x0015d00001f47983 */ /* 0x000ee40000300a00 */
[----:B------:R-:W1:Y:S01]  /*908d0*/  LDC.64 R6, c[0x0][0x228] ;  /* 0x00008a00ff067b82 */ /* 0x000e620000000a00 */
[C---:B0-----:R-:W-:Y:S01]  /*908e0*/  PRMT R0, R149.reuse, 0x7772, RZ ;  /* 0x0000777295007816 */ /* 0x041fe200000000ff */
[----:B------:R-:W3:Y:S04]  /*908f0*/  LDL.LU.64 R248, [R1+0x15c8] ;  /* 0x0015c80001f87983 */ /* 0x000ee80000300a00 */
[----:B------:R0:W-:Y:S01]  /*90900*/  @P4 STG.E.U8 desc[UR60][R28.64], R0 ;  /* 0x000000001c004986 */ /* 0x0001e2000c10113c */
[----:B------:R-:W-:Y:S01]  /*90910*/  ISETP.LT.AND P4, PT, R16, R11, !P6 ;  /* 0x0000000b1000720c */ /* 0x000fe20007781270 */
[----:B------:R-:W1:Y:S01]  /*90920*/  LDC R23, c[0x0][0x228] ;  /* 0x00008a00ff177b82 */ /* 0x000e620000000800 */
[----:B------:R-:W-:-:S02]  /*90930*/  PRMT R149, R149, 0x7773, RZ ;  /* 0x0000777395957816 */ /* 0x000fc400000000ff */
[----:B----4-:R-:W-:-:S05]  /*90940*/  PRMT R3, R153, 0x7771, RZ ;  /* 0x0000777199037816 */ /* 0x010fca00000000ff */
[----:B------:R-:W4:Y:S01]  /*90950*/  LDC R11, c[0x0][0x228] ;  /* 0x00008a00ff0b7b82 */ /* 0x000f220000000800 */
[----:B0-----:R-:W-:Y:S01]  /*90960*/  PRMT R0, R153, 0x7770, RZ ;  /* 0x0000777099007816 */ /* 0x001fe200000000ff */
[----:B------:R-:W4:Y:S04]  /*90970*/  LDL.LU.64 R28, [R1+0x15e0] ;  /* 0x0015e000011c7983 */ /* 0x000f280000300a00 */
[----:B------:R-:W4:Y:S02]  /*90980*/  LDL.LU R25, [R1+0x2cd4] ;  /* 0x002cd40001197983 */ /* 0x000f240000300800 */
[----:B------:R-:W0:Y:S02]  /*90990*/  LDC R13, c[0x0][0x228] ;  /* 0x00008a00ff0d7b82 */ /* 0x000e240000000800 */
[----:B--2---:R2:W-:Y:S04]  /*909a0*/  @P3 STG.E.U8 desc[UR60][R246.64], R149 ;  /* 0x00000095f6003986 */ /* 0x0045e8000c10113c */
[----:B--2---:R-:W2:Y:S04]  /*909b0*/  LDL.LU.64 R246, [R1+0x15f0] ;  /* 0x0015f00001f67983 */ /* 0x004ea80000300a00 */
[----:B---3--:R3:W-:Y:S04]  /*909c0*/  @P5 STG.E.U8 desc[UR60][R250.64], R0 ;  /* 0x00000000fa005986 */ /* 0x0087e8000c10113c */
[----:B------:R1:W-:Y:S04]  /*909d0*/  @P4 STG.E.U8 desc[UR60][R150.64], R3 ;  /* 0x0000000396004986 */ /* 0x0003e8000c10113c */
[----:B---3--:R-:W3:Y:S04]  /*909e0*/  LDL.LU.64 R250, [R1+0x15e8] ;  /* 0x0015e80001fa7983 */ /* 0x008ee80000300a00 */
[----:B-1----:R-:W4:Y:S01]  /*909f0*/  LDL.LU.64 R150, [R1+0x2eb0] ;  /* 0x002eb00001967983 */ /* 0x002f220000300a00 */
[----:B------:R-:W-:-:S02]  /*90a00*/  ISETP.LT.AND P3, PT, R14, R19, !P6 ;  /* 0x000000130e00720c */ /* 0x000fc40007761270 */
[----:B------:R-:W-:Y:S01]  /*90a10*/  PRMT R0, R153, 0x7772, RZ ;  /* 0x0000777299007816 */ /* 0x000fe200000000ff */
[----:B------:R-:W1:Y:S01]  /*90a20*/  LDC R19, c[0x0][0x228] ;  /* 0x00008a00ff137b82 */ /* 0x000e620000000800 */
[----:B------:R-:W-:Y:S02]  /*90a30*/  ISETP.GE.AND P5, PT, R24, R7, PT ;  /* 0x000000071800720c */ /* 0x000fe40003fa6270 */
[----:B------:R-:W-:Y:S02]  /*90a40*/  ISETP.LT.AND P6, PT, R17, R5, !P6 ;  /* 0x000000051100720c */ /* 0x000fe400077c1270 */
[----:B------:R-:W-:Y:S02]  /*90a50*/  ISETP.LT.AND P4, PT, R15, R2, !P5 ;  /* 0x000000020f00720c */ /* 0x000fe40006f81270 */
[----:B------:R-:W-:Y:S01]  /*90a60*/  PRMT R153, R153, 0x7773, RZ ;  /* 0x0000777399997816 */ /* 0x000fe200000000ff */
[----:B------:R-:W0:Y:S02]  /*90a70*/  LDC.64 R4, c[0x0][0x228] ;  /* 0x00008a00ff047b82 */ /* 0x000e240000000a00 */
[----:B------:R1:W-:Y:S01]  /*90a80*/  @P3 STG.E.U8 desc[UR60][R244.64], R0 ;  /* 0x00000000f4003986 */ /* 0x0003e2000c10113c */
[----:B------:R-:W-:-:S05]  /*90a90*/  ISETP.LT.AND P3, PT, R16, R9, !P5 ;  /* 0x000000091000720c */ /* 0x000fca0006f61270 */
[----:B------:R1:W-:Y:S01]  /*90aa0*/  @P6 STG.E.U8 desc[UR60][R248.64], R153 ;  /* 0x00000099f8006986 */ /* 0x0003e2000c10113c */
[----:B------:R-:W3:Y:S03]  /*90ab0*/  LDC.64 R2, c[0x0][0x228] ;  /* 0x00008a00ff027b82 */ /* 0x000ee60000000a00 */
[----:B-1----:R-:W3:Y:S05]  /*90ac0*/  LDL.LU.64 R244, [R1+0x1600] ;  /* 0x0016000001f47983 */ /* 0x002eea0000300a00 */
[----:B------:R-:W1:Y:S01]  /*90ad0*/  LDC R9, c[0x0][0x228] ;  /* 0x00008a00ff097b82 */ /* 0x000e620000000800 */
[----:B------:R-:W3:Y:S04]  /*90ae0*/  LDL.LU R24, [R1+0x2cd8] ;  /* 0x002cd80001187983 */ /* 0x000ee80000300800 */
[----:B------:R-:W3:Y:S04]  /*90af0*/  LDL.LU.64 R30, [R1+0x15f8] ;  /* 0x0015f800011e7983 */ /* 0x000ee80000300a00 */
[----:B------:R-:W3:Y:S01]  /*90b00*/  LDL.LU.64 R248, [R1+0x1618] ;  /* 0x0016180001f87983 */ /* 0x000ee20000300a00 */
[----:B----4-:R-:W-:-:S02]  /*90b10*/  PRMT R0, R150, 0x7770, RZ ;  /* 0x0000777096007816 */ /* 0x010fc400000000ff */
[----:B------:R-:W-:-:S03]  /*90b20*/  PRMT R7, R150, 0x7771, RZ ;  /* 0x0000777196077816 */ /* 0x000fc600000000ff */
[----:B------:R-:W-:Y:S04]  /*90b30*/  @P4 STG.E.U8 desc[UR60][R28.64], R0 ;  /* 0x000000001c004986 */ /* 0x000fe8000c10113c */
[----:B------:R4:W-:Y:S04]  /*90b40*/  @P3 STG.E.U8 desc[UR60][R154.64], R7 ;  /* 0x000000079a003986 */ /* 0x0009e8000c10113c */
[----:B----4-:R-:W4:Y:S01]  /*90b50*/  LDL.LU.64 R154, [R1+0x2ea8] ;  /* 0x002ea800019a7983 */ /* 0x010f220000300a00 */
[----:B------:R-:W-:Y:S01]  /*90b60*/  ISETP.LT.AND P6, PT, R14, R23, !P5 ;  /* 0x000000170e00720c */ /* 0x000fe20006fc1270 */
[----:B------:R-:W1:Y:S01]  /*90b70*/  LDC R7, c[0x0][0x228] ;  /* 0x00008a00ff077b82 */ /* 0x000e620000000800 */
[----:B------:R-:W-:Y:S01]  /*90b80*/  ISETP.LT.AND P5, PT, R17, R11, !P5 ;  /* 0x0000000b1100720c */ /* 0x000fe20006fa1270 */
[----:B------:R-:W4:Y:S01]  /*90b90*/  LDL.LU.64 R28, [R1+0x1608] ;  /* 0x00160800011c7983 */ /* 0x000f220000300a00 */
[----:B------:R-:W-:-:S02]  /*90ba0*/  PRMT R0, R150, 0x7772, RZ ;  /* 0x0000777296007816 */ /* 0x000fc400000000ff */
[----:B------:R-:W-:Y:S02]  /*90bb0*/  PRMT R150, R150, 0x7773, RZ ;  /* 0x0000777396967816 */ /* 0x000fe400000000ff */
[----:B0-----:R-:W-:Y:S01]  /*90bc0*/  ISETP.GE.AND P4, PT, R25, R5, PT ;  /* 0x000000051900720c */ /* 0x001fe20003f86270 */
[----:B------:R-:W0:Y:S03]  /*90bd0*/  LDC R11, c[0x0][0x228] ;  /* 0x00008a00ff0b7b82 */ /* 0x000e260000000800 */
[----:B------:R-:W-:Y:S01]  /*90be0*/  ISETP.LT.AND P3, PT, R15, R8, !P4 ;  /* 0x000000080f00720c */ /* 0x000fe20006761270 */
[----:B--2---:R-:W-:Y:S04]  /*90bf0*/  @P6 STG.E.U8 desc[UR60][R246.64], R0 ;  /* 0x00000000f6006986 */ /* 0x004fe8000c10113c */
[----:B---3--:R2:W-:Y:S01]  /*90c00*/  @P5 STG.E.U8 desc[UR60][R250.64], R150 ;  /* 0x00000096fa005986 */ /* 0x0085e2000c10113c */
[----:B------:R-:W-:Y:S01]  /*90c10*/  ISETP.LT.AND P6, PT, R16, R19, !P4 ;  /* 0x000000131000720c */ /* 0x000fe200067c1270 */
[----:B------:R-:W3:Y:S01]  /*90c20*/  LDC R23, c[0x0][0x228] ;  /* 0x00008a00ff177b82 */ /* 0x000ee20000000800 */
[----:B------:R-:W-:Y:S01]  /*90c30*/  ISETP.LT.AND P5, PT, R14, R13, !P4 ;  /* 0x0000000d0e00720c */ /* 0x000fe200067a1270 */
[----:B--2---:R-:W2:Y:S06]  /*90c40*/  LDL.LU.64 R250, [R1+0x1628] ;  /* 0x0016280001fa7983 */ /* 0x004eac0000300a00 */
[----:B------:R-:W2:Y:S01]  /*90c50*/  LDC R19, c[0x0][0x228] ;  /* 0x00008a00ff137b82 */ /* 0x000ea20000000800 */
[----:B------:R-:W2:Y:S04]  /*90c60*/  LDL.LU R25, [R1+0x2cdc] ;  /* 0x002cdc0001197983 */ /* 0x000ea80000300800 */
[----:B------:R-:W2:Y:S03]  /*90c70*/  LDL.LU.64 R26, [R1+0x1620] ;  /* 0x00162000011a7983 */ /* 0x000ea60000300a00 */
[----:B------:R-:W2:Y:S01]  /*90c80*/  LDC R13, c[0x0][0x228] ;  /* 0x00008a00ff0d7b82 */ /* 0x000ea20000000800 */
[----:B------:R-:W2:Y:S01]  /*90c90*/  LDL.LU.64 R246, [R1+0x1638] ;  /* 0x0016380001f67983 */ /* 0x000ea20000300a00 */
[----:B----4-:R-:W-:-:S02]  /*90ca0*/  PRMT R0, R154, 0x7770, RZ ;  /* 0x000077709a007816 */ /* 0x010fc400000000ff */
[----:B------:R-:W-:-:S03]  /*90cb0*/  PRMT R5, R154, 0x7771, RZ ;  /* 0x000077719a057816 */ /* 0x000fc600000000ff */
[----:B------:R4:W-:Y:S04]  /*90cc0*/  @P3 STG.E.U8 desc[UR60][R244.64], R0 ;  /* 0x00000000f4003986 */ /* 0x0009e8000c10113c */
[----:B------:R0:W-:Y:S01]  /*90cd0*/  @P6 STG.E.U8 desc[UR60][R30.64], R5 ;  /* 0x000000051e006986 */ /* 0x0001e2000c10113c */
[----:B----4-:R-:W-:-:S03]  /*90ce0*/  PRMT R0, R154, 0x7772, RZ ;  /* 0x000077729a007816 */ /* 0x010fc600000000ff */
[----:B------:R-:W4:Y:S01]  /*90cf0*/  LDL.LU.64 R244, [R1+0x1630] ;  /* 0x0016300001f47983 */ /* 0x000f220000300a00 */
[----:B-1----:R-:W-:Y:S02]  /*90d00*/  ISETP.LT.AND P4, PT, R17, R9, !P4 ;  /* 0x000000091100720c */ /* 0x002fe40006781270 */
[----:B------:R-:W1:Y:S01]  /*90d10*/  LDC.64 R8, c[0x0][0x228] ;  /* 0x00008a00ff087b82 */ /* 0x000e620000000a00 */
[----:B------:R3:W-:Y:S01]  /*90d20*/  @P5 STG.E.U8 desc[UR60][R248.64], R0 ;  /* 0x00000000f8005986 */ /* 0x0007e2000c10113c */
[----:B------:R-:W-:-:S06]  /*90d30*/  ISETP.GE.AND P3, PT, R24, R3, PT ;  /* 0x000000031800720c */ /* 0x000fcc0003f66270 */
[----:B0-----:R-:W0:Y:S01]  /*90d40*/  LDC R5, c[0x0][0x228] ;  /* 0x00008a00ff057b82 */ /* 0x001e220000000800 */
[----:B---3--:R-:W3:Y:S01]  /*90d50*/  LDL.LU.64 R248, [R1+0x1648] ;  /* 0x0016480001f87983 */ /* 0x008ee20000300a00 */
[----:B------:R-:W-:Y:S02]  /*90d60*/  ISETP.LT.AND P6, PT, R15, R22, !P3 ;  /* 0x000000160f00720c */ /* 0x000fe40005fc1270 */
[----:B------:R-:W-:Y:S01]  /*90d70*/  PRMT R154, R154, 0x7773, RZ ;  /* 0x000077739a9a7816 */ /* 0x000fe200000000ff */
[----:B------:R-:W3:Y:S01]  /*90d80*/  LDL.LU R24, [R1+0x2ce0] ;  /* 0x002ce00001187983 */ /* 0x000ee20000300800 */
[----:B------:R-:W-:Y:S02]  /*90d90*/  ISETP.LT.AND P5, PT, R16, R11, !P3 ;  /* 0x0000000b1000720c */ /* 0x000fe40005fa1270 */
[C---:B------:R-:W-:Y:S01]  /*90da0*/  PRMT R0, R151.reuse, 0x7770, RZ ;  /* 0x0000777097007816 */ /* 0x040fe200000000ff */
[----:B------:R1:W-:Y:S01]  /*90db0*/  @P4 STG.E.U8 desc[UR60][R28.64], R154 ;  /* 0x0000009a1c004986 */ /* 0x0003e2000c10113c */
[----:B------:R-:W-:Y:S01]  /*90dc0*/  ISETP.LT.AND P4, PT, R14, R23, !P3 ;  /* 0x000000170e00720c */ /* 0x000fe20005f81270 */
[----:B------:R-:W0:Y:S01]  /*90dd0*/  LDC R11, c[0x0][0x228] ;  /* 0x00008a00ff0b7b82 */ /* 0x000e220000000800 */
[----:B------:R-:W-:-:S03]  /*90de0*/  PRMT R3, R151, 0x7771, RZ ;  /* 0x0000777197037816 */ /* 0x000fc600000000ff */
[----:B--2---:R2:W-:Y:S01]  /*90df0*/  @P6 STG.E.U8 desc[UR60][R250.64], R0 ;  /* 0x00000000fa006986 */ /* 0x0045e2000c10113c */
[----:B-1----:R-:W-:Y:S02]  /*90e00*/  ISETP.GE.AND P6, PT, R25, R9, PT ;  /* 0x000000091900720c */ /* 0x002fe40003fc6270 */
[----:B------:R-:W-:Y:S01]  /*90e10*/  ISETP.LT.AND P3, PT, R17, R19, !P3 ;  /* 0x000000131100720c */ /* 0x000fe20005f61270 */
[----:B------:R1:W-:Y:S01]  /*90e20*/  @P5 STG.E.U8 desc[UR60][R26.64], R3 ;  /* 0x000000031a005986 */ /* 0x0003e2000c10113c */
[----:B------:R-:W-:Y:S01]  /*90e30*/  ISETP.LT.AND P5, PT, R15, R12, !P6 ;  /* 0x0000000c0f00720c */ /* 0x000fe200077a1270 */
[----:B------:R-:W0:Y:S02]  /*90e40*/  LDC.64 R22, c[0x0][0x228] ;  /* 0x00008a00ff167b82 */ /* 0x000e240000000a00 */
[----:B------:R-:W3:Y:S01]  /*90e50*/  LDL.LU.64 R28, [R1+0x1658] ;  /* 0x00165800011c7983 */ /* 0x000ee20000300a00 */
[----:B--2---:R-:W-:-:S03]  /*90e60*/  PRMT R0, R151, 0x7772, RZ ;  /* 0x0000777297007816 */ /* 0x004fc600000000ff */
[----:B------:R-:W2:Y:S02]  /*90e70*/  LDL.LU.64 R250, [R1+0x1650] ;  /* 0x0016500001fa7983 */ /* 0x000ea40000300a00 */
[----:B------:R-:W2:Y:S02]  /*90e80*/  LDC R9, c[0x0][0x228] ;  /* 0x00008a00ff097b82 */ /* 0x000ea40000000800 */
[----:B------:R1:W-:Y:S01]  /*90e90*/  @P4 STG.E.U8 desc[UR60][R246.64], R0 ;  /* 0x00000000f6004986 */ /* 0x0003e2000c10113c */
[----:B------:R-:W-:Y:S02]  /*90ea0*/  ISETP.LT.AND P4, PT, R16, R7, !P6 ;  /* 0x000000071000720c */ /* 0x000fe40007781270 */
[----:B------:R-:W-:Y:S02]  /*90eb0*/  PRMT R151, R151, 0x7773, RZ ;  /* 0x0000777397977816 */ /* 0x000fe400000000ff */
[C---:B-1----:R-:W-:Y:S01]  /*90ec0*/  PRMT R3, R155.reuse, 0x7771, RZ ;  /* 0x000077719b037816 */ /* 0x042fe200000000ff */
[----:B------:R-:W1:Y:S01]  /*90ed0*/  LDC R7, c[0x0][0x228] ;  /* 0x00008a00ff077b82 */ /* 0x000e620000000800 */
[----:B------:R-:W-:Y:S01]  /*90ee0*/  PRMT R0, R155, 0x7770, RZ ;  /* 0x000077709b007816 */ /* 0x000fe200000000ff */
[----:B------:R-:W2:Y:S06]  /*90ef0*/  LDL.LU.64 R246, [R1+0x1668] ;  /* 0x0016680001f67983 */ /* 0x000eac0000300a00 */
[----:B------:R-:W1:Y:S01]  /*90f00*/  LDC R19, c[0x0][0x228] ;  /* 0x00008a00ff137b82 */ /* 0x000e620000000800 */
[----:B------:R-:W2:Y:S04]  /*90f10*/  LDL.LU R25, [R1+0x2ce4] ;  /* 0x002ce40001197983 */ /* 0x000ea80000300800 */
[----:B----4-:R4:W-:Y:S04]  /*90f20*/  @P3 STG.E.U8 desc[UR60][R244.64], R151 ;  /* 0x00000097f4003986 */ /* 0x0109e8000c10113c */
[----:B----4-:R-:W4:Y:S04]  /*90f30*/  LDL.LU.64 R244, [R1+0x1678] ;  /* 0x0016780001f47983 */ /* 0x010f280000300a00 */
[----:B---3--:R3:W-:Y:S04]  /*90f40*/  @P5 STG.E.U8 desc[UR60][R248.64], R0 ;  /* 0x00000000f8005986 */ /* 0x0087e8000c10113c */
[----:B------:R0:W-:Y:S04]  /*90f50*/  @P4 STG.E.U8 desc[UR60][R156.64], R3 ;  /* 0x000000039c004986 */ /* 0x0001e8000c10113c */
[----:B---3--:R-:W3:Y:S04]  /*90f60*/  LDL.LU.64 R248, [R1+0x1670] ;  /* 0x0016700001f87983 */ /* 0x008ee80000300a00 */
[----:B0-----:R-:W4:Y:S01]  /*90f70*/  LDL.LU.64 R156, [R1+0x2ea0] ;  /* 0x002ea000019c7983 */ /* 0x001f220000300a00 */
[----:B------:R-:W-:-:S02]  /*90f80*/  ISETP.LT.AND P3, PT, R14, R13, !P6 ;  /* 0x0000000d0e00720c */ /* 0x000fc40007761270 */
[----:B------:R-:W-:Y:S01]  /*90f90*/  PRMT R0, R155, 0x7772, RZ ;  /* 0x000077729b007816 */ /* 0x000fe200000000ff */
[----:B------:R-:W0:Y:S01]  /*90fa0*/  LDC.64 R12, c[0x0][0x228] ;  /* 0x00008a00ff0c7b82 */ /* 0x000e220000000a00 */
[----:B------:R-:W-:Y:S02]  /*90fb0*/  ISETP.GE.AND P5, PT, R24, R23, PT ;  /* 0x000000171800720c */ /* 0x000fe40003fa6270 */
[----:B------:R-:W-:Y:S02]  /*90fc0*/  ISETP.LT.AND P6, PT, R17, R11, !P6 ;  /* 0x0000000b1100720c */ /* 0x000fe400077c1270 */
[----:B------:R-:W-:Y:S02]  /*90fd0*/  ISETP.LT.AND P4, PT, R15, R6, !P5 ;  /* 0x000000060f00720c */ /* 0x000fe40006f81270 */
[----:B------:R-:W-:Y:S01]  /*90fe0*/  PRMT R155, R155, 0x7773, RZ ;  /* 0x000077739b9b7816 */ /* 0x000fe200000000ff */
[----:B------:R-:W3:Y:S02]  /*90ff0*/  LDC R11, c[0x0][0x228] ;  /* 0x00008a00ff0b7b82 */ /* 0x000ee40000000800 */
[----:B------:R1:W-:Y:S01]  /*91000*/  @P3 STG.E.U8 desc[UR60][R28.64], R0 ;  /* 0x000000001c003986 */ /* 0x0003e2000c10113c */
[----:B------:R-:W-:-:S05]  /*91010*/  ISETP.LT.AND P3, PT, R16, R5, !P5 ;  /* 0x000000051000720c */ /* 0x000fca0006f61270 */
[----:B--2---:R2:W-:Y:S01]  /*91020*/  @P6 STG.E.U8 desc[UR60][R250.64], R155 ;  /* 0x0000009bfa006986 */ /* 0x0045e2000c10113c */
[----:B------:R-:W3:Y:S03]  /*91030*/  LDC R23, c[0x0][0x228] ;  /* 0x00008a00ff177b82 */ /* 0x000ee60000000800 */
[----:B-1----:R-:W3:Y:S05]  /*91040*/  LDL.LU.64 R28, [R1+0x1688] ;  /* 0x00168800011c7983 */ /* 0x002eea0000300a00 */
[----:B------:R-:W1:Y:S01]  /*91050*/  LDC R5, c[0x0][0x228] ;  /* 0x00008a00ff057b82 */ /* 0x000e620000000800 */
[----:B------:R-:W3:Y:S04]  /*91060*/  LDL.LU R24, [R1+0x2ce8] ;  /* 0x002ce80001187983 */ /* 0x000ee80000300800 */
[----:B------:R-:W3:Y:S04]  /*91070*/  LDL.LU.64 R30, [R1+0x1680] ;  /* 0x00168000011e7983 */ /* 0x000ee80000300a00 */
[----:B--2---:R-:W2:Y:S01]  /*91080*/  LDL.LU.64 R250, [R1+0x16b0] ;  /* 0x0016b00001fa7983 */ /* 0x004ea20000300a00 */
[----:B----4-:R-:W-:-:S02]  /*91090*/  PRMT R0, R156, 0x7770, RZ ;  /* 0x000077709c007816 */ /* 0x010fc400000000ff */
[----:B------:R-:W-:-:S03]  /*910a0*/  PRMT R3, R156, 0x7771, RZ ;  /* 0x000077719c037816 */ /* 0x000fc600000000ff */
[----:B------:R-:W-:Y:S04]  /*910b0*/  @P4 STG.E.U8 desc[UR60][R246.64], R0 ;  /* 0x00000000f6004986 */ /* 0x000fe8000c10113c */
[----:B------:R4:W-:Y:S04]  /*910c0*/  @P3 STG.E.U8 desc[UR60][R160.64], R3 ;  /* 0x00000003a0003986 */ /* 0x0009e8000c10113c */
[----:B----4-:R-:W4:Y:S01]  /*910d0*/  LDL.LU.64 R160, [R1+0x2e98] ;  /* 0x002e980001a07983 */ /* 0x010f220000300a00 */
[----:B------:R-:W-:Y:S02]  /*910e0*/  ISETP.LT.AND P6, PT, R14, R9, !P5 ;  /* 0x000000090e00720c */ /* 0x000fe40006fc1270 */
[----:B------:R-:W-:Y:S01]  /*910f0*/  ISETP.LT.AND P5, PT, R17, R7, !P5 ;  /* 0x000000071100720c */ /* 0x000fe20006fa1270 */
[----:B------:R-:W2:Y:S01]  /*91100*/  LDL.LU.64 R246, [R1+0x1698] ;  /* 0x0016980001f67983 */ /* 0x000ea20000300a00 */
[----:B0-----:R-:W-:Y:S01]  /*91110*/  ISETP.GE.AND P4, PT, R25, R13, PT ;  /* 0x0000000d1900720c */ /* 0x001fe20003f86270 */
[----:B------:R-:W0:Y:S01]  /*91120*/  LDC.64 R6, c[0x0][0x228] ;  /* 0x00008a00ff067b82 */ /* 0x000e220000000a00 */
[----:B------:R-:W-:Y:S01]  /*91130*/  PRMT R0, R156, 0x7772, RZ ;  /* 0x000077729c007816 */ /* 0x000fe200000000ff */
[----:B------:R-:W2:Y:S01]  /*91140*/  LDL.LU.64 R26, [R1+0x16a8] ;  /* 0x0016a800011a7983 */ /* 0x000ea20000300a00 */
[----:B------:R-:W-:-:S02]  /*91150*/  ISETP.LT.AND P3, PT, R15, R4, !P4 ;  /* 0x000000040f00720c */ /* 0x000fc40006761270 */
[----:B------:R-:W-:Y:S01]  /*91160*/  PRMT R156, R156, 0x7773, RZ ;  /* 0x000077739c9c7816 */ /* 0x000fe200000000ff */
[----:B------:R-:W2:Y:S02]  /*91170*/  LDL.LU R25, [R1+0x2cec] ;  /* 0x002cec0001197983 */ /* 0x000ea40000300800 */
[----:B------:R-:W0:Y:S02]  /*91180*/  LDC R9, c[0x0][0x228] ;  /* 0x00008a00ff097b82 */ /* 0x000e240000000800 */
[----:B------:R-:W-:Y:S01]  /*91190*/  @P6 STG.E.U8 desc[UR60][R244.64], R0 ;  /* 0x00000000f4006986 */ /* 0x000fe2000c10113c */
[----:B------:R-:W-:-:S03]  /*911a0*/  ISETP.LT.AND P6, PT, R16, R19, !P4 ;  /* 0x000000131000720c */ /* 0x000fc600067c1270 */
[----:B---3--:R3:W-:Y:S01]  /*911b0*/  @P5 STG.E.U8 desc[UR60][R248.64], R156 ;  /* 0x0000009cf8005986 */ /* 0x0087e2000c10113c */
[----:B------:R-:W-:Y:S01]  /*911c0*/  ISETP.LT.AND P5, PT, R14, R11, !P4 ;  /* 0x0000000b0e00720c */ /* 0x000fe200067a1270 */
[----:B------:R-:W0:Y:S08]  /*911d0*/  LDC R19, c[0x0][0x228] ;  /* 0x00008a00ff137b82 */ /* 0x000e300000000800 */
[----:B------:R-:W0:Y:S01]  /*911e0*/  LDC R13, c[0x0][0x228] ;  /* 0x00008a00ff0d7b82 */ /* 0x000e220000000800 */
[----:B---3--:R-:W3:Y:S04]  /*911f0*/  LDL.LU.64 R248, [R1+0x16a0] ;  /* 0x0016a00001f87983 */ /* 0x008ee80000300a00 */
[----:B------:R-:W3:Y:S01]  /*91200*/  LDL.LU.64 R244, [R1+0x16c0] ;  /* 0x0016c00001f47983 */ /* 0x000ee20000300a00 */
[----:B----4-:R-:W-:-:S02]  /*91210*/  PRMT R0, R160, 0x7770, RZ ;  /* 0x00007770a0007816 */ /* 0x010fc400000000ff */
[----:B------:R-:W4:Y:S01]  /*91220*/  LDC R11, c[0x0][0x228] ;  /* 0x00008a00ff0b7b82 */ /* 0x000f220000000800 */
[C---:B------:R-:W-:Y:S02]  /*91230*/  PRMT R3, R160.reuse, 0x7771, RZ ;  /* 0x00007771a0037816 */ /* 0x040fe400000000ff */
[----:B------:R1:W-:Y:S04]  /*91240*/  @P3 STG.E.U8 desc[UR60][R28.64], R0 ;  /* 0x000000001c003986 */ /* 0x0003e8000c10113c */
[----:B------:R-:W-:Y:S01]  /*91250*/  @P6 STG.E.U8 desc[UR60][R30.64], R3 ;  /* 0x000000031e006986 */ /* 0x000fe2000c10113c */
[----:B-1----:R-:W-:-:S03]  /*91260*/  PRMT R0, R160, 0x7772, RZ ;  /* 0x00007772a0007816 */ /* 0x002fc600000000ff */
[----:B------:R-:W4:Y:S04]  /*91270*/  LDL.LU.64 R28, [R1+0x16b8] ;  /* 0x0016b800011c7983 */ /* 0x000f280000300a00 */
[----:B--2---:R1:W-:Y:S04]  /*91280*/  @P5 STG.E.U8 desc[UR60][R250.64], R0 ;  /* 0x00000000fa005986 */ /* 0x0043e8000c10113c */
[----:B-1----:R-:W2:Y:S01]  /*91290*/  LDL.LU.64 R250, [R1+0x16c8] ;  /* 0x0016c80001fa7983 */ /* 0x002ea20000300a00 */
[----:B------:R-:W-:Y:S02]  /*912a0*/  ISETP.LT.AND P4, PT, R17, R5, !P4 ;  /* 0x000000051100720c */ /* 0x000fe40006781270 */
[----:B------:R-:W1:Y:S01]  /*912b0*/  LDC.64 R4, c[0x0][0x228] ;  /* 0x00008a00ff047b82 */ /* 0x000e620000000a00 */
[----:B0-----:R-:W-:-:S02]  /*912c0*/  ISETP.GE.AND P3, PT, R24, R7, PT ;  /* 0x000000071800720c */ /* 0x001fc40003f66270 */
[----:B------:R-:W-:Y:S02]  /*912d0*/  PRMT R160, R160, 0x7773, RZ ;  /* 0x00007773a0a07816 */ /* 0x000fe400000000ff */
[----:B------:R-:W-:Y:S02]  /*912e0*/  ISETP.LT.AND P6, PT, R15, R2, !P3 ;  /* 0x000000020f00720c */ /* 0x000fe40005fc1270 */
[----:B------:R-:W-:Y:S01]  /*912f0*/  ISETP.LT.AND P5, PT, R16, R9, !P3 ;  /* 0x000000091000720c */ /* 0x000fe20005fa1270 */
[----:B------:R-:W0:Y:S03]  /*91300*/  LDC R7, c[0x0][0x228] ;  /* 0x00008a00ff077b82 */ /* 0x000e260000000800 */
[----:B------:R3:W-:Y:S01]  /*91310*/  @P4 STG.E.U8 desc[UR60][R246.64], R160 ;  /* 0x000000a0f6004986 */ /* 0x0007e2000c10113c */
[----:B------:R-:W-:Y:S02]  /*91320*/  ISETP.LT.AND P4, PT, R14, R19, !P3 ;  /* 0x000000130e00720c */ /* 0x000fe40005f81270 */
[----:B------:R-:W-:-:S02]  /*91330*/  PRMT R0, R157, 0x7770, RZ ;  /* 0x000077709d007816 */ /* 0x000fc400000000ff */
[----:B------:R-:W-:Y:S01]  /*91340*/  PRMT R2, R157, 0x7771, RZ ;  /* 0x000077719d027816 */ /* 0x000fe200000000ff */
[----:B------:R-:W0:Y:S02]  /*91350*/  LDC R9, c[0x0][0x228] ;  /* 0x00008a00ff097b82 */ /* 0x000e240000000800 */
[----:B------:R1:W-:Y:S01]  /*91360*/  @P6 STG.E.U8 desc[UR60][R26.64], R0 ;  /* 0x000000001a006986 */ /* 0x0003e2000c10113c */
[----:B------:R-:W-:-:S03]  /*91370*/  ISETP.LT.AND P3, PT, R17, R23, !P3 ;  /* 0x000000171100720c */ /* 0x000fc60005f61270 */
[----:B---3--:R-:W3:Y:S01]  /*91380*/  LDL.LU.64 R246, [R1+0x16d8] ;  /* 0x0016d80001f67983 */ /* 0x008ee20000300a00 */
[----:B-1----:R-:W-:Y:S01]  /*91390*/  ISETP.GE.AND P6, PT, R25, R5, PT ;  /* 0x000000051900720c */ /* 0x002fe20003fc6270 */
[----:B------:R-:W1:Y:S02]  /*913a0*/  LDC R23, c[0x0][0x228] ;  /* 0x00008a00ff177b82 */ /* 0x000e640000000800 */
[----:B------:R0:W-:Y:S01]  /*913b0*/  @P5 STG.E.U8 desc[UR60][R248.64], R2 ;  /* 0x00000002f8005986 */ /* 0x0001e2000c10113c */
[----:B------:R-:W-:-:S03]  /*913c0*/  PRMT R0, R157, 0x7772, RZ ;  /* 0x000077729d007816 */ /* 0x000fc600000000ff */
[----:B------:R-:W3:Y:S01]  /*913d0*/  LDL.LU R24, [R1+0x2cf0] ;  /* 0x002cf00001187983 */ /* 0x000ee20000300800 */
[----:B------:R-:W-:Y:S01]  /*913e0*/  ISETP.LT.AND P5, PT, R15, R8, !P6 ;  /* 0x000000080f00720c */ /* 0x000fe200077a1270 */
[----:B------:R-:W1:Y:S02]  /*913f0*/  LDC R19, c[0x0][0x228] ;  /* 0x00008a00ff137b82 */ /* 0x000e640000000800 */
[----:B------:R0:W-:Y:S01]  /*91400*/  @P4 STG.E.U8 desc[UR60][R244.64], R0 ;  /* 0x00000000f4004986 */ /* 0x0001e2000c10113c */
[----:B----4-:R-:W-:Y:S02]  /*91410*/  ISETP.LT.AND P4, PT, R16, R11, !P6 ;  /* 0x0000000b1000720c */ /* 0x010fe40007781270 */
[----:B------:R-:W-:Y:S01]  /*91420*/  PRMT R157, R157, 0x7773, RZ ;  /* 0x000077739d9d7816 */ /* 0x000fe200000000ff */
[----:B0-----:R-:W4:Y:S01]  /*91430*/  LDL.LU.64 R248, [R1+0x16d0] ;  /* 0x0016d00001f87983 */ /* 0x001f220000300a00 */
[C---:B------:R-:W-:Y:S01]  /*91440*/  PRMT R5, R161.reuse, 0x7770, RZ ;  /* 0x00007770a1057816 */ /* 0x040fe200000000ff */
[----:B------:R-:W0:Y:S01]  /*91450*/  LDC.64 R2, c[0x0][0x228] ;  /* 0x00008a00ff027b82 */ /* 0x000e220000000a00 */
[----:B------:R-:W-:Y:S01]  /*91460*/  PRMT R0, R161, 0x7771, RZ ;  /* 0x00007771a1007816 */ /* 0x000fe200000000ff */
[----:B------:R-:W4:Y:S06]  /*91470*/  LDL.LU.64 R244, [R1+0x16f0] ;  /* 0x0016f00001f47983 */ /* 0x000f2c0000300a00 */
[----:B------:R-:W1:Y:S01]  /*91480*/  LDC R11, c[0x0][0x228] ;  /* 0x00008a00ff0b7b82 */ /* 0x000e620000000800 */
[----:B------:R-:W4:Y:S04]  /*91490*/  LDL.LU R25, [R1+0x2cf4] ;  /* 0x002cf40001197983 */ /* 0x000f280000300800 */
[----:B------:R0:W-:Y:S04]  /*914a0*/  @P3 STG.E.U8 desc[UR60][R28.64], R157 ;  /* 0x0000009d1c003986 */ /* 0x0001e8000c10113c */
[----:B0-----:R-:W4:Y:S04]  /*914b0*/  LDL.LU.64 R28, [R1+0x1718] ;  /* 0x00171800011c7983 */ /* 0x001f280000300a00 */
[----:B--2---:R0:W-:Y:S04]  /*914c0*/  @P5 STG.E.U8 desc[UR60][R250.64], R5 ;  /* 0x00000005fa005986 */ /* 0x0041e8000c10113c */
[----:B------:R2:W-:Y:S04]  /*914d0*/  @P4 STG.E.U8 desc[UR60][R158.64], R0 ;  /* 0x000000009e004986 */ /* 0x0005e8000c10113c */
[----:B0-----:R-:W4:Y:S04]  /*914e0*/  LDL.LU.64 R250, [R1+0x16f8] ;  /* 0x0016f80001fa7983 */ /* 0x001f280000300a00 */
[----:B--2---:R-:W2:Y:S01]  /*914f0*/  LDL.LU.64 R158, [R1+0x2e90] ;  /* 0x002e9000019e7983 */ /* 0x004ea20000300a00 */
[----:B------:R-:W-:-:S02]  /*91500*/  ISETP.LT.AND P3, PT, R14, R13, !P6 ;  /* 0x0000000d0e00720c */ /* 0x000fc40007761270 */
[----:B------:R-:W-:Y:S01]  /*91510*/  ISETP.LT.AND P6, PT, R17, R9, !P6 ;  /* 0x000000091100720c */ /* 0x000fe200077c1270 */
[----:B------:R-:W0:Y:S01]  /*91520*/  LDC R13, c[0x0][0x228] ;  /* 0x00008a00ff0d7b82 */ /* 0x000e220000000800 */
[----:B------:R-:W-:Y:S02]  /*91530*/  ISETP.LT.AND P5, PT, R15, R22, !P1 ;  /* 0x000000160f00720c */ /* 0x000fe40004fa1270 */
[----:B------:R-:W-:Y:S02]  /*91540*/  ISETP.LT.AND P4, PT, R16, R7, !P1 ;  /* 0x000000071000720c */ /* 0x000fe40004f81270 */
[C---:B------:R-:W-:Y:S02]  /*91550*/  PRMT R5, R161.reuse, 0x7772, RZ ;  /* 0x00007772a1057816 */ /* 0x040fe400000000ff */
[----:B------:R-:W-:Y:S01]  /*91560*/  PRMT R161, R161, 0x7773, RZ ;  /* 0x00007773a1a17816 */ /* 0x000fe200000000ff */
[----:B------:R-:W0:Y:S02]  /*91570*/  LDC.64 R8, c[0x0][0x228] ;  /* 0x00008a00ff087b82 */ /* 0x000e240000000a00 */
[----:B---3--:R3:W-:Y:S01]  /*91580*/  @P3 STG.E.U8 desc[UR60][R246.64], R5 ;  /* 0x00000005f6003986 */ /* 0x0087e2000c10113c */
[----:B------:R-:W-:-:S05]  /*91590*/  ISETP.GE.AND P3, PT, R24, R3, PT ;  /* 0x000000031800720c */ /* 0x000fca0003f66270 */
[----:B------:R-:W0:Y:S01]  /*915a0*/  LDC R7, c[0x0][0x228] ;  /* 0x00008a00ff077b82 */ /* 0x000e220000000800 */
[----:B---3--:R-:W3:Y:S07]  /*915b0*/  LDL.LU.64 R246, [R1+0x1710] ;  /* 0x0017100001f67983 */ /* 0x008eee0000300a00 */
[----:B------:R-:W3:Y:S01]  /*915c0*/  LDC R5, c[0x0][0x228] ;  /* 0x00008a00ff057b82 */ /* 0x000ee20000000800 */
[----:B----4-:R4:W-:Y:S04]  /*915d0*/  @P6 STG.E.U8 desc[UR60][R248.64], R161 ;  /* 0x000000a1f8006986 */ /* 0x0109e8000c10113c */
[----:B----4-:R-:W4:Y:S04]  /*915e0*/  LDL.LU.64 R248, [R1+0x1708] ;  /* 0x0017080001f87983 */ /* 0x010f280000300a00 */
[----:B------:R-:W4:Y:S04]  /*915f0*/  LDL.LU R24, [R1+0x2cf8] ;  /* 0x002cf80001187983 */ /* 0x000f280000300800 */
[----:B------:R-:W4:Y:S01]  /*91600*/  LDL.LU.64 R30, [R1+0x1730] ;  /* 0x00173000011e7983 */ /* 0x000f220000300a00 */
[----:B--2---:R-:W-:-:S02]  /*91610*/  PRMT R0, R158, 0x7770, RZ ;  /* 0x000077709e007816 */ /* 0x004fc400000000ff */
[----:B------:R-:W-:-:S03]  /*91620*/  PRMT R3, R158, 0x7771, RZ ;  /* 0x000077719e037816 */ /* 0x000fc600000000ff */
[----:B------:R-:W-:Y:S04]  /*91630*/  @P5 STG.E.U8 desc[UR60][R244.64], R0 ;  /* 0x00000000f4005986 */ /* 0x000fe8000c10113c */
[----:B------:R2:W-:Y:S04]  /*91640*/  @P4 STG.E.U8 desc[UR60][R162.64], R3 ;  /* 0x00000003a2004986 */ /* 0x0005e8000c10113c */
[----:B--2---:R-:W2:Y:S01]  /*91650*/  LDL.LU.64 R162, [R1+0x2e88] ;  /* 0x002e880001a27983 */ /* 0x004ea20000300a00 */
[----:B-1----:R-:W-:Y:S02]  /*91660*/  ISETP.LT.AND P6, PT, R14, R11, !P1 ;  /* 0x0000000b0e00720c */ /* 0x002fe40004fc1270 */
[----:B------:R-:W-:Y:S01]  /*91670*/  ISETP.LT.AND P1, PT, R17, R23, !P1 ;  /* 0x000000171100720c */ /* 0x000fe20004f21270 */
[----:B------:R-:W4:Y:S01]  /*91680*/  LDL.LU.64 R26, [R1+0x1728] ;  /* 0x00172800011a7983 */ /* 0x000f220000300a00 */
[----:B0-----:R-:W-:Y:S01]  /*91690*/  ISETP.GE.AND P5, PT, R25, R9, PT ;  /* 0x000000091900720c */ /* 0x001fe20003fa6270 */
[----:B------:R-:W0:Y:S01]  /*916a0*/  LDC R11, c[0x0][0x228] ;  /* 0x00008a00ff0b7b82 */ /* 0x000e220000000800 */
[----:B------:R-:W-:Y:S01]  /*916b0*/  PRMT R0, R158, 0x7772, RZ ;  /* 0x000077729e007816 */ /* 0x000fe200000000ff */
[----:B------:R-:W4:Y:S01]  /*916c0*/  LDL.LU.64 R244, [R1+0x1720] ;  /* 0x0017200001f47983 */ /* 0x000f220000300a00 */
[----:B------:R-:W-:-:S02]  /*916d0*/  ISETP.LT.AND P4, PT, R15, R12, !P5 ;  /* 0x0000000c0f00720c */ /* 0x000fc40006f81270 */
[----:B------:R-:W-:-:S03]  /*916e0*/  PRMT R158, R158, 0x7773, RZ ;  /* 0x000077739e9e7816 */ /* 0x000fc600000000ff */
[----:B------:R-:W-:Y:S01]  /*916f0*/  @P6 STG.E.U8 desc[UR60][R28.64], R0 ;  /* 0x000000001c006986 */ /* 0x000fe2000c10113c */
[----:B------:R-:W-:Y:S01]  /*91700*/  ISETP.LT.AND P6, PT, R16, R19, !P5 ;  /* 0x000000131000720c */ /* 0x000fe20006fc1270 */
[----:B------:R-:W1:Y:S02]  /*91710*/  LDC.64 R22, c[0x0][0x228] ;  /* 0x00008a00ff167b82 */ /* 0x000e640000000a00 */
[----:B------:R3:W-:Y:S06]  /*91720*/  @P1 STG.E.U8 desc[UR60][R250.64], R158 ;  /* 0x0000009efa001986 */ /* 0x0007ec000c10113c */
[----:B------:R-:W1:Y:S01]  /*91730*/  LDC R9, c[0x0][0x228] ;  /* 0x00008a00ff097b82 */ /* 0x000e620000000800 */
[----:B---3--:R-:W3:Y:S07]  /*91740*/  LDL.LU.64 R250, [R1+0x1740] ;  /* 0x0017400001fa7983 */ /* 0x008eee0000300a00 */
[----:B------:R-:W3:Y:S01]  /*91750*/  LDC R12, c[0x0][0x228] ;  /* 0x00008a00ff0c7b82 */ /* 0x000ee20000000800 */
[----:B------:R-:W3:Y:S01]  /*91760*/  LDL.LU.64 R28, [R1+0x1738] ;  /* 0x00173800011c7983 */ /* 0x000ee20000300a00 */
[----:B--2---:R-:W-:-:S02]  /*91770*/  PRMT R0, R162, 0x7770, RZ ;  /* 0x00007770a2007816 */ /* 0x004fc400000000ff */
[----:B------:R-:W-:-:S03]  /*91780*/  PRMT R3, R162, 0x7771, RZ ;  /* 0x00007771a2037816 */ /* 0x000fc600000000ff */
[----:B------:R2:W-:Y:S04]  /*91790*/  @P4 STG.E.U8 desc[UR60][R246.64], R0 ;  /* 0x00000000f6004986 */ /* 0x0005e8000c10113c */
[----:B----4-:R4:W-:Y:S04]  /*917a0*/  @P6 STG.E.U8 desc[UR60][R248.64], R3 ;  /* 0x00000003f8006986 */ /* 0x0109e8000c10113c */
[----:B--2---:R-:W2:Y:S04]  /*917b0*/  LDL.LU.64 R246, [R1+0x1750] ;  /* 0x0017500001f67983 */ /* 0x004ea80000300a00 */
[----:B------:R-:W2:Y:S04]  /*917c0*/  LDL.LU R252, [R1+0x2030] ;  /* 0x0020300001fc7983 */ /* 0x000ea80000300800 */
[----:B----4-:R-:W4:Y:S01]  /*917d0*/  LDL.LU.64 R248, [R1+0x1748] ;  /* 0x0017480001f87983 */ /* 0x010f220000300a00 */
[----:B------:R-:W-:-:S02]  /*917e0*/  ISETP.LT.AND P1, PT, R14, R7, !P5 ;  /* 0x000000070e00720c */ /* 0x000fc40006f21270 */
[----:B------:R-:W-:Y:S01]  /*917f0*/  ISETP.LT.AND P5, PT, R17, R13, !P5 ;  /* 0x0000000d1100720c */ /* 0x000fe20006fa1270 */
[----:B------:R-:W4:Y:S01]  /*91800*/  LDC R7, c[0x0][0x228] ;  /* 0x00008a00ff077b82 */ /* 0x000f220000000800 */
[----:B------:R-:W-:Y:S02]  /*91810*/  ISETP.LT.AND P4, PT, R15, R6, !P3 ;  /* 0x000000060f00720c */ /* 0x000fe40005f81270 */
[----:B------:R-:W-:-:S05]  /*91820*/  PRMT R0, R162, 0x7772, RZ ;  /* 0x00007772a2007816 */ /* 0x000fca00000000ff */
[----:B------:R-:W3:Y:S01]  /*91830*/  LDC R6, c[0x0][0x228] ;  /* 0x00008a00ff067b82 */ /* 0x000ee20000000800 */
[----:B------:R-:W-:Y:S01]  /*91840*/  PRMT R162, R162, 0x7773, RZ ;  /* 0x00007773a2a27816 */ /* 0x000fe200000000ff */
[----:B------:R1:W-:Y:S01]  /*91850*/  @P1 STG.E.U8 desc[UR60][R30.64], R0 ;  /* 0x000000001e001986 */ /* 0x0003e2000c10113c */
[----:B0-----:R-:W-:-:S03]  /*91860*/  ISETP.LT.AND P1, PT, R16, R11, !P3 ;  /* 0x0000000b1000720c */ /* 0x001fc60005f21270 */
[----:B------:R-:W-:Y:S01]  /*91870*/  @P5 STG.E.U8 desc[UR60][R26.64], R162 ;  /* 0x000000a21a005986 */ /* 0x000fe2000c10113c */
[----:B------:R-:W-:Y:S01]  /*91880*/  ISETP.LT.AND P5, PT, R14, R5, !P3 ;  /* 0x000000050e00720c */ /* 0x000fe20005fa1270 */
[----:B------:R-:W0:Y:S01]  /*91890*/  LDC R11, c[0x0][0x228] ;  /* 0x00008a00ff0b7b82 */ /* 0x000e220000000800 */
[----:B-1----:R-:W-:Y:S02]  /*918a0*/  ISETP.GE.AND P6, PT, R24, R23, PT ;  /* 0x000000171800720c */ /* 0x002fe40003fc6270 */
[----:B------:R-:W-:Y:S02]  /*918b0*/  PRMT R0, R159, 0x7770, RZ ;  /* 0x000077709f007816 */ /* 0x000fe400000000ff */
[----:B------:R-:W-:-:S03]  /*918c0*/  ISETP.LT.AND P3, PT, R17, R9, !P3 ;  /* 0x000000091100720c */ /* 0x000fc60005f61270 */
[----:B------:R-:W1:Y:S01]  /*918d0*/  LDC R5, c[0x0][0x228] ;  /* 0x00008a00ff057b82 */ /* 0x000e620000000800 */
[----:B------:R3:W-:Y:S01]  /*918e0*/  @P4 STG.E.U8 desc[UR60][R244.64], R0 ;  /* 0x00000000f4004986 */ /* 0x0007e2000c10113c */
[----:B------:R-:W-:Y:S02]  /*918f0*/  ISETP.LT.AND P4, PT, R15, R4, !P6 ;  /* 0x000000040f00720c */ /* 0x000fe40007781270 */
[----:B------:R-:W-:-:S04]  /*91900*/  PRMT R3, R159, 0x7772, RZ ;  /* 0x000077729f037816 */ /* 0x000fc800000000ff */
[----:B------:R-:W0:Y:S01]  /*91910*/  LDC R4, c[0x0][0x228] ;  /* 0x00008a00ff047b82 */ /* 0x000e220000000800 */
[C---:B---3--:R-:W-:Y:S01]  /*91920*/  PRMT R0, R159.reuse, 0x7771, RZ ;  /* 0x000077719f007816 */ /* 0x048fe200000000ff */
[----:B------:R-:W3:Y:S01]  /*91930*/  LDL.LU.64 R244, [R1+0x1758] ;  /* 0x0017580001f47983 */ /* 0x000ee20000300a00 */
[----:B------:R-:W-:-:S05]  /*91940*/  PRMT R159, R159, 0x7773, RZ ;  /* 0x000077739f9f7816 */ /* 0x000fca00000000ff */
[----:B------:R-:W0:Y:S01]  /*91950*/  LDC R9, c[0x0][0x228] ;  /* 0x00008a00ff097b82 */ /* 0x000e220000000800 */
[----:B------:R1:W-:Y:S04]  /*91960*/  @P1 STG.E.U8 desc[UR60][R250.64], R0 ;  /* 0x00000000fa001986 */ /* 0x0003e8000c10113c */
[----:B------:R4:W-:Y:S01]  /*91970*/  @P5 STG.E.U8 desc[UR60][R28.64], R3 ;  /* 0x000000031c005986 */ /* 0x0009e2000c10113c */
[----:B------:R-:W-:Y:S02]  /*91980*/  ISETP.LT.AND P5, PT, R16, R6, !P6 ;  /* 0x000000061000720c */ /* 0x000fe400077a1270 */
[----:B------:R-:W0:Y:S01]  /*91990*/  LDC R13, c[0x0][0x228] ;  /* 0x00008a00ff0d7b82 */ /* 0x000e220000000800 */
[----:B-1----:R-:W-:Y:S01]  /*919a0*/  PRMT R0, R163, 0x7770, RZ ;  /* 0x00007770a3007816 */ /* 0x002fe200000000ff */
[----:B------:R-:W3:Y:S06]  /*919b0*/  LDL.LU.64 R250, [R1+0x1770] ;  /* 0x0017700001fa7983 */ /* 0x000eec0000300a00 */
[----:B------:R-:W1:Y:S01]  /*919c0*/  LDC.64 R24, c[0x0][0x228] ;  /* 0x00008a00ff187b82 */ /* 0x000e620000000a00 */
[----:B------:R-:W3:Y:S04]  /*919d0*/  LDL.LU R19, [R1+0x2cfc] ;  /* 0x002cfc0001137983 */ /* 0x000ee80000300800 */
[----:B--2---:R-:W-:Y:S04]  /*919e0*/  @P3 STG.E.U8 desc[UR60][R246.64], R159 ;  /* 0x0000009ff6003986 */ /* 0x004fe8000c10113c */
[----:B----4-:R2:W-:Y:S01]  /*919f0*/  @P4 STG.E.U8 desc[UR60][R248.64], R0 ;  /* 0x00000000f8004986 */ /* 0x0105e2000c10113c */
[----:B------:R-:W-:-:S03]  /*91a00*/  ISETP.LT.AND P4, PT, R15, R18, !P2 ;  /* 0x000000120f00720c */ /* 0x000fc60005781270 */
[----:B------:R-:W4:Y:S04]  /*91a10*/  LDL.LU R18, [R1+0x2e80] ;  /* 0x002e800001127983 */ /* 0x000f280000300800 */
[----:B------:R-:W4:Y:S01]  /*91a20*/  LDL.LU.64 R28, [R1+0x1788] ;  /* 0x00178800011c7983 */ /* 0x000f220000300a00 */
[----:B--2---:R-:W-:-:S03]  /*91a30*/  PRMT R0, R163, 0x7771, RZ ;  /* 0x00007771a3007816 */ /* 0x004fc600000000ff */
[----:B------:R-:W2:Y:S04]  /*91a40*/  LDL.LU.64 R246, [R1+0x1780] ;  /* 0x0017800001f67983 */ /* 0x000ea80000300a00 */
[----:B------:R0:W-:Y:S04]  /*91a50*/  @P5 STG.E.U8 desc[UR60][R164.64], R0 ;  /* 0x00000000a4005986 */ /* 0x0001e8000c10113c */
[----:B0-----:R-:W4:Y:S01]  /*91a60*/  LDL.LU.64 R164, [R1+0x2e78] ;  /* 0x002e780001a47983 */ /* 0x001f220000300a00 */
[----:B------:R-:W-:Y:S02]  /*91a70*/  ISETP.LT.AND P1, PT, R14, R7, !P6 ;  /* 0x000000070e00720c */ /* 0x000fe40007721270 */
[----:B------:R-:W0:Y:S01]  /*91a80*/  LDC.64 R6, c[0x0][0x228] ;  /* 0x00008a00ff067b82 */ /* 0x000e220000000a00 */
[----:B------:R-:W-:Y:S01]  /*91a90*/  ISETP.LT.AND P6, PT, R17, R5, !P6 ;  /* 0x000000051100720c */ /* 0x000fe200077c1270 */
[----:B------:R-:W2:Y:S01]  /*91aa0*/  LDL.LU.64 R248, [R1+0x1778] ;  /* 0x0017780001f87983 */ /* 0x000ea20000300a00 */
[----:B------:R-:W-:-:S02]  /*91ab0*/  PRMT R3, R163, 0x7772, RZ ;  /* 0x00007772a3037816 */ /* 0x000fc400000000ff */
[----:B------:R-:W-:Y:S01]  /*91ac0*/  PRMT R163, R163, 0x7773, RZ ;  /* 0x00007773a3a37816 */ /* 0x000fe200000000ff */
[----:B------:R-:W2:Y:S01]  /*91ad0*/  LDL.LU R23, [R1+0x2d00] ;  /* 0x002d000001177983 */ /* 0x000ea20000300800 */
[----:B------:R-:W-:-:S03]  /*91ae0*/  ISETP.LT.AND P3, PT, R16, R252, !P0 ;  /* 0x000000fc1000720c */ /* 0x000fc60004761270 */
[----:B------:R-:W2:Y:S04]  /*91af0*/  LDL.LU.64 R30, [R1+0x17a0] ;  /* 0x0017a000011e7983 */ /* 0x000ea80000300a00 */
[----:B---3--:R3:W-:Y:S01]  /*91b00*/  @P1 STG.E.U8 desc[UR60][R244.64], R3 ;  /* 0x00000003f4001986 */ /* 0x0087e2000c10113c */
[----:B------:R-:W-:Y:S02]  /*91b10*/  ISETP.LT.AND P1, PT, R16, R4, !P2 ;  /* 0x000000041000720c */ /* 0x000fe40005721270 */
[----:B------:R-:W-:Y:S01]  /*91b20*/  ISETP.LT.AND P5, PT, R14, R12, !P2 ;  /* 0x0000000c0e00720c */ /* 0x000fe200057a1270 */
[----:B------:R-:W1:Y:S01]  /*91b30*/  LDC.64 R4, c[0x0][0x228] ;  /* 0x00008a00ff047b82 */ /* 0x000e620000000a00 */
[----:B---3--:R-:W3:Y:S07]  /*91b40*/  LDL.LU.64 R244, [R1+0x1798] ;  /* 0x0017980001f47983 */ /* 0x008eee0000300a00 */
[----:B------:R-:W1:Y:S01]  /*91b50*/  LDC R12, c[0x0][0x228] ;  /* 0x00008a00ff0c7b82 */ /* 0x000e620000000800 */
[----:B------:R4:W-:Y:S01]  /*91b60*/  @P6 STG.E.U8 desc[UR60][R250.64], R163 ;  /* 0x000000a3fa006986 */ /* 0x0009e2000c10113c */
[----:B0-----:R-:W-:-:S03]  /*91b70*/  ISETP.GE.AND P6, PT, R19, R7, PT ;  /* 0x000000071300720c */ /* 0x001fc60003fc6270 */
[----:B------:R-:W3:Y:S01]  /*91b80*/  LDL.LU.64 R26, [R1+0x17c0] ;  /* 0x0017c000011a7983 */ /* 0x000ee20000300a00 */
[----:B----4-:R-:W-:-:S03]  /*91b90*/  PRMT R0, R164, 0x7770, RZ ;  /* 0x00007770a4007816 */ /* 0x010fc600000000ff */
[----:B------:R-:W4:Y:S01]  /*91ba0*/  LDL.LU R252, [R1+0x203c] ;  /* 0x00203c0001fc7983 */ /* 0x000f220000300800 */
[----:B------:R-:W-:Y:S01]  /*91bb0*/  ISETP.LT.AND P2, PT, R17, R11, !P2 ;  /* 0x0000000b1100720c */ /* 0x000fe20005741270 */
[----:B------:R-:W0:Y:S02]  /*91bc0*/  LDC R7, c[0x0][0x228] ;  /* 0x00008a00ff077b82 */ /* 0x000e240000000800 */
[----:B------:R-:W4:Y:S04]  /*91bd0*/  LDL.LU R19, [R1+0x2d04] ;  /* 0x002d040001137983 */ /* 0x000f280000300800 */
[----:B------:R-:W4:Y:S02]  /*91be0*/  LDL.LU.64 R250, [R1+0x17a8] ;  /* 0x0017a80001fa7983 */ /* 0x000f240000300a00 */
[----:B------:R-:W0:Y:S02]  /*91bf0*/  LDC R11, c[0x0][0x228] ;  /* 0x00008a00ff0b7b82 */ /* 0x000e240000000800 */
[----:B------:R1:W-:Y:S04]  /*91c00*/  @P4 STG.E.U8 desc[UR60][R168.64], R0 ;  /* 0x00000000a8004986 */ /* 0x0003e8000c10113c */
[----:B-1----:R-:W3:Y:S01]  /*91c10*/  LDL.LU.64 R168, [R1+0x2e70] ;  /* 0x002e700001a87983 */ /* 0x002ee20000300a00 */
[----:B------:R-:W-:-:S05]  /*91c20*/  PRMT R0, R164, 0x7771, RZ ;  /* 0x00007771a4007816 */ /* 0x000fca00000000ff */
[----:B------:R1:W-:Y:S04]  /*91c30*/  @P1 STG.E.U8 desc[UR60][R28.64], R0 ;  /* 0x000000001c001986 */ /* 0x0003e8000c10113c */
[----:B-1----:R-:W4:Y:S01]  /*91c40*/  LDL.LU.64 R28, [R1+0x17b8] ;  /* 0x0017b800011c7983 */ /* 0x002f220000300a00 */
[----:B------:R-:W-:Y:S02]  /*91c50*/  ISETP.LT.AND P4, PT, R15, R8, !P6 ;  /* 0x000000080f00720c */ /* 0x000fe40007781270 */
[----:B------:R-:W-:Y:S01]  /*91c60*/  ISETP.LT.AND P1, PT, R16, R9, !P6 ;  /* 0x000000091000720c */ /* 0x000fe20007721270 */
[----:B------:R-:W1:Y:S01]  /*91c70*/  LDC R8, c[0x0][0x228] ;  /* 0x00008a00ff087b82 */ /* 0x000e620000000800 */
[C---:B------:R-:W-:Y:S02]  /*91c80*/  PRMT R3, R164.reuse, 0x7772, RZ ;  /* 0x00007772a4037816 */ /* 0x040fe400000000ff */
[----:B------:R-:W-:-:S03]  /*91c90*/  PRMT R164, R164, 0x7773, RZ ;  /* 0x00007773a4a47816 */ /* 0x000fc600000000ff */
[----:B--2---:R-:W-:Y:S01]  /*91ca0*/  @P5 STG.E.U8 desc[UR60][R246.64], R3 ;  /* 0x00000003f6005986 */ /* 0x004fe2000c10113c */
[----:B------:R-:W-:Y:S01]  /*91cb0*/  ISETP.LT.AND P5, PT, R14, R12, !P6 ;  /* 0x0000000c0e00720c */ /* 0x000fe200077a1270 */
[----:B------:R-:W2:Y:S02]  /*91cc0*/  LDC R9, c[0x0][0x228] ;  /* 0x00008a00ff097b82 */ /* 0x000ea40000000800 */
[----:B------:R0:W-:Y:S01]  /*91cd0*/  @P2 STG.E.U8 desc[UR60][R248.64], R164 ;  /* 0x000000a4f8002986 */ /* 0x0001e2000c10113c */
[----:B------:R-:W-:Y:S02]  /*91ce0*/  ISETP.GE.AND P2, PT, R23, R5, PT ;  /* 0x000000051700720c */ /* 0x000fe40003f46270 */
[----:B------:R-:W-:-:S03]  /*91cf0*/  ISETP.LT.AND P6, PT, R17, R13, !P6 ;  /* 0x0000000d1100720c */ /* 0x000fc600077c1270 */
[----:B------:R-:W2:Y:S01]  /*91d00*/  LDC.64 R12, c[0x0][0x228] ;  /* 0x00008a00ff0c7b82 */ /* 0x000ea20000000a00 */
[----:B0-----:R-:W2:Y:S04]  /*91d10*/  LDL.LU.64 R248, [R1+0x17d8] ;  /* 0x0017d80001f87983 */ /* 0x001ea80000300a00 */
[----:B------:R-:W2:Y:S01]  /*91d20*/  LDL.LU.64 R246, [R1+0x17c8] ;  /* 0x0017c80001f67983 */ /* 0x000ea20000300a00 */
[C---:B---3--:R-:W-:Y:S02]  /*91d30*/  PRMT R0, R168.reuse, 0x7770, RZ ;  /* 0x00007770a8007816 */ /* 0x048fe400000000ff */
[----:B------:R-:W-:-:S03]  /*91d40*/  PRMT R3, R168, 0x7771, RZ ;  /* 0x00007771a8037816 */ /* 0x000fc600000000ff */
[----:B------:R0:W-:Y:S01]  /*91d50*/  @P4 STG.E.U8 desc[UR60][R30.64], R0 ;  /* 0x000000001e004986 */ /* 0x0001e2000c10113c */
[----:B------:R-:W-:-:S03]  /*91d60*/  ISETP.LT.AND P4, PT, R15, R2, !P2 ;  /* 0x000000020f00720c */ /* 0x000fc60005781270 */
[----:B------:R3:W-:Y:S01]  /*91d70*/  @P1 STG.E.U8 desc[UR60][R244.64], R3 ;  /* 0x00000003f4001986 */ /* 0x0007e2000c10113c */
[----:B------:R-:W-:Y:S02]  /*91d80*/  ISETP.LT.AND P1, PT, R16, R11, !P2 ;  /* 0x0000000b1000720c */ /* 0x000fe40005721270 */
[C---:B0-----:R-:W-:Y:S01]  /*91d90*/  PRMT R0, R168.reuse, 0x7772, RZ ;  /* 0x00007772a8007816 */ /* 0x041fe200000000ff */
[----:B------:R-:W0:Y:S01]  /*91da0*/  LDC.64 R30, c[0x0][0x228] ;  /* 0x00008a00ff1e7b82 */ /* 0x000e220000000a00 */
[----:B------:R-:W-:Y:S02]  /*91db0*/  PRMT R168, R168, 0x7773, RZ ;  /* 0x00007773a8a87816 */ /* 0x000fe400000000ff */
[----:B------:R-:W-:Y:S01]  /*91dc0*/  PRMT R2, R165, 0x7771, RZ ;  /* 0x00007771a5027816 */ /* 0x000fe200000000ff */
[----:B------:R1:W-:Y:S01]  /*91dd0*/  @P5 STG.E.U8 desc[UR60][R26.64], R0 ;  /* 0x000000001a005986 */ /* 0x0003e2000c10113c */
[----:B----4-:R-:W-:-:S03]  /*91de0*/  ISETP.GE.AND P5, PT, R19, R252, PT ;  /* 0x000000fc1300720c */ /* 0x010fc60003fa6270 */
[----:B---3--:R-:W3:Y:S01]  /*91df0*/  LDL.LU.64 R244, [R1+0x17d0] ;  /* 0x0017d00001f47983 */ /* 0x008ee20000300a00 */
[----:B------:R-:W4:Y:S03]  /*91e00*/  LDC R19, c[0x0][0x228] ;  /* 0x00008a00ff137b82 */ /* 0x000f260000000800 */
[----:B------:R2:W-:Y:S01]  /*91e10*/  @P6 STG.E.U8 desc[UR60][R250.64], R168 ;  /* 0x000000a8fa006986 */ /* 0x0005e2000c10113c */
[----:B-1----:R-:W-:-:S03]  /*91e20*/  PRMT R0, R165, 0x7770, RZ ;  /* 0x00007770a5007816 */ /* 0x002fc600000000ff */
[----:B------:R-:W4:Y:S01]  /*91e30*/  LDL.LU.64 R26, [R1+0x17e8] ;  /* 0x0017e800011a7983 */ /* 0x000f220000300a00 */
[----:B------:R-:W1:Y:S03]  /*91e40*/  LDC R11, c[0x0][0x228] ;  /* 0x00008a00ff0b7b82 */ /* 0x000e660000000800 */
[----:B------:R-:W4:Y:S04]  /*91e50*/  LDL.LU R252, [R1+0x1fd4] ;  /* 0x001fd40001fc7983 */ /* 0x000f280000300800 */
[----:B------:R-:W-:Y:S04]  /*91e60*/  @P4 STG.E.U8 desc[UR60][R28.64], R0 ;  /* 0x000000001c004986 */ /* 0x000fe8000c10113c */
[----:B--2---:R-:W2:Y:S04]  /*91e70*/  LDL.LU.64 R250, [R1+0x17f0] ;  /* 0x0017f00001fa7983 */ /* 0x004ea80000300a00 */
[----:B------:R0:W-:Y:S04]  /*91e80*/  @P1 STG.E.U8 desc[UR60][R166.64], R2 ;  /* 0x00000002a6001986 */ /* 0x0001e8000c10113c */
[----:B0-----:R-:W4:Y:S01]  /*91e90*/  LDL.LU.64 R166, [R1+0x2e68] ;  /* 0x002e680001a67983 */ /* 0x001f220000300a00 */
[----:B------:R-:W-:Y:S01]  /*91ea0*/  ISETP.LT.AND P6, PT, R14, R8, !P2 ;  /* 0x000000080e00720c */ /* 0x000fe200057c1270 */
[----:B------:R-:W0:Y:S01]  /*91eb0*/  LDC.64 R2, c[0x0][0x228] ;  /* 0x00008a00ff027b82 */ /* 0x000e220000000a00 */
[----:B------:R-:W-:Y:S01]  /*91ec0*/  ISETP.LT.AND P2, PT, R17, R9, !P2 ;  /* 0x000000091100720c */ /* 0x000fe20005741270 */
[----:B------:R-:W2:Y:S01]  /*91ed0*/  LDL.LU.64 R28, [R1+0x1800] ;  /* 0x00180000011c7983 */ /* 0x000ea20000300a00 */
[----:B------:R-:W-:-:S02]  /*91ee0*/  ISETP.LT.AND P1, PT, R15, R22, !P5 ;  /* 0x000000160f00720c */ /* 0x000fc40006f21270 */
[C---:B------:R-:W-:Y:S02]  /*91ef0*/  PRMT R0, R165.reuse, 0x7772, RZ ;  /* 0x00007772a5007816 */ /* 0x040fe400000000ff */
[----:B------:R-:W-:Y:S02]  /*91f00*/  PRMT R165, R165, 0x7773, RZ ;  /* 0x00007773a5a57816 */ /* 0x000fe400000000ff */
[----:B------:R-:W-:Y:S02]  /*91f10*/  ISETP.LT.AND P4, PT, R15, R4, !P0 ;  /* 0x000000040f00720c */ /* 0x000fe40004781270 */
[C---:B------:R-:W-:Y:S01]  /*91f20*/  PRMT R8, R169.reuse, 0x7771, RZ ;  /* 0x00007771a9087816 */ /* 0x040fe200000000ff */
[----:B------:R1:W-:Y:S01]  /*91f30*/  @P6 STG.E.U8 desc[UR60][R248.64], R0 ;  /* 0x00000000f8006986 */ /* 0x0003e2000c10113c */
[----:B------:R-:W-:Y:S01]  /*91f40*/  ISETP.LT.AND P6, PT, R16, R7, !P5 ;  /* 0x000000071000720c */ /* 0x000fe20006fc1270 */
[----:B------:R-:W0:Y:S01]  /*91f50*/  LDC.64 R4, c[0x0][0x228] ;  /* 0x00008a00ff047b82 */ /* 0x000e220000000a00 */
[----:B------:R-:W-:Y:S01]  /*91f60*/  PRMT R7, R169, 0x7770, RZ ;  /* 0x00007770a9077816 */ /* 0x000fe200000000ff */
[----:B------:R-:W-:Y:S01]  /*91f70*/  @P2 STG.E.U8 desc[UR60][R246.64], R165 ;  /* 0x000000a5f6002986 */ /* 0x000fe2000c10113c */
[----:B------:R-:W-:Y:S01]  /*91f80*/  ISETP.LT.AND P2, PT, R17, R6, !P5 ;  /* 0x000000061100720c */ /* 0x000fe20006f41270 */
[----:B------:R-:W-:-:S04]  /*91f90*/  VIADD R9, R10, 0xaf ;  /* 0x000000af0a097836 */ /* 0x000fc80000000000 */
[----:B------:R-:W0:Y:S01]  /*91fa0*/  LDC.64 R22, c[0x0][0x228] ;  /* 0x00008a00ff167b82 */ /* 0x000e220000000a00 */
[----:B-1----:R-:W-:Y:S01]  /*91fb0*/  VIADD R0, R10, 0xae ;  /* 0x000000ae0a007836 */ /* 0x002fe20000000000 */
[----:B------:R-:W2:Y:S04]  /*91fc0*/  LDL.LU.64 R248, [R1+0x17f8] ;  /* 0x0017f80001f87983 */ /* 0x000ea80000300a00 */
[----:B---3--:R1:W-:Y:S02]  /*91fd0*/  @P1 STG.E.U8 desc[UR60][R244.64], R7 ;  /* 0x00000007f4001986 */ /* 0x0083e4000c10113c */
[----:B-1----:R-:W1:Y:S01]  /*91fe0*/  LDC.64 R6, c[0x0][0x228] ;  /* 0x00008a00ff067b82 */ /* 0x002e620000000a00 */
[----:B----4-:R-:W-:Y:S02]  /*91ff0*/  ISETP.LT.AND P5, PT, R14, R167, !P5 ;  /* 0x000000a70e00720c */ /* 0x010fe40006fa1270 */
[----:B------:R-:W3:Y:S01]  /*92000*/  LDL.LU R167, [R1+0x2e60] ;  /* 0x002e600001a77983 */ /* 0x000ee20000300800 */
[----:B------:R-:W-:-:S03]  /*92010*/  ISETP.GE.AND P1, PT, R0, R166, PT ;  /* 0x000000a60000720c */ /* 0x000fc60003f26270 */
[----:B------:R-:W4:Y:S04]  /*92020*/  LDL.LU.64 R246, [R1+0x1810] ;  /* 0x0018100001f67983 */ /* 0x000f280000300a00 */
[----:B------:R-:W3:Y:S01]  /*92030*/  LDL.LU R166, [R1+0x2e5c] ;  /* 0x002e5c0001a67983 */ /* 0x000ee20000300800 */
[C---:B------:R-:W-:Y:S02]  /*92040*/  PRMT R0, R169.reuse, 0x7772, RZ ;  /* 0x00007772a9007816 */ /* 0x040fe400000000ff */
[----:B------:R-:W-:Y:S01]  /*92050*/  PRMT R169, R169, 0x7773, RZ ;  /* 0x00007773a9a97816 */ /* 0x000fe200000000ff */
[----:B------:R1:W-:Y:S04]  /*92060*/  @P6 STG.E.U8 desc[UR60][R26.64], R8 ;  /* 0x000000081a006986 */ /* 0x0003e8000c10113c */
[----:B--2---:R2:W-:Y:S01]  /*92070*/  @P5 STG.E.U8 desc[UR60][R250.64], R0 ;  /* 0x00000000fa005986 */ /* 0x0045e2000c10113c */
[----:B0-----:R-:W-:-:S02]  /*92080*/  ISETP.LT.AND P5, PT, R14, R4, !P0 ;  /* 0x000000040e00720c */ /* 0x001fc400047a1270 */
[----:B------:R-:W-:Y:S01]  /*92090*/  ISETP.LT.AND P0, PT, R17, R2, !P0 ;  /* 0x000000021100720c */ /* 0x000fe20004701270 */
[----:B------:R0:W-:Y:S04]  /*920a0*/  @P2 STG.E.U8 desc[UR60][R28.64], R169 ;  /* 0x000000a91c002986 */ /* 0x0001e8000c10113c */
[----:B------:R-:W4:Y:S01]  /*920b0*/  LDL.LU.64 R244, [R1+0x1818] ;  /* 0x0018180001f47983 */ /* 0x000f220000300a00 */
[----:B-1----:R-:W1:Y:S01]  /*920c0*/  LDC.64 R26, c[0x0][0x228] ;  /* 0x00008a00ff1a7b82 */ /* 0x002e620000000a00 */
[----:B--2---:R-:W-:Y:S02]  /*920d0*/  VIADD R0, R10, 0xad ;  /* 0x000000ad0a007836 */ /* 0x004fe40000000000 */
[----:B------:R-:W2:Y:S03]  /*920e0*/  LDL.LU.64 R250, [R1+0x1828] ;  /* 0x0018280001fa7983 */ /* 0x000ea60000300a00 */
[----:B------:R-:W-:-:S02]  /*920f0*/  ISETP.GE.AND P2, PT, R0, R18, PT ;  /* 0x000000120000720c */ /* 0x000fc40003f46270 */
[----:B0-----:R-:W0:Y:S01]  /*92100*/  LDC.64 R28, c[0x0][0x228] ;  /* 0x00008a00ff1c7b82 */ /* 0x001e220000000a00 */
[----:B------:R-:W2:Y:S04]  /*92110*/  LDL.LU R18, [R1+0x2e58] ;  /* 0x002e580001127983 */ /* 0x000ea80000300800 */
[----:B------:R-:W2:Y:S01]  /*92120*/  LDL.LU.64 R40, [R1+0x1838] ;  /* 0x0018380001287983 */ /* 0x000ea20000300a00 */
[C---:B---3--:R-:W-:Y:S02]  /*92130*/  PRMT R2, R166.reuse, 0x7770, RZ ;  /* 0x00007770a6027816 */ /* 0x048fe400000000ff */
[----:B------:R-:W-:-:S03]  /*92140*/  PRMT R0, R166, 0x7771, RZ ;  /* 0x00007771a6007816 */ /* 0x000fc600000000ff */
[----:B------:R3:W-:Y:S04]  /*92150*/  @P4 STG.E.U8 desc[UR60][R248.64], R2 ;  /* 0x00000002f8004986 */ /* 0x0007e8000c10113c */
[----:B------:R1:W-:Y:S04]  /*92160*/  @P3 STG.E.U8 desc[UR60][R170.64], R0 ;  /* 0x00000000aa003986 */ /* 0x0003e8000c10113c */
[----:B---3--:R-:W3:Y:S04]  /*92170*/  LDL.LU.64 R248, [R1+0x1840] ;  /* 0x0018400001f87983 */ /* 0x008ee80000300a00 */
[----:B-1----:R-:W3:Y:S01]  /*92180*/  LDL.LU.64 R170, [R1+0x2e50] ;  /* 0x002e500001aa7983 */ /* 0x002ee20000300a00 */
[----:B------:R-:W-:-:S02]  /*92190*/  PRMT R2, R166, 0x7772, RZ ;  /* 0x00007772a6027816 */ /* 0x000fc400000000ff */
[----:B------:R-:W-:Y:S01]  /*921a0*/  ISETP.LT.AND P4, PT, R15, R12, !P2 ;  /* 0x0000000c0f00720c */ /* 0x000fe20005781270 */
[----:B------:R-:W3:Y:S01]  /*921b0*/  LDL.LU.64 R36, [R1+0x1830] ;  /* 0x0018300001247983 */ /* 0x000ee20000300a00 */
[----:B------:R-:W-:Y:S01]  /*921c0*/  PRMT R166, R166, 0x7773, RZ ;  /* 0x00007773a6a67816 */ /* 0x000fe200000000ff */
[----:B------:R-:W1:Y:S02]  /*921d0*/  LDC R12, c[0x0][0x228] ;  /* 0x00008a00ff0c7b82 */ /* 0x000e640000000800 */
[----:B----4-:R4:W-:Y:S04]  /*921e0*/  @P5 STG.E.U8 desc[UR60][R246.64], R2 ;  /* 0x00000002f6005986 */ /* 0x0109e8000c10113c */
[----:B------:R0:W-:Y:S01]  /*921f0*/  @P0 STG.E.U8 desc[UR60][R244.64], R166 ;  /* 0x000000a6f4000986 */ /* 0x0001e2000c10113c */
[----:B----4-:R-:W-:-:S03]  /*92200*/  VIADD R2, R10, 0xb0 ;  /* 0x000000b00a027836 */ /* 0x010fc60000000000 */
[----:B------:R-:W4:Y:S02]  /*92210*/  LDL.LU.64 R246, [R1+0x1850] ;  /* 0x0018500001f67983 */ /* 0x000f240000300a00 */
[----:B--2---:R-:W-:Y:S01]  /*92220*/  ISETP.GE.AND P0, PT, R2, R18, PT ;  /* 0x000000120200720c */ /* 0x004fe20003f06270 */
[----:B------:R-:W-:Y:S01]  /*92230*/  VIADD R2, R10, 0xb1 ;  /* 0x000000b10a027836 */ /* 0x000fe20000000000 */
[----:B------:R-:W2:Y:S04]  /*92240*/  LDL.LU.64 R38, [R1+0x1848] ;  /* 0x0018480001267983 */ /* 0x000ea80000300a00 */
[----:B------:R-:W2:Y:S04]  /*92250*/  LDL.LU R18, [R1+0x2e48] ;  /* 0x002e480001127983 */ /* 0x000ea80000300800 */
[----:B------:R-:W2:Y:S04]  /*92260*/  LDL.LU.64 R34, [R1+0x1860] ;  /* 0x0018600001227983 */ /* 0x000ea80000300a00 */
[----:B0-----:R-:W2:Y:S01]  /*92270*/  LDL.LU R245, [R1+0x2018] ;  /* 0x0020180001f57983 */ /* 0x001ea20000300800 */
[----:B---3--:R-:W-:-:S05]  /*92280*/  PRMT R0, R170, 0x7770, RZ ;  /* 0x00007770aa007816 */ /* 0x008fca00000000ff */
[----:B------:R0:W-:Y:S01]  /*92290*/  @P4 STG.E.U8 desc[UR60][R250.64], R0 ;  /* 0x00000000fa004986 */ /* 0x0001e2000c10113c */
[----:B------:R-:W-:-:S03]  /*922a0*/  ISETP.GE.AND P4, PT, R2, R167, PT ;  /* 0x000000a70200720c */ /* 0x000fc60003f86270 */
[----:B------:R-:W3:Y:S01]  /*922b0*/  LDL.LU R167, [R1+0x2e44] ;  /* 0x002e440001a77983 */ /* 0x000ee20000300800 */
[----:B------:R-:W-:Y:S02]  /*922c0*/  ISETP.GE.AND P6, PT, R9, R252, PT ;  /* 0x000000fc0900720c */ /* 0x000fe40003fc6270 */
[----:B------:R-:W1:Y:S01]  /*922d0*/  LDC.64 R8, c[0x0][0x228] ;  /* 0x00008a00ff087b82 */ /* 0x000e620000000a00 */
[----:B------:R-:W-:Y:S02]  /*922e0*/  ISETP.LT.AND P3, PT, R16, R6, !P2 ;  /* 0x000000061000720c */ /* 0x000fe40005761270 */
[C---:B0-----:R-:W-:Y:S01]  /*922f0*/  PRMT R0, R170.reuse, 0x7771, RZ ;  /* 0x00007771aa007816 */ /* 0x041fe200000000ff */
[----:B------:R-:W2:Y:S01]  /*92300*/  LDL.LU.64 R250, [R1+0x1858] ;  /* 0x0018580001fa7983 */ /* 0x000ea20000300a00 */
[----:B------:R-:W-:-:S03]  /*92310*/  PRMT R2, R170, 0x7772, RZ ;  /* 0x00007772aa027816 */ /* 0x000fc600000000ff */
[----:B------:R-:W0:Y:S06]  /*92320*/  LDC R6, c[0x0][0x228] ;  /* 0x00008a00ff067b82 */ /* 0x000e2c0000000800 */
[----:B------:R-:W-:Y:S01]  /*92330*/  @P3 STG.E.U8 desc[UR60][R40.64], R0 ;  /* 0x0000000028003986 */ /* 0x000fe2000c10113c */
[----:B------:R-:W-:Y:S02]  /*92340*/  ISETP.LT.AND P3, PT, R15, R24, !P1 ;  /* 0x000000180f00720c */ /* 0x000fe40004f61270 */
[----:B-1----:R-:W-:Y:S01]  /*92350*/  ISETP.LT.AND P5, PT, R14, R8, !P2 ;  /* 0x000000080e00720c */ /* 0x002fe200057a1270 */
[----:B------:R-:W1:Y:S01]  /*92360*/  LDC R24, c[0x0][0x228] ;  /* 0x00008a00ff187b82 */ /* 0x000e620000000800 */
[----:B------:R-:W-:-:S02]  /*92370*/  ISETP.LT.AND P2, PT, R17, R22, !P2 ;  /* 0x000000161100720c */ /* 0x000fc40005741270 */
[----:B------:R-:W-:-:S05]  /*92380*/  PRMT R170, R170, 0x7773, RZ ;  /* 0x00007773aaaa7816 */ /* 0x000fca00000000ff */
[----:B------:R-:W0:Y:S04]  /*92390*/  LDC R8, c[0x0][0x228] ;  /* 0x00008a00ff087b82 */ /* 0x000e280000000800 */
[----:B------:R4:W-:Y:S04]  /*923a0*/  @P5 STG.E.U8 desc[UR60][R248.64], R2 ;  /* 0x00000002f8005986 */ /* 0x0009e8000c10113c */
[----:B------:R4:W-:Y:S01]  /*923b0*/  @P2 STG.E.U8 desc[UR60][R36.64], R170 ;  /* 0x000000aa24002986 */ /* 0x0009e2000c10113c */
[----:B------:R-:W1:Y:S01]  /*923c0*/  LDC R22, c[0x0][0x228] ;  /* 0x00008a00ff167b82 */ /* 0x000e620000000800 */
[----:B----4-:R-:W-:-:S02]  /*923d0*/  VIADD R2, R10, 0xb2 ;  /* 0x000000b20a027836 */ /* 0x010fc40000000000 */
[----:B------:R-:W4:Y:S04]  /*923e0*/  LDL.LU.64 R248, [R1+0x1870] ;  /* 0x0018700001f87983 */ /* 0x000f280000300a00 */
[----:B------:R-:W4:Y:S04]  /*923f0*/  LDL.LU R252, [R1+0x1ffc] ;  /* 0x001ffc0001fc7983 */ /* 0x000f280000300800 */
[----:B------:R-:W4:Y:S01]  /*92400*/  LDL.LU.64 R36, [R1+0x1888] ;  /* 0x0018880001247983 */ /* 0x000f220000300a00 */
[----:B---3--:R-:W-:-:S05]  /*92410*/  PRMT R0, R167, 0x7770, RZ ;  /* 0x00007770a7007816 */ /* 0x008fca00000000ff */
[----:B------:R3:W-:Y:S01]  /*92420*/  @P3 STG.E.U8 desc[UR60][R246.64], R0 ;  /* 0x00000000f6003986 */ /* 0x0007e2000c10113c */
[----:B------:R-:W-:-:S03]  /*92430*/  ISETP.GE.AND P3, PT, R2, R171, PT ;  /* 0x000000ab0200720c */ /* 0x000fc60003f66270 */
[----:B------:R-:W4:Y:S01]  /*92440*/  LDL.LU R171, [R1+0x2e40] ;  /* 0x002e400001ab7983 */ /* 0x000f220000300800 */
[----:B------:R-:W-:Y:S02]  /*92450*/  ISETP.LT.AND P5, PT, R16, R26, !P1 ;  /* 0x0000001a1000720c */ /* 0x000fe40004fa1270 */
[----:B------:R-:W-:Y:S02]  /*92460*/  ISETP.LT.AND P2, PT, R14, R28, !P1 ;  /* 0x0000001c0e00720c */ /* 0x000fe40004f41270 */
[C---:B------:R-:W-:Y:S02]  /*92470*/  PRMT R4, R167.reuse, 0x7771, RZ ;  /* 0x00007771a7047816 */ /* 0x040fe400000000ff */
[----:B---3--:R-:W-:Y:S01]  /*92480*/  PRMT R0, R167, 0x7772, RZ ;  /* 0x00007772a7007816 */ /* 0x008fe200000000ff */
[----:B------:R-:W3:Y:S01]  /*92490*/  LDL.LU.64 R246, [R1+0x1878] ;  /* 0x0018780001f67983 */ /* 0x000ee20000300a00 */
[----:B------:R-:W-:Y:S01]  /*924a0*/  ISETP.LT.AND P1, PT, R17, R30, !P1 ;  /* 0x0000001e1100720c */ /* 0x000fe20004f21270 */
[----:B------:R-:W-:Y:S01]  /*924b0*/  VIADD R2, R10, 0xb3 ;  /* 0x000000b30a027836 */ /* 0x000fe20000000000 */
[----:B------:R-:W1:Y:S03]  /*924c0*/  LDC R26, c[0x0][0x228] ;  /* 0x00008a00ff1a7b82 */ /* 0x000e660000000800 */
[----:B--2---:R-:W-:Y:S01]  /*924d0*/  @P5 STG.E.U8 desc[UR60][R38.64], R4 ;  /* 0x0000000426005986 */ /* 0x004fe2000c10113c */
[----:B------:R-:W-:-:S03]  /*924e0*/  ISETP.LT.AND P5, PT, R15, R32, !P6 ;  /* 0x000000200f00720c */ /* 0x000fc600077a1270 */
[----:B------:R-:W-:Y:S01]  /*924f0*/  @P2 STG.E.U8 desc[UR60][R34.64], R0 ;  /* 0x0000000022002986 */ /* 0x000fe2000c10113c */
[----:B------:R-:W-:Y:S02]  /*92500*/  ISETP.LT.AND P2, PT, R16, R245, !P6 ;  /* 0x000000f51000720c */ /* 0x000fe40007741270 */
[----:B------:R-:W-:Y:S01]  /*92510*/  PRMT R167, R167, 0x7773, RZ ;  /* 0x00007773a7a77816 */ /* 0x000fe200000000ff */
[----:B------:R-:W2:Y:S04]  /*92520*/  LDL.LU.64 R244, [R1+0x1898] ;  /* 0x0018980001f47983 */ /* 0x000ea80000300a00 */
[----:B------:R0:W-:Y:S04]  /*92530*/  @P1 STG.E.U8 desc[UR60][R250.64], R167 ;  /* 0x000000a7fa001986 */ /* 0x0001e8000c10113c */
[----:B0-----:R-:W2:Y:S01]  /*92540*/  LDL.LU.64 R250, [R1+0x18a8] ;  /* 0x0018a80001fa7983 */ /* 0x001ea20000300a00 */
[----:B----4-:R-:W-:-:S02]  /*92550*/  PRMT R0, R171, 0x7770, RZ ;  /* 0x00007770ab007816 */ /* 0x010fc400000000ff */
[----:B------:R-:W-:-:S03]  /*92560*/  PRMT R4, R171, 0x7771, RZ ;  /* 0x00007771ab047816 */ /* 0x000fc600000000ff */
[----:B------:R-:W-:Y:S04]  /*92570*/  @P5 STG.E.U8 desc[UR60][R248.64], R0 ;  /* 0x00000000f8005986 */ /* 0x000fe8000c10113c */
[----:B------:R0:W-:Y:S04]  /*92580*/  @P2 STG.E.U8 desc[UR60][R172.64], R4 ;  /* 0x00000004ac002986 */ /* 0x0001e8000c10113c */
[----:B0-----:R-:W4:Y:S01]  /*92590*/  LDL.LU.64 R172, [R1+0x2e38] ;  /* 0x002e380001ac7983 */ /* 0x001f220000300a00 */
[----:B------:R-:W-:Y:S02]  /*925a0*/  ISETP.LT.AND P1, PT, R14, R12, !P6 ;  /* 0x0000000c0e00720c */ /* 0x000fe40007721270 */
[----:B------:R-:W-:Y:S01]  /*925b0*/  PRMT R0, R171, 0x7772, RZ ;  /* 0x00007772ab007816 */ /* 0x000fe200000000ff */
[----:B------:R-:W2:Y:S01]  /*925c0*/  LDL.LU.64 R248, [R1+0x18a0] ;  /* 0x0018a00001f87983 */ /* 0x000ea20000300a00 */
[----:B------:R-:W-:Y:S01]  /*925d0*/  ISETP.LT.AND P6, PT, R17, R8, !P6 ;  /* 0x000000081100720c */ /* 0x000fe200077c1270 */
[----:B------:R-:W0:Y:S01]  /*925e0*/  LDC R12, c[0x0][0x228] ;  /* 0x00008a00ff0c7b82 */ /* 0x000e220000000800 */
[----:B------:R-:W-:Y:S01]  /*925f0*/  ISETP.LT.AND P2, PT, R15, R19, !P0 ;  /* 0x000000130f00720c */ /* 0x000fe20004741270 */
[----:B------:R-:W2:Y:S06]  /*92600*/  LDL.LU.64 R38, [R1+0x18b8] ;  /* 0x0018b80001267983 */ /* 0x000eac0000300a00 */
[----:B------:R1:W-:Y:S01]  /*92610*/  @P1 STG.E.U8 desc[UR60][R36.64], R0 ;  /* 0x0000000024001986 */ /* 0x0003e2000c10113c */
[----:B------:R-:W-:Y:S01]  /*92620*/  ISETP.LT.AND P1, PT, R16, R11, !P0 ;  /* 0x0000000b1000720c */ /* 0x000fe20004721270 */
[----:B------:R-:W0:Y:S01]  /*92630*/  LDC R8, c[0x0][0x228] ;  /* 0x00008a00ff087b82 */ /* 0x000e220000000800 */
[----:B------:R-:W-:-:S02]  /*92640*/  PRMT R171, R171, 0x7773, RZ ;  /* 0x00007773abab7816 */ /* 0x000fc400000000ff */
[----:B------:R-:W-:Y:S01]  /*92650*/  ISETP.GE.AND P5, PT, R2, R252, PT ;  /* 0x000000fc0200720c */ /* 0x000fe20003fa6270 */
[----:B------:R-:W-:Y:S02]  /*92660*/  VIADD R2, R10, 0xb4 ;  /* 0x000000b40a027836 */ /* 0x000fe40000000000 */
[----:B---3--:R-:W-:Y:S02]  /*92670*/  @P6 STG.E.U8 desc[UR60][R246.64], R171 ;  /* 0x000000abf6006986 */ /* 0x008fe4000c10113c */
[----:B------:R-:W3:Y:S02]  /*92680*/  LDC R19, c[0x0][0x228] ;  /* 0x00008a00ff137b82 */ /* 0x000ee40000000800 */
[----:B-1----:R-:W3:Y:S01]  /*92690*/  LDL.LU.64 R36, [R1+0x18b0] ;  /* 0x0018b00001247983 */ /* 0x002ee20000300a00 */
[----:B----4-:R-:W-:-:S05]  /*926a0*/  PRMT R0, R172, 0x7770, RZ ;  /* 0x00007770ac007816 */ /* 0x010fca00000000ff */
[----:B------:R-:W1:Y:S01]  /*926b0*/  LDC R11, c[0x0][0x228] ;  /* 0x00008a00ff0b7b82 */ /* 0x000e620000000800 */
[----:B------:R-:W-:Y:S01]  /*926c0*/  PRMT R4, R172, 0x7771, RZ ;  /* 0x00007771ac047816 */ /* 0x000fe200000000ff */
[----:B--2---:R2:W-:Y:S01]  /*926d0*/  @P2 STG.E.U8 desc[UR60][R244.64], R0 ;  /* 0x00000000f4002986 */ /* 0x0045e2000c10113c */
[----:B------:R-:W-:-:S03]  /*926e0*/  ISETP.GE.AND P2, PT, R2, R173, PT ;  /* 0x000000ad0200720c */ /* 0x000fc60003f46270 */
[----:B------:R4:W-:Y:S04]  /*926f0*/  @P1 STG.E.U8 desc[UR60][R176.64], R4 ;  /* 0x00000004b0001986 */ /* 0x0009e8000c10113c */
[----:B--2---:R-:W2:Y:S04]  /*92700*/  LDL.LU.64 R244, [R1+0x18c8] ;  /* 0x0018c80001f47983 */ /* 0x004ea80000300a00 */
[----:B------:R-:W3:Y:S04]  /*92710*/  LDL.LU R173, [R1+0x2e30] ;  /* 0x002e300001ad7983 */ /* 0x000ee80000300800 */
[----:B----4-:R-:W4:Y:S01]  /*92720*/  LDL.LU.64 R176, [R1+0x2e28] ;  /* 0x002e280001b07983 */ /* 0x010f220000300a00 */
[----:B------:R-:W-:-:S02]  /*92730*/  ISETP.LT.AND P6, PT, R14, R6, !P0 ;  /* 0x000000060e00720c */ /* 0x000fc400047c1270 */
[----:B0-----:R-:W-:Y:S02]  /*92740*/  ISETP.LT.AND P0, PT, R17, R12, !P0 ;  /* 0x0000000c1100720c */ /* 0x001fe40004701270 */
[----:B------:R-:W-:Y:S01]  /*92750*/  PRMT R0, R172, 0x7772, RZ ;  /* 0x00007772ac007816 */ /* 0x000fe200000000ff */
[----:B------:R-:W-:Y:S01]  /*92760*/  VIADD R2, R10, 0xb5 ;  /* 0x000000b50a027836 */ /* 0x000fe20000000000 */
[----:B------:R-:W-:Y:S01]  /*92770*/  ISETP.LT.AND P1, PT, R15, R8, !P4 ;  /* 0x000000080f00720c */ /* 0x000fe20006721270 */
[----:B------:R-:W2:Y:S01]  /*92780*/  LDL.LU.64 R246, [R1+0x18c0] ;  /* 0x0018c00001f67983 */ /* 0x000ea20000300a00 */
[----:B------:R-:W-:Y:S01]  /*92790*/  PRMT R172, R172, 0x7773, RZ ;  /* 0x00007773acac7816 */ /* 0x000fe200000000ff */
[----:B------:R-:W0:Y:S04]  /*927a0*/  LDC R6, c[0x0][0x228] ;  /* 0x00008a00ff067b82 */ /* 0x000e280000000800 */
[----:B------:R1:W-:Y:S04]  /*927b0*/  @P6 STG.E.U8 desc[UR60][R250.64], R0 ;  /* 0x00000000fa006986 */ /* 0x0003e8000c10113c */
[----:B------:R1:W-:Y:S01]  /*927c0*/  @P0 STG.E.U8 desc[UR60][R248.64], R172 ;  /* 0x000000acf8000986 */ /* 0x0003e2000c10113c */
[----:B------:R-:W0:Y:S03]  /*927d0*/  LDC R12, c[0x0][0x228] ;  /* 0x00008a00ff0c7b82 */ /* 0x000e260000000800 */
[----:B-1----:R-:W2:Y:S05]  /*927e0*/  LDL.LU.64 R250, [R1+0x18d8] ;  /* 0x0018d80001fa7983 */ /* 0x002eaa0000300a00 */
[----:B------:R-:W1:Y:S01]  /*927f0*/  LDC R8, c[0x0][0x228] ;  /* 0x00008a00ff087b82 */ /* 0x000e620000000800 */
[----:B------:R-:W2:Y:S04]  /*92800*/  LDL.LU.64 R34, [R1+0x18d0] ;  /* 0x0018d00001227983 */ /* 0x000ea80000300a00 */
[----:B------:R-:W2:Y:S01]  /*92810*/  LDL.LU.64 R248, [R1+0x18e8] ;  /* 0x0018e80001f87983 */ /* 0x000ea20000300a00 */
[----:B------:R-:W-:-:S02]  /*92820*/  ISETP.LT.AND P6, PT, R16, R22, !P4 ;  /* 0x000000161000720c */ /* 0x000fc400067c1270 */
[----:B------:R-:W-:Y:S01]  /*92830*/  ISETP.LT.AND P0, PT, R14, R11, !P4 ;  /* 0x0000000b0e00720c */ /* 0x000fe20006701270 */
[----:B------:R-:W1:Y:S01]  /*92840*/  LDC R22, c[0x0][0x228] ;  /* 0x00008a00ff167b82 */ /* 0x000e620000000800 */
[----:B----4-:R-:W-:-:S07]  /*92850*/  PRMT R0, R176, 0x7770, RZ ;  /* 0x00007770b0007816 */ /* 0x010fce00000000ff */
[----:B------:R-:W4:Y:S01]  /*92860*/  LDC R11, c[0x0][0x228] ;  /* 0x00008a00ff0b7b82 */ /* 0x000f220000000800 */
[----:B------:R0:W-:Y:S01]  /*92870*/  @P1 STG.E.U8 desc[UR60][R38.64], R0 ;  /* 0x0000000026001986 */ /* 0x0001e2000c10113c */
[----:B---3--:R-:W-:-:S03]  /*92880*/  ISETP.GE.AND P1, PT, R2, R173, PT ;  /* 0x000000ad0200720c */ /* 0x008fc60003f26270 */
[----:B------:R-:W3:Y:S01]  /*92890*/  LDL.LU R173, [R1+0x2e20] ;  /* 0x002e200001ad7983 */ /* 0x000ee20000300800 */
[C---:B------:R-:W-:Y:S02]  /*928a0*/  PRMT R4, R176.reuse, 0x7771, RZ ;  /* 0x00007771b0047816 */ /* 0x040fe400000000ff */
[----:B0-----:R-:W-:-:S03]  /*928b0*/  PRMT R0, R176, 0x7772, RZ ;  /* 0x00007772b0007816 */ /* 0x001fc600000000ff */
[----:B------:R0:W-:Y:S04]  /*928c0*/  @P6 STG.E.U8 desc[UR60][R36.64], R4 ;  /* 0x0000000424006986 */ /* 0x0001e8000c10113c */
[----:B--2---:R2:W-:Y:S04]  /*928d0*/  @P0 STG.E.U8 desc[UR60][R244.64], R0 ;  /* 0x00000000f4000986 */ /* 0x0045e8000c10113c */
[----:B0-----:R-:W3:Y:S04]  /*928e0*/  LDL.LU.64 R36, [R1+0x18e0] ;  /* 0x0018e00001247983 */ /* 0x001ee80000300a00 */
[----:B--2---:R-:W2:Y:S01]  /*928f0*/  LDL.LU.64 R244, [R1+0x1900] ;  /* 0x0019000001f47983 */ /* 0x004ea20000300a00 */
[----:B------:R-:W-:-:S02]  /*92900*/  ISETP.LT.AND P4, PT, R17, R6, !P4 ;  /* 0x000000061100720c */ /* 0x000fc40006781270 */
[----:B------:R-:W0:Y:S01]  /*92910*/  LDC R6, c[0x0][0x228] ;  /* 0x00008a00ff067b82 */ /* 0x000e220000000800 */
[----:B------:R-:W-:Y:S02]  /*92920*/  ISETP.LT.AND P6, PT, R15, R12, !P3 ;  /* 0x0000000c0f00720c */ /* 0x000fe40005fc1270 */
[----:B------:R-:W-:Y:S02]  /*92930*/  PRMT R176, R176, 0x7773, RZ ;  /* 0x00007773b0b07816 */ /* 0x000fe400000000ff */
[----:B------:R-:W-:-:S03]  /*92940*/  ISETP.LT.AND P0, PT, R16, R19, !P3 ;  /* 0x000000131000720c */ /* 0x000fc60005f01270 */
[----:B------:R-:W2:Y:S03]  /*92950*/  LDC R19, c[0x0][0x228] ;  /* 0x00008a00ff137b82 */ /* 0x000ea60000000800 */
[----:B------:R4:W-:Y:S01]  /*92960*/  @P4 STG.E.U8 desc[UR60][R246.64], R176 ;  /* 0x000000b0f6004986 */ /* 0x0009e2000c10113c */
[----:B-1----:R-:W-:Y:S02]  /*92970*/  ISETP.LT.AND P4, PT, R14, R8, !P3 ;  /* 0x000000080e00720c */ /* 0x002fe40005f81270 */
[----:B----4-:R-:W-:Y:S02]  /*92980*/  ISETP.LT.AND P3, PT, R17, R11, !P3 ;  /* 0x0000000b1100720c */ /* 0x010fe40005f61270 */
[----:B------:R-:W1:Y:S01]  /*92990*/  LDC R8, c[0x0][0x228] ;  /* 0x00008a00ff087b82 */ /* 0x000e620000000800 */
[----:B------:R-:W4:Y:S07]  /*929a0*/  LDL.LU.64 R246, [R1+0x1910] ;  /* 0x0019100001f67983 */ /* 0x000f2e0000300a00 */
[----:B------:R-:W1:Y:S08]  /*929b0*/  LDC R11, c[0x0][0x228] ;  /* 0x00008a00ff0b7b82 */ /* 0x000e700000000800 */
[----:B------:R-:W4:Y:S01]  /*929c0*/  LDC R12, c[0x0][0x228] ;  /* 0x00008a00ff0c7b82 */ /* 0x000f220000000800 */
[----:B---3--:R-:W-:-:S02]  /*929d0*/  PRMT R0, R173, 0x7770, RZ ;  /* 0x00007770ad007816 */ /* 0x008fc400000000ff */
[----:B------:R-:W-:-:S03]  /*929e0*/  PRMT R4, R173, 0x7771, RZ ;  /* 0x00007771ad047816 */ /* 0x000fc600000000ff */
[----:B------:R3:W-:Y:S04]  /*929f0*/  @P6 STG.E.U8 desc[UR60][R250.64], R0 ;  /* 0x00000000fa006986 */ /* 0x0007e8000c10113c */
[----:B------:R1:W-:Y:S01]  /*92a00*/  @P0 STG.E.U8 desc[UR60][R34.64], R4 ;  /* 0x0000000422000986 */ /* 0x0003e2000c10113c */
[----:B0-----:R-:W-:Y:S01]  /*92a10*/  ISETP.LT.AND P0, PT, R15, R6, !P5 ;  /* 0x000000060f00720c */ /* 0x001fe20006f01270 */
[----:B------:R-:W-:Y:S01]  /*92a20*/  VIADD R2, R10, 0xf5 ;  /* 0x000000f50a027836 */ /* 0x000fe20000000000 */
[----:B------:R-:W0:Y:S01]  /*92a30*/  LDC R6, c[0x0][0x228] ;  /* 0x00008a00ff067b82 */ /* 0x000e220000000800 */
[----:B---3--:R-:W-:Y:S01]  /*92a40*/  PRMT R0, R173, 0x7772, RZ ;  /* 0x00007772ad007816 */ /* 0x008fe200000000ff */
[----:B------:R-:W3:Y:S04]  /*92a50*/  LDL.LU.64 R250, [R1+0x1908] ;  /* 0x0019080001fa7983 */ /* 0x000ee80000300a00 */
[----:B------:R2:W-:Y:S01]  /*92a60*/  @P4 STG.E.U8 desc[UR60][R248.64], R0 ;  /* 0x00000000f8004986 */ /* 0x0005e2000c10113c */
[----:B------:R-:W-:-:S02]  /*92a70*/  ISETP.LT.AND P4, PT, R16, R22, !P5 ;  /* 0x000000161000720c */ /* 0x000fc40006f81270 */
[----:B------:R-:W-:Y:S01]  /*92a80*/  PRMT R173, R173, 0x7773, RZ ;  /* 0x00007773adad7816 */ /* 0x000fe200000000ff */
[----:B------:R-:W0:Y:S01]  /*92a90*/  LDC R22, c[0x0][0x22c] ;  /* 0x00008b00ff167b82 */ /* 0x000e220000000800 */
[----:B-1----:R-:W-:-:S03]  /*92aa0*/  PRMT R4, R177, 0x7771, RZ ;  /* 0x00007771b1047816 */ /* 0x002fc600000000ff */
[----:B------:R-:W-:Y:S01]  /*92ab0*/  @P3 STG.E.U8 desc[UR60][R36.64], R173 ;  /* 0x000000ad24003986 */ /* 0x000fe2000c10113c */
[----:B--2---:R-:W-:-:S03]  /*92ac0*/  PRMT R0, R177, 0x7770, RZ ;  /* 0x00007770b1007816 */ /* 0x004fc600000000ff */
[----:B------:R-:W2:Y:S04]  /*92ad0*/  LDL.LU.64 R248, [R1+0x1920] ;  /* 0x0019200001f87983 */ /* 0x000ea80000300a00 */
[----:B------:R1:W-:Y:S04]  /*92ae0*/  @P0 STG.E.U8 desc[UR60][R244.64], R0 ;  /* 0x00000000f4000986 */ /* 0x0003e8000c10113c */
[----:B------:R4:W-:Y:S04]  /*92af0*/  @P4 STG.E.U8 desc[UR60][R174.64], R4 ;  /* 0x00000004ae004986 */ /* 0x0009e8000c10113c */
[----:B-1----:R-:W2:Y:S04]  /*92b00*/  LDL.LU.64 R244, [R1+0x1930] ;  /* 0x0019300001f47983 */ /* 0x002ea80000300a00 */
[----:B----4-:R-:W4:Y:S01]  /*92b10*/  LDL.LU.64 R174, [R1+0x2e18] ;  /* 0x002e180001ae7983 */ /* 0x010f220000300a00 */
[----:B------:R-:W-:Y:S01]  /*92b20*/  ISETP.LT.AND P3, PT, R14, R19, !P5 ;  /* 0x000000130e00720c */ /* 0x000fe20006f61270 */
[----:B------:R-:W1:Y:S01]  /*92b30*/  LDC R4, c[0x0][0x228] ;  /* 0x00008a00ff047b82 */ /* 0x000e620000000800 */
[----:B------:R-:W-:Y:S01]  /*92b40*/  PRMT R0, R177, 0x7772, RZ ;  /* 0x00007772b1007816 */ /* 0x000fe200000000ff */
[----:B------:R-:W2:Y:S01]  /*92b50*/  LDL.LU.64 R36, [R1+0x1928] ;  /* 0x0019280001247983 */ /* 0x000ea20000300a00 */
[----:B------:R-:W-:-:S02]  /*92b60*/  ISETP.LT.AND P5, PT, R17, R8, !P5 ;  /* 0x000000081100720c */ /* 0x000fc40006fa1270 */
[----:B------:R-:W-:Y:S01]  /*92b70*/  ISETP.LT.AND P4, PT, R15, R11, !P2 ;  /* 0x0000000b0f00720c */ /* 0x000fe20005781270 */
[----:B------:R-:W2:Y:S01]  /*92b80*/  LDL.LU.64 R40, [R1+0x1940] ;  /* 0x0019400001287983 */ /* 0x000ea20000300a00 */
[----:B------:R-:W-:Y:S01]  /*92b90*/  ISETP.GE.AND P6, PT, R2, R5, PT ;  /* 0x000000050200720c */ /* 0x000fe20003fc6270 */
[----:B------:R-:W-:Y:S01]  /*92ba0*/  VIADD R2, R10, 0xf6 ;  /* 0x000000f60a027836 */ /* 0x000fe20000000000 */
[----:B------:R-:W-:Y:S01]  /*92bb0*/  PRMT R177, R177, 0x7773, RZ ;  /* 0x00007773b1b17816 */ /* 0x000fe200000000ff */
[----:B------:R-:W1:Y:S02]  /*92bc0*/  LDC R5, c[0x0][0x228] ;  /* 0x00008a00ff057b82 */ /* 0x000e640000000800 */
[----:B------:R-:W-:Y:S01]  /*92bd0*/  @P3 STG.E.U8 desc[UR60][R246.64], R0 ;  /* 0x00000000f6003986 */ /* 0x000fe2000c10113c */
[----:B------:R-:W-:Y:S02]  /*92be0*/  ISETP.LT.AND P3, PT, R16, R12, !P2 ;  /* 0x0000000c1000720c */ /* 0x000fe40005761270 */
[----:B------:R-:W-:Y:S01]  /*92bf0*/  ISETP.GE.AND P0, PT, R2, R3, PT ;  /* 0x000000030200720c */ /* 0x000fe20003f06270 */
[----:B------:R-:W-:-:S02]  /*92c00*/  VIADD R2, R10, 0xb6 ;  /* 0x000000b60a027836 */ /* 0x000fc40000000000 */
[----:B------:R-:W1:Y:S08]  /*92c10*/  LDC R8, c[0x0][0x228] ;  /* 0x00008a00ff087b82 */ /* 0x000e700000000800 */
[----:B------:R-:W1:Y:S08]  /*92c20*/  LDC R11, c[0x0][0x228] ;  /* 0x00008a00ff0b7b82 */ /* 0x000e700000000800 */
[----:B------:R-:W1:Y:S08]  /*92c30*/  LDC R12, c[0x0][0x228] ;  /* 0x00008a00ff0c7b82 */ /* 0x000e700000000800 */
[----:B------:R-:W1:Y:S01]  /*92c40*/  LDC R19, c[0x0][0x22c] ;  /* 0x00008b00ff137b82 */ /* 0x000e620000000800 */
[----:B---3--:R3:W-:Y:S04]  /*92c50*/  @P5 STG.E.U8 desc[UR60][R250.64], R177 ;  /* 0x000000b1fa005986 */ /* 0x0087e8000c10113c */
[----:B---3--:R-:W3:Y:S04]  /*92c60*/  LDL.LU R250, [R1+0x2024] ;  /* 0x0020240001fa7983 */ /* 0x008ee80000300800 */
[----:B------:R-:W3:Y:S01]  /*92c70*/  LDL.LU.64 R38, [R1+0x1938] ;  /* 0x0019380001267983 */ /* 0x000ee20000300a00 */
[----:B----4-:R-:W-:-:S02]  /*92c80*/  PRMT R0, R174, 0x7770, RZ ;  /* 0x00007770ae007816 */ /* 0x010fc400000000ff */
[----:B------:R-:W-:-:S03]  /*92c90*/  PRMT R3, R174, 0x7771, RZ ;  /* 0x00007771ae037816 */ /* 0x000fc600000000ff */
[----:B--2---:R2:W-:Y:S01]  /*92ca0*/  @P4 STG.E.U8 desc[UR60][R248.64], R0 ;  /* 0x00000000f8004986 */ /* 0x0045e2000c10113c */
[----:B------:R-:W-:-:S03]  /*92cb0*/  ISETP.GE.AND P4, PT, R2, R175, PT ;  /* 0x000000af0200720c */ /* 0x000fc60003f86270 */
[----:B------:R4:W-:Y:S04]  /*92cc0*/  @P3 STG.E.U8 desc[UR60][R178.64], R3 ;  /* 0x00000003b2003986 */ /* 0x0009e8000c10113c */
[----:B--2---:R-:W2:Y:S04]  /*92cd0*/  LDL.LU.64 R248, [R1+0x1950] ;  /* 0x0019500001f87983 */ /* 0x004ea80000300a00 */
[----:B------:R-:W2:Y:S04]  /*92ce0*/  LDL.LU R175, [R1+0x2e10] ;  /* 0x002e100001af7983 */ /* 0x000ea80000300800 */
[----:B----4-:R-:W4:Y:S01]  /*92cf0*/  LDL.LU.64 R178, [R1+0x2e08] ;  /* 0x002e080001b27983 */ /* 0x010f220000300a00 */
[----:B0-----:R-:W-:-:S02]  /*92d00*/  ISETP.LT.AND P5, PT, R14, R6, !P2 ;  /* 0x000000060e00720c */ /* 0x001fc400057a1270 */
[----:B-1----:R-:W-:Y:S01]  /*92d10*/  ISETP.LT.AND P2, PT, R17, R5, !P2 ;  /* 0x000000051100720c */ /* 0x002fe20005741270 */
[----:B------:R-:W2:Y:S01]  /*92d20*/  LDL.LU.64 R246, [R1+0x1948] ;  /* 0x0019480001f67983 */ /* 0x000ea20000300a00 */
[----:B------:R-:W-:Y:S01]  /*92d30*/  PRMT R0, R174, 0x7772, RZ ;  /* 0x00007772ae007816 */ /* 0x000fe200000000ff */
[----:B------:R-:W-:Y:S01]  /*92d40*/  VIADD R2, R10, 0xb7 ;  /* 0x000000b70a027836 */ /* 0x000fe20000000000 */
[----:B------:R-:W-:Y:S01]  /*92d50*/  ISETP.LT.AND P3, PT, R15, R8, !P1 ;  /* 0x000000080f00720c */ /* 0x000fe20004f61270 */
[----:B------:R-:W0:Y:S01]  /*92d60*/  LDC R6, c[0x0][0x228] ;  /* 0x00008a00ff067b82 */ /* 0x000e220000000800 */
[----:B------:R-:W-:-:S05]  /*92d70*/  PRMT R174, R174, 0x7773, RZ ;  /* 0x00007773aeae7816 */ /* 0x000fca00000000ff */
[----:B------:R1:W-:Y:S01]  /*92d80*/  @P5 STG.E.U8 desc[UR60][R244.64], R0 ;  /* 0x00000000f4005986 */ /* 0x0003e2000c10113c */
[----:B------:R-:W-:Y:S01]  /*92d90*/  ISETP.LT.AND P5, PT, R16, R11, !P1 ;  /* 0x0000000b1000720c */ /* 0x000fe20004fa1270 */
[----:B------:R-:W0:Y:S02]  /*92da0*/  LDC R5, c[0x0][0x228] ;  /* 0x00008a00ff057b82 */ /* 0x000e240000000800 */
[----:B------:R1:W-:Y:S01]  /*92db0*/  @P2 STG.E.U8 desc[UR60][R36.64], R174 ;  /* 0x000000ae24002986 */ /* 0x0003e2000c10113c */
[----:B------:R-:W-:-:S05]  /*92dc0*/  ISETP.LT.AND P2, PT, R14, R4, !P1 ;  /* 0x000000040e00720c */ /* 0x000fca0004f41270 */
[----:B------:R-:W0:Y:S01]  /*92dd0*/  LDC R11, c[0x0][0x228] ;  /* 0x00008a00ff0b7b82 */ /* 0x000e220000000800 */
[----:B-1----:R-:W2:Y:S04]  /*92de0*/  LDL.LU.64 R244, [R1+0x1960] ;  /* 0x0019600001f47983 */ /* 0x002ea80000300a00 */
[----:B------:R-:W2:Y:S03]  /*92df0*/  LDL.LU R252, [R1+0x202c] ;  /* 0x00202c0001fc7983 */ /* 0x000ea60000300800 */
[----:B------:R-:W1:Y:S01]  /*92e00*/  LDC R4, c[0x0][0x228] ;  /* 0x00008a00ff047b82 */ /* 0x000e620000000800 */
[----:B------:R-:W2:Y:S04]  /*92e10*/  LDL.LU.64 R34, [R1+0x1958] ;  /* 0x0019580001227983 */ /* 0x000ea80000300a00 */
[----:B------:R-:W2:Y:S03]  /*92e20*/  LDL.LU.64 R36, [R1+0x1978] ;  /* 0x0019780001247983 */ /* 0x000ea60000300a00 */
[----:B------:R-:W1:Y:S01]  /*92e30*/  LDC R8, c[0x0][0x228] ;  /* 0x00008a00ff087b82 */ /* 0x000e620000000800 */
[----:B----4-:R-:W-:-:S02]  /*92e40*/  PRMT R0, R178, 0x7770, RZ ;  /* 0x00007770b2007816 */ /* 0x010fc400000000ff */
[----:B------:R-:W-:-:S03]  /*92e50*/  PRMT R3, R178, 0x7771, RZ ;  /* 0x00007771b2037816 */ /* 0x000fc600000000ff */
[----:B------:R4:W-:Y:S01]  /*92e60*/  @P3 STG.E.U8 desc[UR60][R40.64], R0 ;  /* 0x0000000028003986 */ /* 0x0009e2000c10113c */
[----:B---3--:R-:W-:-:S03]  /*92e70*/  ISETP.GE.AND P3, PT, R2, R250, PT ;  /* 0x000000fa0200720c */ /* 0x008fc60003f66270 */
[----:B------:R-:W-:Y:S04]  /*92e80*/  @P5 STG.E.U8 desc[UR60][R38.64], R3 ;  /* 0x0000000326005986 */ /* 0x000fe8000c10113c */
[----:B------:R-:W3:Y:S01]  /*92e90*/  LDL.LU.64 R250, [R1+0x1968] ;  /* 0x0019680001fa7983 */ /* 0x000ee20000300a00 */
[----:B----4-:R-:W-:-:S05]  /*92ea0*/  PRMT R0, R178, 0x7772, RZ ;  /* 0x00007772b2007816 */ /* 0x010fca00000000ff */
[----:B--2---:R2:W-:Y:S04]  /*92eb0*/  @P2 STG.E.U8 desc[UR60][R248.64], R0 ;  /* 0x00000000f8002986 */ /* 0x0045e8000c10113c */
[----:B--2---:R-:W2:Y:S01]  /*92ec0*/  LDL.LU.64 R248, [R1+0x1988] ;  /* 0x0019880001f87983 */ /* 0x004ea20000300a00 */
[----:B0-----:R-:W-:Y:S02]  /*92ed0*/  ISETP.LT.AND P1, PT, R17, R6, !P1 ;  /* 0x000000061100720c */ /* 0x001fe40004f21270 */
[----:B------:R-:W0:Y:S01]  /*92ee0*/  LDC R6, c[0x0][0x228] ;  /* 0x00008a00ff067b82 */ /* 0x000e220000000800 */
[----:B------:R-:W-:Y:S02]  /*92ef0*/  ISETP.LT.AND P5, PT, R15, R5, !P4 ;  /* 0x000000050f00720c */ /* 0x000fe400067a1270 */
[----:B------:R-:W-:-:S02]  /*92f00*/  PRMT R178, R178, 0x7773, RZ ;  /* 0x00007773b2b27816 */ /* 0x000fc400000000ff */
[----:B------:R-:W-:Y:S02]  /*92f10*/  ISETP.LT.AND P2, PT, R16, R12, !P4 ;  /* 0x0000000c1000720c */ /* 0x000fe40006741270 */
[C---:B------:R-:W-:Y:S01]  /*92f20*/  PRMT R0, R175.reuse, 0x7770, RZ ;  /* 0x00007770af007816 */ /* 0x040fe200000000ff */
[----:B------:R-:W4:Y:S03]  /*92f30*/  LDC R5, c[0x0][0x228] ;  /* 0x00008a00ff057b82 */ /* 0x000f260000000800 */
[----:B------:R1:W-:Y:S01]  /*92f40*/  @P1 STG.E.U8 desc[UR60][R246.64], R178 ;  /* 0x000000b2f6001986 */ /* 0x0003e2000c10113c */
[----:B------:R-:W-:Y:S02]  /*92f50*/  ISETP.LT.AND P1, PT, R14, R11, !P4 ;  /* 0x0000000b0e00720c */ /* 0x000fe40006721270 */
[----:B------:R-:W-:Y:S01]  /*92f60*/  PRMT R3, R175, 0x7771, RZ ;  /* 0x00007771af037816 */ /* 0x000fe200000000ff */
[----:B------:R1:W-:Y:S02]  /*92f70*/  @P5 STG.E.U8 desc[UR60][R244.64], R0 ;  /* 0x00000000f4005986 */ /* 0x0003e4000c10113c */
[----:B-1----:R-:W-:Y:S01]  /*92f80*/  ISETP.LT.AND P4, PT, R17, R4, !P4 ;  /* 0x000000041100720c */ /* 0x002fe20006781270 */
[----:B------:R-:W1:Y:S01]  /*92f90*/  LDC R11, c[0x0][0x228] ;  /* 0x00008a00ff0b7b82 */ /* 0x000e620000000800 */
[----:B------:R0:W-:Y:S04]  /*92fa0*/  @P2 STG.E.U8 desc[UR60][R34.64], R3 ;  /* 0x0000000322002986 */ /* 0x0001e8000c10113c */
[----:B------:R-:W4:Y:S01]  /*92fb0*/  LDL.LU.64 R246, [R1+0x1998] ;  /* 0x0019980001f67983 */ /* 0x000f220000300a00 */
[----:B------:R-:W-:-:S02]  /*92fc0*/  VIADD R2, R10, 0xb8 ;  /* 0x000000b80a027836 */ /* 0x000fc40000000000 */
[----:B------:R-:W1:Y:S01]  /*92fd0*/  LDC R12, c[0x0][0x228] ;  /* 0x00008a00ff0c7b82 */ /* 0x000e620000000800 */
[----:B------:R-:W-:Y:S01]  /*92fe0*/  PRMT R0, R175, 0x7772, RZ ;  /* 0x00007772af007816 */ /* 0x000fe200000000ff */
[----:B------:R-:W4:Y:S01]  /*92ff0*/  LDL.LU.64 R244, [R1+0x1990] ;  /* 0x0019900001f47983 */ /* 0x000f220000300a00 */
[----:B0-----:R-:W-:-:S03]  /*93000*/  ISETP.LT.AND P2, PT, R15, R6, !P3 ;  /* 0x000000060f00720c */ /* 0x001fc60005f41270 */
[----:B------:R0:W-:Y:S01]  /*93010*/  @P1 STG.E.U8 desc[UR60][R36.64], R0 ;  /* 0x0000000024001986 */ /* 0x0001e2000c10113c */
[----:B------:R-:W-:Y:S01]  /*93020*/  ISETP.LT.AND P1, PT, R16, R8, !P3 ;  /* 0x000000081000720c */ /* 0x000fe20005f21270 */
[----:B------:R-:W1:Y:S01]  /*93030*/  LDC R4, c[0x0][0x228] ;  /* 0x00008a00ff047b82 */ /* 0x000e620000000800 */
[----:B------:R-:W-:Y:S02]  /*93040*/  PRMT R175, R175, 0x7773, RZ ;  /* 0x00007773afaf7816 */ /* 0x000fe400000000ff */
[----:B------:R-:W-:-:S05]  /*93050*/  PRMT R3, R179, 0x7771, RZ ;  /* 0x00007771b3037816 */ /* 0x000fca00000000ff */
[----:B------:R-:W1:Y:S01]  /*93060*/  LDC R6, c[0x0][0x228] ;  /* 0x00008a00ff067b82 */ /* 0x000e620000000800 */
[----:B0-----:R-:W-:Y:S02]  /*93070*/  PRMT R0, R179, 0x7770, RZ ;  /* 0x00007770b3007816 */ /* 0x001fe400000000ff */
[----:B------:R-:W-:-:S05]  /*93080*/  ISETP.GE.AND P5, PT, R2, R252, PT ;  /* 0x000000fc0200720c */ /* 0x000fca0003fa6270 */
[----:B------:R-:W0:Y:S01]  /*93090*/  LDC R8, c[0x0][0x228] ;  /* 0x00008a00ff087b82 */ /* 0x000e220000000800 */
[----:B---3--:R3:W-:Y:S04]  /*930a0*/  @P4 STG.E.U8 desc[UR60][R250.64], R175 ;  /* 0x000000affa004986 */ /* 0x0087e8000c10113c */
[----:B---3--:R-:W3:Y:S04]  /*930b0*/  LDL.LU.64 R250, [R1+0x19a8] ;  /* 0x0019a80001fa7983 */ /* 0x008ee80000300a00 */
[----:B------:R-:W3:Y:S04]  /*930c0*/  LDL.LU.64 R36, [R1+0x19b8] ;  /* 0x0019b80001247983 */ /* 0x000ee80000300a00 */
[----:B--2---:R-:W-:Y:S04]  /*930d0*/  @P2 STG.E.U8 desc[UR60][R248.64], R0 ;  /* 0x00000000f8002986 */ /* 0x004fe8000c10113c */
[----:B------:R2:W-:Y:S04]  /*930e0*/  @P1 STG.E.U8 desc[UR60][R180.64], R3 ;  /* 0x00000003b4001986 */ /* 0x0005e8000c10113c */
[----:B--2---:R-:W2:Y:S01]  /*930f0*/  LDL.LU.64 R180, [R1+0x2e00] ;  /* 0x002e000001b47983 */ /* 0x004ea20000300a00 */
[----:B----4-:R-:W-:-:S02]  /*93100*/  ISETP.LT.AND P4, PT, R14, R5, !P3 ;  /* 0x000000050e00720c */ /* 0x010fc40005f81270 */
[----:B------:R-:W-:Y:S01]  /*93110*/  PRMT R0, R179, 0x7772, RZ ;  /* 0x00007772b3007816 */ /* 0x000fe200000000ff */
[----:B------:R-:W4:Y:S01]  /*93120*/  LDL.LU.64 R248, [R1+0x19b0] ;  /* 0x0019b00001f87983 */ /* 0x000f220000300a00 */
[----:B-1----:R-:W-:Y:S01]  /*93130*/  ISETP.LT.AND P3, PT, R17, R11, !P3 ;  /* 0x0000000b1100720c */ /* 0x002fe20005f61270 */
[----:B------:R-:W1:Y:S01]  /*93140*/  LDC R5, c[0x0][0x228] ;  /* 0x00008a00ff057b82 */ /* 0x000e620000000800 */
[----:B------:R-:W-:-:S07]  /*93150*/  ISETP.LT.AND P1, PT, R15, R4, !P5 ;  /* 0x000000040f00720c */ /* 0x000fce0006f21270 */
[----:B------:R-:W-:Y:S01]  /*93160*/  @P4 STG.E.U8 desc[UR60][R246.64], R0 ;  /* 0x00000000f6004986 */ /* 0x000fe2000c10113c */
[----:B------:R-:W-:Y:S01]  /*93170*/  ISETP.LT.AND P4, PT, R16, R6, !P5 ;  /* 0x000000061000720c */ /* 0x000fe20006f81270 */
[----:B------:R-:W4:Y:S01]  /*93180*/  LDC R4, c[0x0][0x228] ;  /* 0x00008a00ff047b82 */ /* 0x000f220000000800 */
[----:B------:R-:W-:-:S05]  /*93190*/  PRMT R179, R179, 0x7773, RZ ;  /* 0x00007773b3b37816 */ /* 0x000fca00000000ff */
[----:B------:R0:W-:Y:S02]  /*931a0*/  @P3 STG.E.U8 desc[UR60][R244.64], R179 ;  /* 0x000000b3f4003986 */ /* 0x0001e4000c10113c */
[----:B------:R-:W4:Y:S01]  /*931b0*/  LDC R6, c[0x0][0x228] ;  /* 0x00008a00ff067b82 */ /* 0x000f220000000800 */
[----:B------:R-:W-:-:S07]  /*931c0*/  VIADD R2, R10, 0xb9 ;  /* 0x000000b90a027836 */ /* 0x000fce0000000000 */
[----:B------:R-:W4:Y:S01]  /*931d0*/  LDC R11, c[0x0][0x228] ;  /* 0x00008a00ff0b7b82 */ /* 0x000f220000000800 */
[----:B0-----:R-:W4:Y:S04]  /*931e0*/  LDL.LU.64 R244, [R1+0x19c8] ;  /* 0x0019c80001f47983 */ /* 0x001f280000300a00 */
[----:B------:R-:W4:Y:S01]  /*931f0*/  LDL.LU.64 R38, [R1+0x19c0] ;  /* 0x0019c00001267983 */ /* 0x000f220000300a00 */
[C---:B--2---:R-:W-:Y:S02]  /*93200*/  PRMT R0, R180.reuse, 0x7770, RZ ;  /* 0x00007770b4007816 */ /* 0x044fe400000000ff */
[----:B------:R-:W-:-:S03]  /*93210*/  PRMT R3, R180, 0x7771, RZ ;  /* 0x00007771b4037816 */ /* 0x000fc600000000ff */
[----:B---3--:R0:W-:Y:S04]  /*93220*/  @P1 STG.E.U8 desc[UR60][R250.64], R0 ;  /* 0x00000000fa001986 */ /* 0x0081e8000c10113c */
[----:B------:R2:W-:Y:S04]  /*93230*/  @P4 STG.E.U8 desc[UR60][R184.64], R3 ;  /* 0x00000003b8004986 */ /* 0x0005e8000c10113c */
[----:B0-----:R-:W3:Y:S04]  /*93240*/  LDL.LU.64 R250, [R1+0x19d8] ;  /* 0x0019d80001fa7983 */ /* 0x001ee80000300a00 */
[----:B--2---:R-:W2:Y:S01]  /*93250*/  LDL.LU.64 R184, [R1+0x2df8] ;  /* 0x002df80001b87983 */ /* 0x004ea20000300a00 */
[----:B------:R-:W-:-:S02]  /*93260*/  ISETP.LT.AND P3, PT, R14, R8, !P5 ;  /* 0x000000080e00720c */ /* 0x000fc40006f61270 */
[----:B------:R-:W-:Y:S01]  /*93270*/  ISETP.LT.AND P5, PT, R17, R12, !P5 ;  /* 0x0000000c1100720c */ /* 0x000fe20006fa1270 */
[----:B------:R-:W3:Y:S01]  /*93280*/  LDL.LU.64 R246, [R1+0x19d0] ;  /* 0x0019d00001f67983 */ /* 0x000ee20000300a00 */
[C---:B------:R-:W-:Y:S01]  /*93290*/  PRMT R0, R180.reuse, 0x7772, RZ ;  /* 0x00007772b4007816 */ /* 0x040fe200000000ff */
[----:B------:R-:W0:Y:S01]  /*932a0*/  LDC R8, c[0x0][0x228] ;  /* 0x00008a00ff087b82 */ /* 0x000e220000000800 */
[----:B------:R-:W-:Y:S02]  /*932b0*/  PRMT R180, R180, 0x7773, RZ ;  /* 0x00007773b4b47816 */ /* 0x000fe400000000ff */
[----:B------:R-:W-:-:S04]  /*932c0*/  ISETP.GE.AND P2, PT, R2, R22, PT ;  /* 0x000000160200720c */ /* 0x000fc80003f46270 */
[----:B-1----:R-:W-:Y:S01]  /*932d0*/  ISETP.LT.AND P4, PT, R15, R5, !P2 ;  /* 0x000000050f00720c */ /* 0x002fe20005781270 */
[----:B------:R-:W-:Y:S01]  /*932e0*/  @P3 STG.E.U8 desc[UR60][R36.64], R0 ;  /* 0x0000000024003986 */ /* 0x000fe2000c10113c */
[----:B------:R-:W1:Y:S03]  /*932f0*/  LDC R5, c[0x0][0x228] ;  /* 0x00008a00ff057b82 */ /* 0x000e660000000800 */
[----:B----4-:R4:W-:Y:S01]  /*93300*/  @P5 STG.E.U8 desc[UR60][R248.64], R180 ;  /* 0x000000b4f8005986 */ /* 0x0109e2000c10113c */
[----:B------:R-:W-:Y:S02]  /*93310*/  ISETP.LT.AND P3, PT, R16, R4, !P2 ;  /* 0x000000041000720c */ /* 0x000fe40005761270 */
[----:B------:R-:W-:Y:S02]  /*93320*/  ISETP.LT.AND P5, PT, R14, R6, !P2 ;  /* 0x000000060e00720c */ /* 0x000fe400057a1270 */
[----:B------:R-:W1:Y:S01]  /*93330*/  LDC R4, c[0x0][0x228] ;  /* 0x00008a00ff047b82 */ /* 0x000e620000000800 */
[----:B----4-:R-:W4:Y:S01]  /*93340*/  LDL.LU.64 R248, [R1+0x19e8] ;  /* 0x0019e80001f87983 */ /* 0x010f220000300a00 */
[----:B------:R-:W-:-:S06]  /*93350*/  VIADD R2, R10, 0xba ;  /* 0x000000ba0a027836 */ /* 0x000fcc0000000000 */
[----:B------:R-:W4:Y:S01]  /*93360*/  LDC R22, c[0x0][0x22c] ;  /* 0x00008b00ff167b82 */ /* 0x000f220000000800 */
[----:B------:R-:W4:Y:S04]  /*93370*/  LDL.LU.64 R34, [R1+0x19e0] ;  /* 0x0019e00001227983 */ /* 0x000f280000300a00 */
[----:B------:R-:W4:Y:S03]  /*93380*/  LDL.LU.64 R36, [R1+0x1a00] ;  /* 0x001a000001247983 */ /* 0x000f260000300a00 */
[----:B------:R-:W4:Y:S01]  /*93390*/  LDC R12, c[0x0][0x228] ;  /* 0x00008a00ff0c7b82 */ /* 0x000f220000000800 */
[----:B--2---:R-:W-:-:S07]  /*933a0*/  PRMT R0, R184, 0x7770, RZ ;  /* 0x00007770b8007816 */ /* 0x004fce00000000ff */
[----:B------:R-:W2:Y:S01]  /*933b0*/  LDC R6, c[0x0][0x228] ;  /* 0x00008a00ff067b82 */ /* 0x000ea20000000800 */
[C---:B------:R-:W-:Y:S01]  /*933c0*/  PRMT R3, R184.reuse, 0x7771, RZ ;  /* 0x00007771b8037816 */ /* 0x040fe200000000ff */
[----:B------:R0:W-:Y:S04]  /*933d0*/  @P4 STG.E.U8 desc[UR60][R244.64], R0 ;  /* 0x00000000f4004986 */ /* 0x0001e8000c10113c */
[----:B------:R-:W-:Y:S01]  /*933e0*/  @P3 STG.E.U8 desc[UR60][R38.64], R3 ;  /* 0x0000000326003986 */ /* 0x000fe2000c10113c */
[----:B0-----:R-:W-:-:S03]  /*933f0*/  PRMT R0, R184, 0x7772, RZ ;  /* 0x00007772b8007816 */ /* 0x001fc600000000ff */
[----:B------:R-:W2:Y:S04]  /*93400*/  LDL.LU.64 R244, [R1+0x19f8] ;  /* 0x0019f80001f47983 */ /* 0x000ea80000300a00 */
[----:B---3--:R0:W-:Y:S04]  /*93410*/  @P5 STG.E.U8 desc[UR60][R250.64], R0 ;  /* 0x00000000fa005986 */ /* 0x0081e8000c10113c */
[----:B0-----:R-:W3:Y:S01]  /*93420*/  LDL.LU.64 R250, [R1+0x1a10] ;  /* 0x001a100001fa7983 */ /* 0x001ee20000300a00 */
[----:B------:R-:W-:Y:S02]  /*93430*/  ISETP.GE.AND P1, PT, R2, R19, PT ;  /* 0x000000130200720c */ /* 0x000fe40003f26270 */
[----:B------:R-:W-:-:S02]  /*93440*/  ISETP.LT.AND P2, PT, R17, R11, !P2 ;  /* 0x0000000b1100720c */ /* 0x000fc40005741270 */
[----:B------:R-:W-:Y:S02]  /*93450*/  PRMT R184, R184, 0x7773, RZ ;  /* 0x00007773b8b87816 */ /* 0x000fe400000000ff */
[----:B------:R-:W-:Y:S01]  /*93460*/  PRMT R0, R181, 0x7770, RZ ;  /* 0x00007770b5007816 */ /* 0x000fe200000000ff */
[----:B------:R-:W-:Y:S01]  /*93470*/  VIADD R2, R10, 0xbb ;  /* 0x000000bb0a027836 */ /* 0x000fe20000000000 */
[----:B------:R-:W-:Y:S01]  /*93480*/  ISETP.LT.AND P3, PT, R15, R8, !P1 ;  /* 0x000000080f00720c */ /* 0x000fe20004f61270 */
[----:B------:R-:W0:Y:S08]  /*93490*/  LDC R19, c[0x0][0x22c] ;  /* 0x00008b00ff137b82 */ /* 0x000e300000000800 */
[----:B------:R-:W0:Y:S01]  /*934a0*/  LDC R8, c[0x0][0x228] ;  /* 0x00008a00ff087b82 */ /* 0x000e220000000800 */
[----:B-1----:R-:W-:Y:S01]  /*934b0*/  ISETP.LT.AND P5, PT, R16, R5, !P1 ;  /* 0x000000051000720c */ /* 0x002fe20004fa1270 */
[----:B------:R-:W-:Y:S01]  /*934c0*/  @P2 STG.E.U8 desc[UR60][R246.64], R184 ;  /* 0x000000b8f6002986 */ /* 0x000fe2000c10113c */
[----:B------:R-:W-:-:S02]  /*934d0*/  ISETP.LT.AND P2, PT, R14, R4, !P1 ;  /* 0x000000040e00720c */ /* 0x000fc40004f41270 */
[----:B------:R-:W-:Y:S01]  /*934e0*/  PRMT R3, R181, 0x7771, RZ ;  /* 0x00007771b5037816 */ /* 0x000fe200000000ff */
[----:B----4-:R1:W-:Y:S01]  /*934f0*/  @P3 STG.E.U8 desc[UR60][R248.64], R0 ;  /* 0x00000000f8003986 */ /* 0x0103e2000c10113c */
[----:B------:R-:W-:Y:S01]  /*93500*/  ISETP.GE.AND P4, PT, R2, R22, PT ;  /* 0x000000160200720c */ /* 0x000fe20003f86270 */
[----:B------:R-:W4:Y:S01]  /*93510*/  LDC R5, c[0x0][0x228] ;  /* 0x00008a00ff057b82 */ /* 0x000f220000000800 */
[----:B------:R-:W-:-:S05]  /*93520*/  ISETP.LT.AND P1, PT, R17, R12, !P1 ;  /* 0x0000000c1100720c */ /* 0x000fca0004f21270 */
[----:B------:R0:W-:Y:S02]  /*93530*/  @P5 STG.E.U8 desc[UR60][R34.64], R3 ;  /* 0x0000000322005986 */ /* 0x0001e4000c10113c */
[----:B------:R-:W4:Y:S01]  /*93540*/  LDC R11, c[0x0][0x228] ;  /* 0x00008a00ff0b7b82 */ /* 0x000f220000000800 */
[----:B-1----:R-:W-:Y:S01]  /*93550*/  PRMT R0, R181, 0x7772, RZ ;  /* 0x00007772b5007816 */ /* 0x002fe200000000ff */
[----:B------:R-:W4:Y:S01]  /*93560*/  LDL.LU.64 R246, [R1+0x1a20] ;  /* 0x001a200001f67983 */ /* 0x000f220000300a00 */
[----:B--2---:R-:W-:-:S03]  /*93570*/  ISETP.LT.AND P5, PT, R15, R6, !P4 ;  /* 0x000000060f00720c */ /* 0x004fc600067a1270 */
[----:B------:R1:W-:Y:S01]  /*93580*/  @P2 STG.E.U8 desc[UR60][R36.64], R0 ;  /* 0x0000000024002986 */ /* 0x0003e2000c10113c */
[----:B0-----:R-:W-:Y:S01]  /*93590*/  ISETP.LT.AND P2, PT, R16, R8, !P4 ;  /* 0x000000081000720c */ /* 0x001fe20006741270 */
[----:B------:R-:W0:Y:S01]  /*935a0*/  LDC R4, c[0x0][0x228] ;  /* 0x00008a00ff047b82 */ /* 0x000e220000000800 */
[----:B------:R-:W-:Y:S01]  /*935b0*/  PRMT R181, R181, 0x7773, RZ ;  /* 0x00007773b5b57816 */ /* 0x000fe200000000ff */
[----:B------:R-:W2:Y:S01]  /*935c0*/  LDL.LU.64 R248, [R1+0x1a18] ;  /* 0x001a180001f87983 */ /* 0x000ea20000300a00 */
[----:B------:R-:W-:-:S05]  /*935d0*/  PRMT R3, R185, 0x7771, RZ ;  /* 0x00007771b9037816 */ /* 0x000fca00000000ff */
[----:B------:R-:W0:Y:S01]  /*935e0*/  LDC R6, c[0x0][0x228] ;  /* 0x00008a00ff067b82 */ /* 0x000e220000000800 */
[----:B-1----:R-:W-:Y:S01]  /*935f0*/  PRMT R0, R185, 0x7770, RZ ;  /* 0x00007770b9007816 */ /* 0x002fe200000000ff */
[----:B------:R-:W-:-:S06]  /*93600*/  VIADD R2, R10, 0xbc ;  /* 0x000000bc0a027836 */ /* 0x000fcc0000000000 */
[----:B------:R-:W1:Y:S08]  /*93610*/  LDC R8, c[0x0][0x228] ;  /* 0x00008a00ff087b82 */ /* 0x000e700000000800 */
[----:B------:R-:W1:Y:S08]  /*93620*/  LDC R12, c[0x0][0x228] ;  /* 0x00008a00ff0c7b82 */ /* 0x000e700000000800 */
[----:B------:R-:W1:Y:S01]  /*93630*/  LDC R22, c[0x0][0x22c] ;  /* 0x00008b00ff167b82 */ /* 0x000e620000000800 */
[----:B------:R0:W-:Y:S04]  /*93640*/  @P1 STG.E.U8 desc[UR60][R244.64], R181 ;  /* 0x000000b5f4001986 */ /* 0x0001e8000c10113c */
[----:B0-----:R-:W2:Y:S04]  /*93650*/  LDL.LU.64 R244, [R1+0x1a30] ;  /* 0x001a300001f47983 */ /* 0x001ea80000300a00 */
[----:B---3--:R-:W-:Y:S04]  /*93660*/  @P5 STG.E.U8 desc[UR60][R250.64], R0 ;  /* 0x00000000fa005986 */ /* 0x008fe8000c10113c */
[----:B------:R-:W3:Y:S04]  /*93670*/  LDL.LU.64 R36, [R1+0x1a40] ;  /* 0x001a400001247983 */ /* 0x000ee80000300a00 */
[----:B------:R0:W-:Y:S04]  /*93680*/  @P2 STG.E.U8 desc[UR60][R182.64], R3 ;  /* 0x00000003b6002986 */ /* 0x0001e8000c10113c */
[----:B0-----:R-:W3:Y:S01]  /*93690*/  LDL.LU.64 R182, [R1+0x2df0] ;  /* 0x002df00001b67983 */ /* 0x001ee20000300a00 */
[----:B----4-:R-:W-:-:S02]  /*936a0*/  ISETP.LT.AND P1, PT, R14, R5, !P4 ;  /* 0x000000050e00720c */ /* 0x010fc40006721270 */
[----:B------:R-:W-:Y:S01]  /*936b0*/  PRMT R0, R185, 0x7772, RZ ;  /* 0x00007772b9007816 */ /* 0x000fe200000000ff */
[----:B------:R-:W4:Y:S01]  /*936c0*/  LDL.LU.64 R250, [R1+0x1a38] ;  /* 0x001a380001fa7983 */ /* 0x000f220000300a00 */
[----:B------:R-:W-:Y:S01]  /*936d0*/  ISETP.GE.AND P3, PT, R2, R19, PT ;  /* 0x000000130200720c */ /* 0x000fe20003f66270 */
[----:B------:R-:W0:Y:S01]  /*936e0*/  LDC R5, c[0x0][0x228] ;  /* 0x00008a00ff057b82 */ /* 0x000e220000000800 */
[----:B------:R-:W-:Y:S02]  /*936f0*/  ISETP.LT.AND P4, PT, R17, R11, !P4 ;  /* 0x0000000b1100720c */ /* 0x000fe40006781270 */
[----:B------:R-:W-:Y:S02]  /*93700*/  ISETP.LT.AND P2, PT, R15, R4, !P3 ;  /* 0x000000040f00720c */ /* 0x000fe40005f41270 */
[----:B------:R-:W-:-:S03]  /*93710*/  PRMT R185, R185, 0x7773, RZ ;  /* 0x00007773b9b97816 */ /* 0x000fc600000000ff */
[----:B------:R-:W4:Y:S01]  /*93720*/  LDC R4, c[0x0][0x228] ;  /* 0x00008a00ff047b82 */ /* 0x000f220000000800 */
[----:B------:R-:W-:Y:S01]  /*93730*/  @P1 STG.E.U8 desc[UR60][R246.64], R0 ;  /* 0x00000000f6001986 */ /* 0x000fe2000c10113c */
[----:B------:R-:W-:-:S06]  /*93740*/  ISETP.LT.AND P1, PT, R16, R6, !P3 ;  /* 0x000000061000720c */ /* 0x000fcc0005f21270 */
[----:B------:R-:W4:Y:S01]  /*93750*/  LDC R6, c[0x0][0x228] ;  /* 0x00008a00ff067b82 */ /* 0x000f220000000800 */
[----:B--2---:R2:W-:Y:S01]  /*93760*/  @P4 STG.E.U8 desc[UR60][R248.64], R185 ;  /* 0x000000b9f8004986 */ /* 0x0045e2000c10113c */
[----:B---3--:R-:W-:-:S03]  /*93770*/  PRMT R3, R182, 0x7771, RZ ;  /* 0x00007771b6037816 */ /* 0x008fc600000000ff */
[----:B--2---:R-:W2:Y:S01]  /*93780*/  LDL.LU.64 R248, [R1+0x1a50] ;  /* 0x001a500001f87983 */ /* 0x004ea20000300a00 */
[----:B------:R-:W-:Y:S01]  /*93790*/  PRMT R0, R182, 0x7770, RZ ;  /* 0x00007770b6007816 */ /* 0x000fe200000000ff */
[----:B------:R-:W-:Y:S01]  /*937a0*/  VIADD R2, R10, 0xbd ;  /* 0x000000bd0a027836 */ /* 0x000fe20000000000 */
[----:B------:R-:W3:Y:S01]  /*937b0*/  LDC R19, c[0x0][0x22c] ;  /* 0x00008b00ff137b82 */ /* 0x000ee20000000800 */
[----:B------:R-:W3:Y:S04]  /*937c0*/  LDL.LU.64 R38, [R1+0x1a48] ;  /* 0x001a480001267983 */ /* 0x000ee80000300a00 */
[----:B------:R1:W-:Y:S03]  /*937d0*/  @P2 STG.E.U8 desc[UR60][R244.64], R0 ;  /* 0x00000000f4002986 */ /* 0x0003e6000c10113c */
[----:B------:R-:W3:Y:S01]  /*937e0*/  LDC R11, c[0x0][0x228] ;  /* 0x00008a00ff0b7b82 */ /* 0x000ee20000000800 */
[----:B------:R0:W-:Y:S04]  /*937f0*/  @P1 STG.E.U8 desc[UR60][R186.64], R3 ;  /* 0x00000003ba001986 */ /* 0x0001e8000c10113c */
[----:B-1----:R-:W3:Y:S04]  /*93800*/  LDL.LU.64 R244, [R1+0x1a68] ;  /* 0x001a680001f47983 */ /* 0x002ee80000300a00 */
[----:B0-----:R-:W2:Y:S01]  /*93810*/  LDL.LU.64 R186, [R1+0x2de8] ;  /* 0x002de80001ba7983 */ /* 0x001ea20000300a00 */
[----:B------:R-:W-:-:S02]  /*93820*/  ISETP.LT.AND P4, PT, R14, R8, !P3 ;  /* 0x000000080e00720c */ /* 0x000fc40005f81270 */
[----:B------:R-:W-:Y:S01]  /*93830*/  ISETP.LT.AND P3, PT, R17, R12, !P3 ;  /* 0x0000000c1100720c */ /* 0x000fe20005f61270 */
[----:B------:R-:W3:Y:S01]  /*93840*/  LDL.LU.64 R246, [R1+0x1a58] ;  /* 0x001a580001f67983 */ /* 0x000ee20000300a00 */
[C---:B------:R-:W-:Y:S01]  /*93850*/  PRMT R0, R182.reuse, 0x7772, RZ ;  /* 0x00007772b6007816 */ /* 0x040fe200000000ff */
[----:B------:R-:W0:Y:S01]  /*93860*/  LDC R8, c[0x0][0x228] ;  /* 0x00008a00ff087b82 */ /* 0x000e220000000800 */
[----:B------:R-:W-:Y:S02]  /*93870*/  PRMT R182, R182, 0x7773, RZ ;  /* 0x00007773b6b67816 */ /* 0x000fe400000000ff */
[----:B------:R-:W-:-:S04]  /*93880*/  ISETP.GE.AND P5, PT, R2, R22, PT ;  /* 0x000000160200720c */ /* 0x000fc80003fa6270 */
[----:B------:R-:W-:Y:S01]  /*93890*/  ISETP.LT.AND P1, PT, R15, R5, !P5 ;  /* 0x000000050f00720c */ /* 0x000fe20006f21270 */
        /* <DEDUP_REMOVED lines=16> */
[----:B---3--:R-:W-:Y:S01]  /*939a0*/  @P4 STG.E.U8 desc[UR60][R38.64], R3 ;  /* 0x0000000326004986 */ /* 0x008fe2000c10113c */
[----:B0-----:R-:W-:-:S03]  /*939b0*/  PRMT R0, R186, 0x7772, RZ ;  /* 0x00007772ba007816 */ /* 0x001fc600000000ff */
[----:B------:R-:W3:Y:S04]  /*939c0*/  LDL.LU.64 R248, [R1+0x1a80] ;  /* 0x001a800001f87983 */ /* 0x000ee80000300a00 */
[----:B------:R0:W-:Y:S04]  /*939d0*/  @P3 STG.E.U8 desc[UR60][R244.64], R0 ;  /* 0x00000000f4003986 */ /* 0x0001e8000c10113c */
        /* <DEDUP_REMOVED lines=34> */
[----:B---3--:R3:W-:Y:S04]  /*93c00*/  @P2 STG.E.U8 desc[UR60][R248.64], R183 ;  /* 0x000000b7f8002986 */ /* 0x0087e8000c10113c */
[----:B---3--:R-:W3:Y:S04]  /*93c10*/  LDL.LU.64 R248, [R1+0x1ab8] ;  /* 0x001ab80001f87983 */ /* 0x008ee80000300a00 */
[----:B------:R-:W-:Y:S04]  /*93c20*/  @P3 STG.E.U8 desc[UR60][R244.64], R0 ;  /* 0x00000000f4003986 */ /* 0x000fe8000c10113c */
        /* <DEDUP_REMOVED lines=839> */
[----:B------:R-:W0:Y:S01]  /*970a0*/  LDC R4, c[0x0][0x228] ;  /* 0x00008a00ff047b82 */ /* 0x000e220000000800 */
[----:B------:R-:W-:Y:S01]  /*970b0*/  @P1 STG.E.U8 desc[UR60][R246.64], R0 ;  /* 0x00000000f6001986 */ /* 0x000fe2000c10113c */
[----:B------:R-:W-:-:S06]  /*970c0*/  ISETP.LT.AND P1, PT, R16, R6, !P3 ;  /* 0x000000061000720c */ /* 0x000fcc0005f21270 */
[----:B------:R-:W4:Y:S01]  /*970d0*/  LDC R6, c[0x0][0x228] ;  /* 0x00008a00ff067b82 */ /* 0x000f220000000800 */
[----:B--2---:R2:W-:Y:S07]  /*970e0*/  @P4 STG.E.U8 desc[UR60][R250.64], R225 ;  /* 0x000000e1fa004986 */ /* 0x0045ee000c10113c */
[----:B------:R-:W4:Y:S01]  /*970f0*/  LDC R19, c[0x0][0x22c] ;  /* 0x00008b00ff137b82 */ /* 0x000f220000000800 */
[----:B--2---:R-:W2:Y:S01]  /*97100*/  LDL.LU.64 R250, [R1+0x1fb8] ;  /* 0x001fb80001fa7983 */ /* 0x004ea20000300a00 */
[----:B---3--:R-:W-:-:S03]  /*97110*/  PRMT R3, R222, 0x7771, RZ ;  /* 0x00007771de037816 */ /* 0x008fc600000000ff */
[----:B------:R-:W3:Y:S01]  /*97120*/  LDL.LU.64 R38, [R1+0x1fb0] ;  /* 0x001fb00001267983 */ /* 0x000ee20000300a00 */
[----:B------:R-:W-:Y:S01]  /*97130*/  PRMT R0, R222, 0x7770, RZ ;  /* 0x00007770de007816 */ /* 0x000fe200000000ff */
[----:B------:R-:W-:Y:S01]  /*97140*/  VIADD R2, R10, 0xe5 ;  /* 0x000000e50a027836 */ /* 0x000fe20000000000 */
[----:B------:R-:W3:Y:S03]  /*97150*/  LDC R11, c[0x0][0x228] ;  /* 0x00008a00ff0b7b82 */ /* 0x000ee60000000800 */
[----:B------:R1:W-:Y:S04]  /*97160*/  @P2 STG.E.U8 desc[UR60][R248.64], R0 ;  /* 0x00000000f8002986 */ /* 0x0003e8000c10113c */
[----:B------:R0:W-:Y:S04]  /*97170*/  @P1 STG.E.U8 desc[UR60][R226.64], R3 ;  /* 0x00000003e2001986 */ /* 0x0001e8000c10113c */
[----:B-1----:R-:W3:Y:S04]  /*97180*/  LDL.LU.64 R248, [R1+0x1fa8] ;  /* 0x001fa80001f87983 */ /* 0x002ee80000300a00 */
[----:B0-----:R-:W2:Y:S01]  /*97190*/  LDL.LU.64 R226, [R1+0x2d48] ;  /* 0x002d480001e27983 */ /* 0x001ea20000300a00 */
[----:B------:R-:W-:-:S02]  /*971a0*/  ISETP.LT.AND P4, PT, R14, R8, !P3 ;  /* 0x000000080e00720c */ /* 0x000fc40005f81270 */
[----:B------:R-:W-:Y:S01]  /*971b0*/  ISETP.LT.AND P3, PT, R17, R12, !P3 ;  /* 0x0000000c1100720c */ /* 0x000fe20005f61270 */
[----:B------:R-:W3:Y:S01]  /*971c0*/  LDL.LU.64 R246, [R1+0x1f10] ;  /* 0x001f100001f67983 */ /* 0x000ee20000300a00 */
[----:B------:R-:W0:Y:S01]  /*971d0*/  LDC R12, c[0x0][0x22c] ;  /* 0x00008b00ff0c7b82 */ /* 0x000e220000000800 */
[----:B------:R-:W-:Y:S02]  /*971e0*/  ISETP.GE.AND P5, PT, R2, R22, PT ;  /* 0x000000160200720c */ /* 0x000fe40003fa6270 */
[C---:B------:R-:W-:Y:S02]  /*971f0*/  PRMT R0, R222.reuse, 0x7772, RZ ;  /* 0x00007772de007816 */ /* 0x040fe400000000ff */
[----:B------:R-:W-:Y:S02]  /*97200*/  ISETP.LT.AND P1, PT, R15, R5, !P5 ;  /* 0x000000050f00720c */ /* 0x000fe40006f21270 */
[----:B------:R-:W-:Y:S01]  /*97210*/  PRMT R222, R222, 0x7773, RZ ;  /* 0x00007773dede7816 */ /* 0x000fe200000000ff */
[----:B------:R-:W-:Y:S01]  /*97220*/  VIADD R2, R10, 0xe6 ;  /* 0x000000e60a027836 */ /* 0x000fe20000000000 */
[----:B------:R-:W-:Y:S01]  /*97230*/  @P4 STG.E.U8 desc[UR60][R36.64], R0 ;  /* 0x0000000024004986 */ /* 0x000fe2000c10113c */
[----:B------:R-:W-:Y:S01]  /*97240*/  ISETP.LT.AND P4, PT, R16, R4, !P5 ;  /* 0x000000041000720c */ /* 0x000fe20006f81270 */
[----:B------:R-:W1:Y:S02]  /*97250*/  LDC R8, c[0x0][0x228] ;  /* 0x00008a00ff087b82 */ /* 0x000e640000000800 */
[----:B----4-:R4:W-:Y:S01]  /*97260*/  @P3 STG.E.U8 desc[UR60][R244.64], R222 ;  /* 0x000000def4003986 */ /* 0x0109e2000c10113c */
[----:B------:R-:W-:-:S02]  /*97270*/  ISETP.LT.AND P3, PT, R14, R6, !P5 ;  /* 0x000000060e00720c */ /* 0x000fc40006f61270 */
[----:B------:R-:W-:Y:S01]  /*97280*/  ISETP.GE.AND P2, PT, R2, R19, PT ;  /* 0x000000130200720c */ /* 0x000fe20003f46270 */
[----:B------:R-:W-:Y:S02]  /*97290*/  VIADD R2, R10, 0xe7 ;  /* 0x000000e70a027836 */ /* 0x000fe40000000000 */
[----:B------:R-:W1:Y:S01]  /*972a0*/  LDC R5, c[0x0][0x228] ;  /* 0x00008a00ff057b82 */ /* 0x000e620000000800 */
[----:B----4-:R-:W4:Y:S07]  /*972b0*/  LDL.LU.64 R244, [R1+0x1e90] ;  /* 0x001e900001f47983 */ /* 0x010f2e0000300a00 */
[----:B------:R-:W1:Y:S01]  /*972c0*/  LDC R4, c[0x0][0x228] ;  /* 0x00008a00ff047b82 */ /* 0x000e620000000800 */
[----:B------:R-:W4:Y:S04]  /*972d0*/  LDL.LU.64 R34, [R1+0x1e20] ;  /* 0x001e200001227983 */ /* 0x000f280000300a00 */
[----:B------:R-:W4:Y:S03]  /*972e0*/  LDL.LU.64 R36, [R1+0x1db0] ;  /* 0x001db00001247983 */ /* 0x000f260000300a00 */
[----:B------:R-:W1:Y:S08]  /*972f0*/  LDC R6, c[0x0][0x228] ;  /* 0x00008a00ff067b82 */ /* 0x000e700000000800 */
[----:B------:R-:W4:Y:S01]  /*97300*/  LDC R22, c[0x0][0x228] ;  /* 0x00008a00ff167b82 */ /* 0x000f220000000800 */
[----:B--2---:R-:W-:-:S02]  /*97310*/  PRMT R0, R226, 0x7770, RZ ;  /* 0x00007770e2007816 */ /* 0x004fc400000000ff */
[----:B------:R-:W-:-:S03]  /*97320*/  PRMT R3, R226, 0x7771, RZ ;  /* 0x00007771e2037816 */ /* 0x000fc600000000ff */
[----:B------:R2:W-:Y:S01]  /*97330*/  @P1 STG.E.U8 desc[UR60][R250.64], R0 ;  /* 0x00000000fa001986 */ /* 0x0005e2000c10113c */
[----:B0-----:R-:W-:Y:S02]  /*97340*/  ISETP.GE.AND P1, PT, R2, R12, PT ;  /* 0x0000000c0200720c */ /* 0x001fe40003f26270 */
[C---:B------:R-:W-:Y:S01]  /*97350*/  PRMT R2, R226.reuse, 0x7772, RZ ;  /* 0x00007772e2027816 */ /* 0x040fe200000000ff */
[----:B---3--:R0:W-:Y:S01]  /*97360*/  @P4 STG.E.U8 desc[UR60][R38.64], R3 ;  /* 0x0000000326004986 */ /* 0x0081e2000c10113c */
[----:B------:R-:W-:Y:S01]  /*97370*/  ISETP.LT.AND P5, PT, R17, R11, !P5 ;  /* 0x0000000b1100720c */ /* 0x000fe20006fa1270 */
[----:B------:R-:W3:Y:S02]  /*97380*/  LDC R12, c[0x0][0x22c] ;  /* 0x00008b00ff0c7b82 */ /* 0x000ee40000000800 */
[----:B--2---:R-:W2:Y:S06]  /*97390*/  LDL.LU.64 R250, [R1+0x1d30] ;  /* 0x001d300001fa7983 */ /* 0x004eac0000300a00 */
[----:B------:R-:W3:Y:S01]  /*973a0*/  LDC R0, c[0x0][0x228] ;  /* 0x00008a00ff007b82 */ /* 0x000ee20000000800 */
[----:B------:R0:W-:Y:S01]  /*973b0*/  @P3 STG.E.U8 desc[UR60][R248.64], R2 ;  /* 0x00000002f8003986 */ /* 0x0001e2000c10113c */
[----:B------:R-:W-:-:S02]  /*973c0*/  PRMT R226, R226, 0x7773, RZ ;  /* 0x00007773e2e27816 */ /* 0x000fc400000000ff */
[----:B-1----:R-:W-:-:S04]  /*973d0*/  ISETP.LT.AND P4, PT, R15, R8, !P2 ;  /* 0x000000080f00720c */ /* 0x002fc80005781270 */
[----:B0-----:R-:W0:Y:S01]  /*973e0*/  LDC R3, c[0x0][0x228] ;  /* 0x00008a00ff037b82 */ /* 0x001e220000000800 */
[----:B------:R-:W2:Y:S07]  /*973f0*/  LDL.LU.64 R248, [R1+0x1cb0] ;  /* 0x001cb00001f87983 */ /* 0x000eae0000300a00 */
[----:B------:R-:W1:Y:S01]  /*97400*/  LDC R2, c[0x0][0x228] ;  /* 0x00008a00ff027b82 */ /* 0x000e620000000800 */
[----:B------:R-:W-:Y:S01]  /*97410*/  ISETP.LT.AND P3, PT, R16, R5, !P2 ;  /* 0x000000051000720c */ /* 0x000fe20005761270 */
[----:B------:R1:W-:Y:S01]  /*97420*/  @P5 STG.E.U8 desc[UR60][R246.64], R226 ;  /* 0x000000e2f6005986 */ /* 0x0003e2000c10113c */
[----:B------:R-:W-:-:S02]  /*97430*/  ISETP.LT.AND P5, PT, R14, R4, !P2 ;  /* 0x000000040e00720c */ /* 0x000fc400057a1270 */
[----:B------:R-:W-:Y:S02]  /*97440*/  PRMT R5, R223, 0x7770, RZ ;  /* 0x00007770df057816 */ /* 0x000fe400000000ff */
[----:B------:R-:W-:Y:S01]  /*97450*/  ISETP.LT.AND P2, PT, R17, R6, !P2 ;  /* 0x000000061100720c */ /* 0x000fe20005741270 */
[----:B------:R-:W0:Y:S01]  /*97460*/  LDC R11, c[0x0][0x22c] ;  /* 0x00008b00ff0b7b82 */ /* 0x000e220000000800 */
[C---:B------:R-:W-:Y:S02]  /*97470*/  PRMT R8, R223.reuse, 0x7771, RZ ;  /* 0x00007771df087816 */ /* 0x040fe400000000ff */
[C---:B------:R-:W-:Y:S01]  /*97480*/  PRMT R19, R223.reuse, 0x7772, RZ ;  /* 0x00007772df137816 */ /* 0x040fe200000000ff */
[----:B----4-:R-:W-:Y:S01]  /*97490*/  @P4 STG.E.U8 desc[UR60][R244.64], R5 ;  /* 0x00000005f4004986 */ /* 0x010fe2000c10113c */
[----:B------:R-:W-:-:S03]  /*974a0*/  PRMT R223, R223, 0x7773, RZ ;  /* 0x00007773dfdf7816 */ /* 0x000fc600000000ff */
[----:B------:R4:W-:Y:S01]  /*974b0*/  @P3 STG.E.U8 desc[UR60][R34.64], R8 ;  /* 0x0000000822003986 */ /* 0x0009e2000c10113c */
[----:B---3--:R-:W-:Y:S01]  /*974c0*/  ISETP.LT.AND P3, PT, R15, R0, !P1 ;  /* 0x000000000f00720c */ /* 0x008fe20004f61270 */
[----:B------:R-:W3:Y:S02]  /*974d0*/  LDC R4, c[0x0][0x228] ;  /* 0x00008a00ff047b82 */ /* 0x000ee40000000800 */
[----:B------:R0:W-:Y:S01]  /*974e0*/  @P5 STG.E.U8 desc[UR60][R36.64], R19 ;  /* 0x0000001324005986 */ /* 0x0001e2000c10113c */
[----:B-1----:R-:W-:-:S03]  /*974f0*/  ISETP.LT.AND P5, PT, R16, R2, !P1 ;  /* 0x000000021000720c */ /* 0x002fc60004fa1270 */
[----:B------:R-:W3:Y:S01]  /*97500*/  LDL.LU.64 R246, [R1+0x1bd0] ;  /* 0x001bd00001f67983 */ /* 0x000ee20000300a00 */
[----:B------:R-:W-:Y:S01]  /*97510*/  PRMT R2, R227, 0x7770, RZ ;  /* 0x00007770e3027816 */ /* 0x000fe200000000ff */
[----:B------:R-:W-:Y:S01]  /*97520*/  VIADD R6, R10, 0xe8 ;  /* 0x000000e80a067836 */ /* 0x000fe20000000000 */
[----:B----4-:R-:W1:Y:S01]  /*97530*/  LDC R35, c[0x0][0x228] ;  /* 0x00008a00ff237b82 */ /* 0x010e620000000800 */
[----:B------:R-:W4:Y:S07]  /*97540*/  LDL.LU.64 R244, [R1+0x1b50] ;  /* 0x001b500001f47983 */ /* 0x000f2e0000300a00 */
[----:B------:R-:W1:Y:S08]  /*97550*/  LDC R0, c[0x0][0x228] ;  /* 0x00008a00ff007b82 */ /* 0x000e700000000800 */
[----:B------:R-:W1:Y:S08]  /*97560*/  LDC R8, c[0x0][0x228] ;  /* 0x00008a00ff087b82 */ /* 0x000e700000000800 */
[----:B0-----:R-:W0:Y:S08]  /*97570*/  LDC R19, c[0x0][0x228] ;  /* 0x00008a00ff137b82 */ /* 0x001e300000000800 */
[----:B------:R-:W0:Y:S01]  /*97580*/  LDC R5, c[0x0][0x22c] ;  /* 0x00008b00ff057b82 */ /* 0x000e220000000800 */
[----:B--2---:R2:W-:Y:S01]  /*97590*/  @P2 STG.E.U8 desc[UR60][R250.64], R223 ;  /* 0x000000dffa002986 */ /* 0x0045e2000c10113c */
[----:B------:R-:W-:-:S02]  /*975a0*/  ISETP.LT.AND P2, PT, R14, R3, !P1 ;  /* 0x000000030e00720c */ /* 0x000fc40004f41270 */
[----:B------:R-:W-:Y:S01]  /*975b0*/  PRMT R3, R227, 0x7771, RZ ;  /* 0x00007771e3037816 */ /* 0x000fe200000000ff */
[----:B--2---:R-:W2:Y:S04]  /*975c0*/  LDL.LU.64 R250, [R1+0x1ad0] ;  /* 0x001ad00001fa7983 */ /* 0x004ea80000300a00 */
[----:B------:R-:W-:Y:S04]  /*975d0*/  @P3 STG.E.U8 desc[UR60][R248.64], R2 ;  /* 0x00000002f8003986 */ /* 0x000fe8000c10113c */
[----:B------:R-:W2:Y:S04]  /*975e0*/  LDL.LU.64 R38, [R1+0x19f0] ;  /* 0x0019f00001267983 */ /* 0x000ea80000300a00 */
[----:B------:R1:W-:Y:S04]  /*975f0*/  @P5 STG.E.U8 desc[UR60][R228.64], R3 ;  /* 0x00000003e4005986 */ /* 0x0003e8000c10113c */
[----:B-1----:R-:W2:Y:S01]  /*97600*/  LDL.LU.64 R228, [R1+0x2d40] ;  /* 0x002d400001e47983 */ /* 0x002ea20000300a00 */
[----:B------:R-:W-:-:S02]  /*97610*/  ISETP.GE.AND P4, PT, R6, R11, PT ;  /* 0x0000000b0600720c */ /* 0x000fc40003f86270 */
[----:B------:R-:W1:Y:S01]  /*97620*/  LDC R6, c[0x0][0x228] ;  /* 0x00008a00ff067b82 */ /* 0x000e620000000800 */
[----:B---3--:R-:W-:Y:S01]  /*97630*/  ISETP.LT.AND P1, PT, R17, R4, !P1 ;  /* 0x000000041100720c */ /* 0x008fe20004f21270 */
[----:B------:R-:W3:Y:S06]  /*97640*/  LDL.LU.64 R248, [R1+0x1970] ;  /* 0x0019700001f87983 */ /* 0x000eec0000300a00 */
[----:B------:R-:W0:Y:S01]  /*97650*/  LDC R11, c[0x0][0x228] ;  /* 0x00008a00ff0b7b82 */ /* 0x000e220000000800 */
[C---:B------:R-:W-:Y:S02]  /*97660*/  PRMT R4, R227.reuse, 0x7772, RZ ;  /* 0x00007772e3047816 */ /* 0x040fe400000000ff */
[----:B------:R-:W-:-:S03]  /*97670*/  PRMT R227, R227, 0x7773, RZ ;  /* 0x00007773e3e37816 */ /* 0x000fc600000000ff */
[----:B------:R-:W-:Y:S04]  /*97680*/  @P2 STG.E.U8 desc[UR60][R246.64], R4 ;  /* 0x00000004f6002986 */ /* 0x000fe8000c10113c */
[----:B----4-:R4:W-:Y:S01]  /*97690*/  @P1 STG.E.U8 desc[UR60][R244.64], R227 ;  /* 0x000000e3f4001986 */ /* 0x0109e2000c10113c */
[----:B-1----:R-:W-:Y:S02]  /*976a0*/  ISETP.LT.AND P5, PT, R15, R6, !P4 ;  /* 0x000000060f00720c */ /* 0x002fe400067a1270 */
[----:B------:R-:W-:Y:S01]  /*976b0*/  ISETP.LT.AND P1, PT, R14, R35, !P4 ;  /* 0x000000230e00720c */ /* 0x000fe20006721270 */
[----:B------:R-:W-:Y:S01]  /*976c0*/  VIADD R37, R10, 0xe9 ;  /* 0x000000e90a257836 */ /* 0x000fe20000000000 */
[----:B------:R-:W1:Y:S01]  /*976d0*/  LDC R6, c[0x0][0x228] ;  /* 0x00008a00ff067b82 */ /* 0x000e620000000800 */
[----:B----4-:R-:W4:Y:S01]  /*976e0*/  LDL.LU.64 R244, [R1+0x18f0] ;  /* 0x0018f00001f47983 */ /* 0x010f220000300a00 */
[----:B0-----:R-:W-:-:S02]  /*976f0*/  ISETP.LT.AND P2, PT, R16, R11, !P4 ;  /* 0x0000000b1000720c */ /* 0x001fc40006741270 */
[----:B------:R-:W-:Y:S01]  /*97700*/  ISETP.LT.AND P4, PT, R17, R0, !P4 ;  /* 0x000000001100720c */ /* 0x000fe20006781270 */
[----:B------:R-:W4:Y:S03]  /*97710*/  LDL.LU.64 R42, [R1+0x1880] ;  /* 0x00188000012a7983 */ /* 0x000f260000300a00 */
[----:B------:R-:W0:Y:S08]  /*97720*/  LDC R11, c[0x0][0x228] ;  /* 0x00008a00ff0b7b82 */ /* 0x000e300000000800 */
[----:B------:R-:W1:Y:S08]  /*97730*/  LDC R4, c[0x0][0x22c] ;  /* 0x00008b00ff047b82 */ /* 0x000e700000000800 */
[----:B------:R-:W1:Y:S01]  /*97740*/  LDC R35, c[0x0][0x228] ;  /* 0x00008a00ff237b82 */ /* 0x000e620000000800 */
[----:B--2---:R-:W-:-:S02]  /*97750*/  PRMT R2, R228, 0x7770, RZ ;  /* 0x00007770e4027816 */ /* 0x004fc400000000ff */
[----:B------:R-:W-:-:S03]  /*97760*/  PRMT R0, R228, 0x7771, RZ ;  /* 0x00007771e4007816 */ /* 0x000fc600000000ff */
[----:B------:R2:W-:Y:S04]  /*97770*/  @P5 STG.E.U8 desc[UR60][R250.64], R2 ;  /* 0x00000002fa005986 */ /* 0x0005e8000c10113c */
[----:B------:R0:W-:Y:S04]  /*97780*/  @P2 STG.E.U8 desc[UR60][R232.64], R0 ;  /* 0x00000000e8002986 */ /* 0x0001e8000c10113c */
[----:B--2---:R-:W2:Y:S04]  /*97790*/  LDL.LU.64 R250, [R1+0x1820] ;  /* 0x0018200001fa7983 */ /* 0x004ea80000300a00 */
[----:B0-----:R-:W4:Y:S04]  /*977a0*/  LDL.LU.64 R232, [R1+0x2d38] ;  /* 0x002d380001e87983 */ /* 0x001f280000300a00 */
[----:B------:R-:W2:Y:S01]  /*977b0*/  LDL.LU.64 R246, [R1+0x17e0] ;  /* 0x0017e00001f67983 */ /* 0x000ea20000300a00 */
[----:B------:R-:W-:-:S02]  /*977c0*/  PRMT R3, R228, 0x7772, RZ ;  /* 0x00007772e4037816 */ /* 0x000fc400000000ff */
[----:B------:R-:W-:Y:S02]  /*977d0*/  PRMT R228, R228, 0x7773, RZ ;  /* 0x00007773e4e47816 */ /* 0x000fe400000000ff */
[----:B------:R-:W-:Y:S01]  /*977e0*/  ISETP.GE.AND P3, PT, R37, R12, PT ;  /* 0x0000000c2500720c */ /* 0x000fe20003f66270 */
[----:B------:R-:W-:Y:S03]  /*977f0*/  @P1 STG.E.U8 desc[UR60][R38.64], R3 ;  /* 0x0000000326001986 */ /* 0x000fe6000c10113c */
[----:B------:R-:W-:Y:S01]  /*97800*/  ISETP.LT.AND P2, PT, R15, R8, !P3 ;  /* 0x000000080f00720c */ /* 0x000fe20005f41270 */
[----:B---3--:R0:W-:Y:S01]  /*97810*/  @P4 STG.E.U8 desc[UR60][R248.64], R228 ;  /* 0x000000e4f8004986 */ /* 0x0081e2000c10113c */
[----:B------:R-:W-:Y:S01]  /*97820*/  ISETP.LT.AND P1, PT, R16, R19, !P3 ;  /* 0x000000131000720c */ /* 0x000fe20005f21270 */
[----:B------:R-:W-:Y:S01]  /*97830*/  VIADD R12, R10, 0xea ;  /* 0x000000ea0a0c7836 */ /* 0x000fe20000000000 */
[----:B------:R-:W-:Y:S01]  /*97840*/  ISETP.LT.AND P4, PT, R14, R11, !P3 ;  /* 0x0000000b0e00720c */ /* 0x000fe20005f81270 */
[----:B------:R-:W3:Y:S01]  /*97850*/  LDC R19, c[0x0][0x228] ;  /* 0x00008a00ff137b82 */ /* 0x000ee20000000800 */
[----:B0-----:R-:W3:Y:S07]  /*97860*/  LDL.LU.64 R248, [R1+0x1790] ;  /* 0x0017900001f87983 */ /* 0x001eee0000300a00 */
[----:B------:R-:W0:Y:S01]  /*97870*/  LDC R8, c[0x0][0x228] ;  /* 0x00008a00ff087b82 */ /* 0x000e220000000800 */
[----:B------:R-:W3:Y:S04]  /*97880*/  LDL.LU.64 R40, [R1+0x1700] ;  /* 0x0017000001287983 */ /* 0x000ee80000300a00 */
[----:B------:R-:W3:Y:S01]  /*97890*/  LDL.LU.64 R38, [R1+0x1690] ;  /* 0x0016900001267983 */ /* 0x000ee20000300a00 */
[----:B------:R-:W-:-:S02]  /*978a0*/  ISETP.GE.AND P5, PT, R12, R5, PT ;  /* 0x000000050c00720c */ /* 0x000fc40003fa6270 */
[----:B------:R-:W0:Y:S01]  /*978b0*/  LDC R12, c[0x0][0x228] ;  /* 0x00008a00ff0c7b82 */ /* 0x000e220000000800 */
[C---:B----4-:R-:W-:Y:S02]  /*978c0*/  PRMT R0, R232.reuse, 0x7770, RZ ;  /* 0x00007770e8007816 */ /* 0x050fe400000000ff */
[C---:B------:R-:W-:Y:S02]  /*978d0*/  PRMT R2, R232.reuse, 0x7771, RZ ;  /* 0x00007771e8027816 */ /* 0x040fe400000000ff */
[----:B------:R-:W-:Y:S01]  /*978e0*/  PRMT R3, R232, 0x7772, RZ ;  /* 0x00007772e8037816 */ /* 0x000fe200000000ff */
[----:B------:R4:W-:Y:S01]  /*978f0*/  @P2 STG.E.U8 desc[UR60][R244.64], R0 ;  /* 0x00000000f4002986 */ /* 0x0009e2000c10113c */
[----:B------:R-:W-:Y:S01]  /*97900*/  VIADD R11, R10, 0xeb ;  /* 0x000000eb0a0b7836 */ /* 0x000fe20000000000 */
[----:B-1----:R-:W-:Y:S01]  /*97910*/  ISETP.LT.AND P3, PT, R17, R6, !P3 ;  /* 0x000000061100720c */ /* 0x002fe20005f61270 */
[----:B------:R-:W1:Y:S01]  /*97920*/  LDC R5, c[0x0][0x22c] ;  /* 0x00008b00ff057b82 */ /* 0x000e620000000800 */
[----:B------:R-:W-:Y:S04]  /*97930*/  @P1 STG.E.U8 desc[UR60][R42.64], R2 ;  /* 0x000000022a001986 */ /* 0x000fe8000c10113c */
[----:B--2---:R2:W-:Y:S04]  /*97940*/  @P4 STG.E.U8 desc[UR60][R250.64], R3 ;  /* 0x00000003fa004986 */ /* 0x0045e8000c10113c */
[----:B----4-:R-:W4:Y:S01]  /*97950*/  LDL.LU.64 R244, [R1+0x1610] ;  /* 0x0016100001f47983 */ /* 0x010f220000300a00 */
[----:B------:R-:W-:Y:S01]  /*97960*/  ISETP.GE.AND P2, PT, R11, R4, PT ;  /* 0x000000040b00720c */ /* 0x000fe20003f46270 */
[----:B------:R-:W1:Y:S02]  /*97970*/  LDC R6, c[0x0][0x228] ;  /* 0x00008a00ff067b82 */ /* 0x000e640000000800 */
[----:B--2---:R-:W2:Y:S06]  /*97980*/  LDL.LU.64 R250, [R1+0x1588] ;  /* 0x0015880001fa7983 */ /* 0x004eac0000300a00 */
[----:B------:R-:W1:Y:S01]  /*97990*/  LDC R11, c[0x0][0x228] ;  /* 0x00008a00ff0b7b82 */ /* 0x000e620000000800 */
[----:B------:R-:W-:-:S02]  /*979a0*/  PRMT R232, R232, 0x7773, RZ ;  /* 0x00007773e8e87816 */ /* 0x000fc400000000ff */
[----:B0-----:R-:W-:Y:S02]  /*979b0*/  ISETP.LT.AND P1, PT, R15, R12, !P5 ;  /* 0x0000000c0f00720c */ /* 0x001fe40006f21270 */
[----:B------:R-:W-:Y:S01]  /*979c0*/  ISETP.LT.AND P4, PT, R16, R35, !P5 ;  /* 0x000000231000720c */ /* 0x000fe20006f81270 */
[----:B------:R0:W-:Y:S01]  /*979d0*/  @P3 STG.E.U8 desc[UR60][R246.64], R232 ;  /* 0x000000e8f6003986 */ /* 0x0001e2000c10113c */
[----:B---3--:R-:W-:Y:S01]  /*979e0*/  ISETP.LT.AND P3, PT, R14, R19, !P5 ;  /* 0x000000130e00720c */ /* 0x008fe20006f61270 */
[----:B------:R-:W3:Y:S01]  /*979f0*/  LDC R35, c[0x0][0x228] ;  /* 0x00008a00ff237b82 */ /* 0x000ee20000000800 */
[C---:B------:R-:W-:Y:S02]  /*97a00*/  PRMT R0, R229.reuse, 0x7770, RZ ;  /* 0x00007770e5007816 */ /* 0x040fe400000000ff */
[C---:B------:R-:W-:Y:S02]  /*97a10*/  PRMT R2, R229.reuse, 0x7771, RZ ;  /* 0x00007771e5027816 */ /* 0x040fe400000000ff */
[----:B------:R-:W-:-:S02]  /*97a20*/  PRMT R3, R229, 0x7772, RZ ;  /* 0x00007772e5037816 */ /* 0x000fc400000000ff */
[----:B------:R-:W-:Y:S01]  /*97a30*/  ISETP.LT.AND P5, PT, R17, R8, !P5 ;  /* 0x000000081100720c */ /* 0x000fe20006fa1270 */
[----:B------:R0:W-:Y:S01]  /*97a40*/  @P1 STG.E.U8 desc[UR60][R248.64], R0 ;  /* 0x00000000f8001986 */ /* 0x0001e2000c10113c */
[----:B------:R-:W3:Y:S03]  /*97a50*/  LDC R12, c[0x0][0x228] ;  /* 0x00008a00ff0c7b82 */ /* 0x000ee60000000800 */
[----:B------:R0:W-:Y:S01]  /*97a60*/  @P4 STG.E.U8 desc[UR60][R40.64], R2 ;  /* 0x0000000228004986 */ /* 0x0001e2000c10113c */
[----:B-1----:R-:W-:-:S03]  /*97a70*/  ISETP.LT.AND P4, PT, R15, R6, !P2 ;  /* 0x000000060f00720c */ /* 0x002fc60005781270 */
[----:B------:R1:W-:Y:S01]  /*97a80*/  @P3 STG.E.U8 desc[UR60][R38.64], R3 ;  /* 0x0000000326003986 */ /* 0x0003e2000c10113c */
[----:B------:R-:W-:Y:S01]  /*97a90*/  ISETP.LT.AND P3, PT, R16, R11, !P2 ;  /* 0x0000000b1000720c */ /* 0x000fe20005761270 */
[----:B------:R-:W3:Y:S01]  /*97aa0*/  LDC R19, c[0x0][0x228] ;  /* 0x00008a00ff137b82 */ /* 0x000ee20000000800 */
[----:B------:R-:W-:Y:S01]  /*97ab0*/  PRMT R229, R229, 0x7773, RZ ;  /* 0x00007773e5e57816 */ /* 0x000fe200000000ff */
[----:B0-----:R-:W3:Y:S01]  /*97ac0*/  LDL.LU.64 R246, [R1+0x14a8] ;  /* 0x0014a80001f67983 */ /* 0x001ee20000300a00 */
[C---:B------:R-:W-:Y:S02]  /*97ad0*/  PRMT R0, R233.reuse, 0x7770, RZ ;  /* 0x00007770e9007816 */ /* 0x040fe400000000ff */
[C---:B------:R-:W-:Y:S01]  /*97ae0*/  PRMT R2, R233.reuse, 0x7771, RZ ;  /* 0x00007771e9027816 */ /* 0x040fe200000000ff */
[----:B------:R-:W3:Y:S01]  /*97af0*/  LDL.LU.64 R248, [R1+0x1458] ;  /* 0x0014580001f87983 */ /* 0x000ee20000300a00 */
[----:B------:R-:W-:Y:S01]  /*97b00*/  VIADD R8, R10, 0xec ;  /* 0x000000ec0a087836 */ /* 0x000fe20000000000 */
[----:B------:R-:W0:Y:S01]  /*97b10*/  LDC R4, c[0x0][0x22c] ;  /* 0x00008b00ff047b82 */ /* 0x000e220000000800 */
[----:B-1----:R-:W-:-:S07]  /*97b20*/  PRMT R3, R233, 0x7772, RZ ;  /* 0x00007772e9037816 */ /* 0x002fce00000000ff */
[----:B------:R-:W1:Y:S08]  /*97b30*/  LDC R11, c[0x0][0x228] ;  /* 0x00008a00ff0b7b82 */ /* 0x000e700000000800 */
[----:B------:R-:W1:Y:S01]  /*97b40*/  LDC R6, c[0x0][0x228] ;  /* 0x00008a00ff067b82 */ /* 0x000e620000000800 */
[----:B----4-:R4:W-:Y:S04]  /*97b50*/  @P5 STG.E.U8 desc[UR60][R244.64], R229 ;  /* 0x000000e5f4005986 */ /* 0x0109e8000c10113c */
[----:B--2---:R-:W-:Y:S04]  /*97b60*/  @P4 STG.E.U8 desc[UR60][R250.64], R0 ;  /* 0x00000000fa004986 */ /* 0x004fe8000c10113c */
[----:B----4-:R-:W2:Y:S04]  /*97b70*/  LDL.LU.64 R244, [R1+0x1418] ;  /* 0x0014180001f47983 */ /* 0x010ea80000300a00 */
[----:B------:R-:W4:Y:S04]  /*97b80*/  LDL.LU.64 R40, [R1+0x1130] ;  /* 0x0011300001287983 */ /* 0x000f280000300a00 */
[----:B------:R0:W-:Y:S04]  /*97b90*/  @P3 STG.E.U8 desc[UR60][R230.64], R2 ;  /* 0x00000002e6003986 */ /* 0x0001e8000c10113c */
[----:B0-----:R-:W2:Y:S01]  /*97ba0*/  LDL.LU.64 R230, [R1+0x2d30] ;  /* 0x002d300001e67983 */ /* 0x001ea20000300a00 */
[----:B------:R-:W-:-:S02]  /*97bb0*/  ISETP.GE.AND P1, PT, R8, R5, PT ;  /* 0x000000050800720c */ /* 0x000fc40003f26270 */
[----:B------:R-:W0:Y:S01]  /*97bc0*/  LDC R8, c[0x0][0x228] ;  /* 0x00008a00ff087b82 */ /* 0x000e220000000800 */
[----:B---3--:R-:W-:Y:S01]  /*97bd0*/  ISETP.LT.AND P5, PT, R14, R35, !P2 ;  /* 0x000000230e00720c */ /* 0x008fe200057a1270 */
[----:B------:R-:W3:Y:S01]  /*97be0*/  LDL.LU.64 R250, [R1+0xef0] ;  /* 0x000ef00001fa7983 */ /* 0x000ee20000300a00 */
[----:B------:R-:W-:Y:S02]  /*97bf0*/  ISETP.LT.AND P2, PT, R17, R12, !P2 ;  /* 0x0000000c1100720c */ /* 0x000fe40005741270 */
[----:B------:R-:W-:-:S03]  /*97c00*/  PRMT R233, R233, 0x7773, RZ ;  /* 0x00007773e9e97816 */ /* 0x000fc600000000ff */
[----:B------:R-:W1:Y:S06]  /*97c10*/  LDC R12, c[0x0][0x228] ;  /* 0x00008a00ff0c7b82 */ /* 0x000e6c0000000800 */
[----:B------:R-:W-:Y:S01]  /*97c20*/  @P5 STG.E.U8 desc[UR60][R246.64], R3 ;  /* 0x00000003f6005986 */ /* 0x000fe2000c10113c */
[----:B------:R-:W-:Y:S01]  /*97c30*/  ISETP.LT.AND P5, PT, R16, R19, !P1 ;  /* 0x000000131000720c */ /* 0x000fe20004fa1270 */
[----:B------:R-:W3:Y:S01]  /*97c40*/  LDC R5, c[0x0][0x22c] ;  /* 0x00008b00ff057b82 */ /* 0x000ee20000000800 */
[----:B0-----:R-:W-:Y:S01]  /*97c50*/  ISETP.LT.AND P3, PT, R15, R8, !P1 ;  /* 0x000000080f00720c */ /* 0x001fe20004f61270 */
[----:B------:R0:W-:Y:S01]  /*97c60*/  @P2 STG.E.U8 desc[UR60][R248.64], R233 ;  /* 0x000000e9f8002986 */ /* 0x0001e2000c10113c */
[----:B--2---:R-:W-:-:S03]  /*97c70*/  PRMT R0, R230, 0x7770, RZ ;  /* 0x00007770e6007816 */ /* 0x004fc600000000ff */
[----:B0-----:R-:W2:Y:S01]  /*97c80*/  LDL.LU.64 R248, [R1+0xc68] ;  /* 0x000c680001f87983 */ /* 0x001ea20000300a00 */
[----:B------:R-:W-:Y:S01]  /*97c90*/  PRMT R2, R230, 0x7771, RZ ;  /* 0x00007771e6027816 */ /* 0x000fe200000000ff */
[----:B------:R-:W-:Y:S01]  /*97ca0*/  VIADD R35, R10, 0xed ;  /* 0x000000ed0a237836 */ /* 0x000fe20000000000 */
[----:B------:R-:W0:Y:S01]  /*97cb0*/  LDC R19, c[0x0][0x228] ;  /* 0x00008a00ff137b82 */ /* 0x000e220000000800 */
[----:B------:R-:W2:Y:S04]  /*97cc0*/  LDL.LU.64 R38, [R1+0xb20] ;  /* 0x000b200001267983 */ /* 0x000ea80000300a00 */
[----:B------:R-:W-:Y:S01]  /*97cd0*/  @P3 STG.E.U8 desc[UR60][R244.64], R0 ;  /* 0x00000000f4003986 */ /* 0x000fe2000c10113c */
[----:B------:R-:W-:Y:S02]  /*97ce0*/  PRMT R3, R230, 0x7772, RZ ;  /* 0x00007772e6037816 */ /* 0x000fe400000000ff */
[----:B------:R-:W2:Y:S01]  /*97cf0*/  LDC R8, c[0x0][0x228] ;  /* 0x00008a00ff087b82 */ /* 0x000ea20000000800 */
[----:B------:R-:W2:Y:S04]  /*97d00*/  LDL.LU.64 R246, [R1+0x9f8] ;  /* 0x0009f80001f67983 */ /* 0x000ea80000300a00 */
[----:B------:R1:W-:Y:S04]  /*97d10*/  @P5 STG.E.U8 desc[UR60][R234.64], R2 ;  /* 0x00000002ea005986 */ /* 0x0003e8000c10113c */
[----:B-1----:R-:W2:Y:S01]  /*97d20*/  LDL.LU.64 R234, [R1+0x2d28] ;  /* 0x002d280001ea7983 */ /* 0x002ea20000300a00 */
[----:B------:R-:W-:-:S02]  /*97d30*/  ISETP.GE.AND P4, PT, R35, R4, PT ;  /* 0x000000042300720c */ /* 0x000fc40003f86270 */
[----:B------:R-:W1:Y:S01]  /*97d40*/  LDC R35, c[0x0][0x228] ;  /* 0x00008a00ff237b82 */ /* 0x000e620000000800 */
[----:B------:R-:W-:Y:S01]  /*97d50*/  ISETP.LT.AND P2, PT, R14, R11, !P1 ;  /* 0x0000000b0e00720c */ /* 0x000fe20004f41270 */
[----:B------:R-:W2:Y:S01]  /*97d60*/  LDL.LU.64 R244, [R1+0x868] ;  /* 0x0008680001f47983 */ /* 0x000ea20000300a00 */
[----:B------:R-:W-:Y:S02]  /*97d70*/  ISETP.LT.AND P1, PT, R17, R6, !P1 ;  /* 0x000000061100720c */ /* 0x000fe40004f21270 */
[----:B------:R-:W-:Y:S02]  /*97d80*/  ISETP.LT.AND P5, PT, R15, R12, !P4 ;  /* 0x0000000c0f00720c */ /* 0x000fe400067a1270 */
[----:B------:R-:W-:Y:S01]  /*97d90*/  PRMT R230, R230, 0x7773, RZ ;  /* 0x00007773e6e67816 */ /* 0x000fe200000000ff */
[----:B------:R-:W2:Y:S06]  /*97da0*/  LDC R4, c[0x0][0x22c] ;  /* 0x00008b00ff047b82 */ /* 0x000eac0000000800 */
[----:B----4-:R-:W-:Y:S01]  /*97db0*/  @P2 STG.E.U8 desc[UR60][R40.64], R3 ;  /* 0x0000000328002986 */ /* 0x010fe2000c10113c */
[----:B------:R-:W-:Y:S01]  /*97dc0*/  VIADD R6, R10, 0xee ;  /* 0x000000ee0a067836 */ /* 0x000fe20000000000 */
[----:B------:R-:W4:Y:S02]  /*97dd0*/  LDC R11, c[0x0][0x228] ;  /* 0x00008a00ff0b7b82 */ /* 0x000f240000000800 */
[----:B---3--:R3:W-:Y:S01]  /*97de0*/  @P1 STG.E.U8 desc[UR60][R250.64], R230 ;  /* 0x000000e6fa001986 */ /* 0x0087e2000c10113c */
[----:B0-----:R-:W-:-:S02]  /*97df0*/  ISETP.LT.AND P1, PT, R14, R19, !P4 ;  /* 0x000000130e00720c */ /* 0x001fc40006721270 */
[----:B-1----:R-:W-:-:S03]  /*97e00*/  ISETP.LT.AND P2, PT, R16, R35, !P4 ;  /* 0x000000231000720c */ /* 0x002fc60006741270 */
[----:B------:R-:W0:Y:S01]  /*97e10*/  LDC R12, c[0x0][0x228] ;  /* 0x00008a00ff0c7b82 */ /* 0x000e220000000800 */
[----:B---3--:R-:W3:Y:S01]  /*97e20*/  LDL.LU.64 R250, [R1+0x720] ;  /* 0x0007200001fa7983 */ /* 0x008ee20000300a00 */
[----:B------:R-:W-:-:S06]  /*97e30*/  ISETP.GE.AND P3, PT, R6, R5, PT ;  /* 0x000000050600720c */ /* 0x000fcc0003f66270 */
[----:B------:R-:W1:Y:S01]  /*97e40*/  LDC R6, c[0x0][0x228] ;  /* 0x00008a00ff067b82 */ /* 0x000e620000000800 */
[----:B------:R-:W3:Y:S07]  /*97e50*/  LDL.LU.64 R40, [R1+0x5d8] ;  /* 0x0005d80001287983 */ /* 0x000eee0000300a00 */
[----:B------:R-:W0:Y:S01]  /*97e60*/  LDC R35, c[0x0][0x228] ;  /* 0x00008a00ff237b82 */ /* 0x000e220000000800 */
[C---:B--2---:R-:W-:Y:S02]  /*97e70*/  PRMT R0, R234.reuse, 0x7770, RZ ;  /* 0x00007770ea007816 */ /* 0x044fe400000000ff */
[----:B------:R-:W-:-:S02]  /*97e80*/  PRMT R2, R234, 0x7771, RZ ;  /* 0x00007771ea027816 */ /* 0x000fc400000000ff */
[----:B------:R-:W-:Y:S01]  /*97e90*/  PRMT R3, R234, 0x7772, RZ ;  /* 0x00007772ea037816 */ /* 0x000fe200000000ff */
[----:B------:R2:W-:Y:S01]  /*97ea0*/  @P5 STG.E.U8 desc[UR60][R248.64], R0 ;  /* 0x00000000f8005986 */ /* 0x0005e2000c10113c */
[----:B------:R-:W-:Y:S01]  /*97eb0*/  VIADD R19, R10, 0xef ;  /* 0x000000ef0a137836 */ /* 0x000fe20000000000 */
[----:B------:R-:W-:Y:S01]  /*97ec0*/  ISETP.LT.AND P4, PT, R17, R8, !P4 ;  /* 0x000000081100720c */ /* 0x000fe20006781270 */
[----:B------:R-:W3:Y:S01]  /*97ed0*/  LDC R5, c[0x0][0x22c] ;  /* 0x00008b00ff057b82 */ /* 0x000ee20000000800 */
[----:B--2---:R-:W2:Y:S04]  /*97ee0*/  LDL.LU.64 R248, [R1+0x490] ;  /* 0x0004900001f87983 */ /* 0x004ea80000300a00 */
[----:B------:R4:W-:Y:S01]  /*97ef0*/  @P2 STG.E.U8 desc[UR60][R38.64], R2 ;  /* 0x0000000226002986 */ /* 0x0009e2000c10113c */
[----:B------:R-:W-:-:S02]  /*97f00*/  ISETP.GE.AND P5, PT, R19, R4, PT ;  /* 0x000000041300720c */ /* 0x000fc40003fa6270 */
[----:B------:R-:W3:Y:S01]  /*97f10*/  LDC R8, c[0x0][0x228] ;  /* 0x00008a00ff087b82 */ /* 0x000ee20000000800 */
[----:B------:R1:W-:Y:S01]  /*97f20*/  @P1 STG.E.U8 desc[UR60][R246.64], R3 ;  /* 0x00000003f6001986 */ /* 0x0003e2000c10113c */
[----:B------:R-:W-:-:S06]  /*97f30*/  PRMT R234, R234, 0x7773, RZ ;  /* 0x00007773eaea7816 */ /* 0x000fcc00000000ff */
[----:B------:R-:W2:Y:S01]  /*97f40*/  LDC R19, c[0x0][0x228] ;  /* 0x00008a00ff137b82 */ /* 0x000ea20000000800 */
[----:B----4-:R-:W4:Y:S04]  /*97f50*/  LDL.LU.64 R38, [R1+0x2f0] ;  /* 0x0002f00001267983 */ /* 0x010f280000300a00 */
[----:B-1----:R-:W4:Y:S01]  /*97f60*/  LDL.LU.64 R246, [R1+0x260] ;  /* 0x0002600001f67983 */ /* 0x002f220000300a00 */
[----:B------:R-:W-:Y:S02]  /*97f70*/  ISETP.LT.AND P2, PT, R15, R6, !P3 ;  /* 0x000000060f00720c */ /* 0x000fe40005f41270 */
[----:B------:R-:W1:Y:S01]  /*97f80*/  LDC R4, c[0x0][0x22c] ;  /* 0x00008b00ff047b82 */ /* 0x000e620000000800 */
[----:B------:R-:W-:Y:S01]  /*97f90*/  ISETP.LT.AND P1, PT, R16, R11, !P3 ;  /* 0x0000000b1000720c */ /* 0x000fe20005f21270 */
[----:B------:R3:W-:Y:S01]  /*97fa0*/  @P4 STG.E.U8 desc[UR60][R244.64], R234 ;  /* 0x000000eaf4004986 */ /* 0x0007e2000c10113c */
[----:B0-----:R-:W-:-:S02]  /*97fb0*/  ISETP.LT.AND P4, PT, R14, R35, !P3 ;  /* 0x000000230e00720c */ /* 0x001fc40005f81270 */
[C---:B------:R-:W-:Y:S02]  /*97fc0*/  PRMT R0, R231.reuse, 0x7770, RZ ;  /* 0x00007770e7007816 */ /* 0x040fe400000000ff */
[C---:B------:R-:W-:Y:S01]  /*97fd0*/  PRMT R2, R231.reuse, 0x7771, RZ ;  /* 0x00007771e7027816 */ /* 0x040fe200000000ff */
[----:B------:R-:W0:Y:S01]  /*97fe0*/  LDC R11, c[0x0][0x228] ;  /* 0x00008a00ff0b7b82 */ /* 0x000e220000000800 */
[----:B------:R-:W-:Y:S02]  /*97ff0*/  PRMT R3, R231, 0x7772, RZ ;  /* 0x00007772e7037816 */ /* 0x000fe400000000ff */
[----:B------:R-:W-:Y:S01]  /*98000*/  ISETP.LT.AND P3, PT, R17, R12, !P3 ;  /* 0x0000000c1100720c */ /* 0x000fe20005f61270 */
[----:B---3--:R3:W-:Y:S04]  /*98010*/  @P2 STG.E.U8 desc[UR60][R250.64], R0 ;  /* 0x00000000fa002986 */ /* 0x0087e8000c10113c */
[----:B------:R3:W-:Y:S01]  /*98020*/  @P1 STG.E.U8 desc[UR60][R40.64], R2 ;  /* 0x0000000228001986 */ /* 0x0007e2000c10113c */
[----:B------:R-:W-:Y:S01]  /*98030*/  ISETP.LT.AND P1, PT, R15, R8, !P5 ;  /* 0x000000080f00720c */ /* 0x000fe20006f21270 */
[----:B------:R-:W1:Y:S01]  /*98040*/  LDC R6, c[0x0][0x228] ;  /* 0x00008a00ff067b82 */ /* 0x000e620000000800 */
[----:B------:R-:W-:Y:S01]  /*98050*/  PRMT R231, R231, 0x7773, RZ ;  /* 0x00007773e7e77816 */ /* 0x000fe200000000ff */
[----:B------:R-:W4:Y:S01]  /*98060*/  LDL.LU.64 R244, [R1+0x250] ;  /* 0x0002500001f47983 */ /* 0x000f220000300a00 */
[----:B---3--:R-:W-:-:S03]  /*98070*/  PRMT R0, R235, 0x7770, RZ ;  /* 0x00007770eb007816 */ /* 0x008fc600000000ff */
[----:B------:R-:W3:Y:S01]  /*98080*/  LDL.LU.64 R250, [R1+0x248] ;  /* 0x0002480001fa7983 */ /* 0x000ee20000300a00 */
[----:B------:R-:W-:Y:S01]  /*98090*/  VIADD R12, R10, 0xf0 ;  /* 0x000000f00a0c7836 */ /* 0x000fe20000000000 */
[----:B------:R-:W1:Y:S01]  /*980a0*/  LDC R35, c[0x0][0x228] ;  /* 0x00008a00ff237b82 */ /* 0x000e620000000800 */
[----:B------:R-:W-:Y:S01]  /*980b0*/  PRMT R2, R235, 0x7771, RZ ;  /* 0x00007771eb027816 */ /* 0x000fe200000000ff */
[----:B--2---:R2:W-:Y:S01]  /*980c0*/  @P4 STG.E.U8 desc[UR60][R248.64], R3 ;  /* 0x00000003f8004986 */ /* 0x0045e2000c10113c */
[----:B------:R-:W-:-:S05]  /*980d0*/  ISETP.LT.AND P4, PT, R16, R19, !P5 ;  /* 0x000000131000720c */ /* 0x000fca0006f81270 */
[----:B------:R-:W3:Y:S01]  /*980e0*/  LDC R8, c[0x0][0x228] ;  /* 0x00008a00ff087b82 */ /* 0x000ee20000000800 */
[----:B------:R-:W-:-:S07]  /*980f0*/  ISETP.GE.AND P2, PT, R12, R5, PT ;  /* 0x000000050c00720c */ /* 0x000fce0003f46270 */
[----:B------:R-:W3:Y:S01]  /*98100*/  LDC R12, c[0x0][0x228] ;  /* 0x00008a00ff0c7b82 */ /* 0x000ee20000000800 */
[----:B--2---:R-:W2:Y:S04]  /*98110*/  LDL.LU.64 R248, [R1+0x240] ;  /* 0x0002400001f87983 */ /* 0x004ea80000300a00 */
[----:B----4-:R4:W-:Y:S01]  /*98120*/  @P3 STG.E.U8 desc[UR60][R38.64], R231 ;  /* 0x000000e726003986 */ /* 0x0109e2000c10113c */
[----:B------:R-:W-:Y:S02]  /*98130*/  PRMT R3, R235, 0x7772, RZ ;  /* 0x00007772eb037816 */ /* 0x000fe400000000ff */
[----:B------:R-:W2:Y:S01]  /*98140*/  LDC R19, c[0x0][0x228] ;  /* 0x00008a00ff137b82 */ /* 0x000ea20000000800 */
[----:B------:R-:W-:Y:S04]  /*98150*/  @P1 STG.E.U8 desc[UR60][R246.64], R0 ;  /* 0x00000000f6001986 */ /* 0x000fe8000c10113c */
[----:B------:R0:W-:Y:S03]  /*98160*/  @P4 STG.E.U8 desc[UR60][R236.64], R2 ;  /* 0x00000002ec004986 */ /* 0x0001e6000c10113c */
[----:B------:R-:W2:Y:S01]  /*98170*/  LDC R5, c[0x0][0x22c] ;  /* 0x00008b00ff057b82 */ /* 0x000ea20000000800 */
[----:B----4-:R-:W4:Y:S04]  /*98180*/  LDL.LU.64 R38, [R1+0x230] ;  /* 0x0002300001267983 */ /* 0x010f280000300a00 */
[----:B0-----:R-:W2:Y:S01]  /*98190*/  LDL.LU.64 R236, [R1+0x2d20] ;  /* 0x002d200001ec7983 */ /* 0x001ea20000300a00 */
[----:B------:R-:W-:-:S02]  /*981a0*/  ISETP.LT.AND P3, PT, R14, R11, !P5 ;  /* 0x0000000b0e00720c */ /* 0x000fc40006f61270 */
[----:B-1----:R-:W-:Y:S01]  /*981b0*/  ISETP.LT.AND P5, PT, R17, R6, !P5 ;  /* 0x000000061100720c */ /* 0x002fe20006fa1270 */
[----:B------:R-:W4:Y:S01]  /*981c0*/  LDL.LU.64 R246, [R1+0x228] ;  /* 0x0002280001f67983 */ /* 0x000f220000300a00 */
[----:B---3--:R-:W-:Y:S02]  /*981d0*/  ISETP.LT.AND P4, PT, R15, R12, !P2 ;  /* 0x0000000c0f00720c */ /* 0x008fe40005781270 */
[----:B------:R-:W-:Y:S01]  /*981e0*/  PRMT R235, R235, 0x7773, RZ ;  /* 0x00007773ebeb7816 */ /* 0x000fe200000000ff */
[----:B------:R-:W-:Y:S01]  /*981f0*/  VIADD R11, R10, 0xf1 ;  /* 0x000000f10a0b7836 */ /* 0x000fe20000000000 */
[----:B------:R-:W0:Y:S05]  /*98200*/  LDC R6, c[0x0][0x228] ;  /* 0x00008a00ff067b82 */ /* 0x000e2a0000000800 */
[----:B------:R1:W-:Y:S01]  /*98210*/  @P3 STG.E.U8 desc[UR60][R244.64], R3 ;  /* 0x00000003f4003986 */ /* 0x0003e2000c10113c */
[----:B------:R-:W-:-:S02]  /*98220*/  ISETP.LT.AND P3, PT, R16, R35, !P2 ;  /* 0x000000231000720c */ /* 0x000fc40005761270 */
[----:B------:R-:W-:Y:S01]  /*98230*/  ISETP.GE.AND P1, PT, R11, R4, PT ;  /* 0x000000040b00720c */ /* 0x000fe20003f26270 */
[----:B------:R3:W-:Y:S01]  /*98240*/  @P5 STG.E.U8 desc[UR60][R250.64], R235 ;  /* 0x000000ebfa005986 */ /* 0x0007e2000c10113c */
[----:B------:R-:W4:Y:S03]  /*98250*/  LDC R11, c[0x0][0x228] ;  /* 0x00008a00ff0b7b82 */ /* 0x000f260000000800 */
[----:B-1----:R-:W4:Y:S05]  /*98260*/  LDL.LU.64 R244, [R1+0x220] ;  /* 0x0002200001f47983 */ /* 0x002f2a0000300a00 */
[----:B------:R-:W1:Y:S01]  /*98270*/  LDC R12, c[0x0][0x228] ;  /* 0x00008a00ff0c7b82 */ /* 0x000e620000000800 */
[----:B------:R-:W4:Y:S04]  /*98280*/  LDL.LU.64 R42, [R1+0x218] ;  /* 0x00021800012a7983 */ /* 0x000f280000300a00 */
[----:B---3--:R-:W3:Y:S01]  /*98290*/  LDL.LU.64 R250, [R1+0x210] ;  /* 0x0002100001fa7983 */ /* 0x008ee20000300a00 */
[----:B--2---:R-:W-:-:S02]  /*982a0*/  PRMT R0, R236, 0x7770, RZ ;  /* 0x00007770ec007816 */ /* 0x004fc400000000ff */
[----:B------:R-:W2:Y:S01]  /*982b0*/  LDC R4, c[0x0][0x22c] ;  /* 0x00008b00ff047b82 */ /* 0x000ea20000000800 */
[C---:B------:R-:W-:Y:S02]  /*982c0*/  PRMT R2, R236.reuse, 0x7771, RZ ;  /* 0x00007771ec027816 */ /* 0x040fe400000000ff */
[----:B------:R-:W-:Y:S04]  /*982d0*/  @P4 STG.E.U8 desc[UR60][R248.64], R0 ;  /* 0x00000000f8004986 */ /* 0x000fe8000c10113c */
[----:B------:R0:W-:Y:S01]  /*982e0*/  @P3 STG.E.U8 desc[UR60][R240.64], R2 ;  /* 0x00000002f0003986 */ /* 0x0001e2000c10113c */
[----:B------:R-:W-:Y:S01]  /*982f0*/  PRMT R3, R236, 0x7772, RZ ;  /* 0x00007772ec037816 */ /* 0x000fe200000000ff */
[----:B------:R-:W2:Y:S02]  /*98300*/  LDC R35, c[0x0][0x228] ;  /* 0x00008a00ff237b82 */ /* 0x000ea40000000800 */
[----:B0-----:R-:W3:Y:S01]  /*98310*/  LDL.LU.64 R240, [R1+0x2d18] ;  /* 0x002d180001f07983 */ /* 0x001ee20000300a00 */
[----:B------:R-:W-:-:S05]  /*98320*/  ISETP.LT.AND P5, PT, R14, R19, !P2 ;  /* 0x000000130e00720c */ /* 0x000fca00057a1270 */
[----:B------:R-:W0:Y:S01]  /*98330*/  LDC R19, c[0x0][0x228] ;  /* 0x00008a00ff137b82 */ /* 0x000e220000000800 */
[----:B------:R-:W-:Y:S01]  /*98340*/  ISETP.LT.AND P2, PT, R17, R8, !P2 ;  /* 0x000000081100720c */ /* 0x000fe20005741270 */
[----:B------:R-:W2:Y:S01]  /*98350*/  LDL.LU.64 R248, [R1+0x208] ;  /* 0x0002080001f87983 */ /* 0x000ea20000300a00 */
[----:B------:R-:W-:Y:S02]  /*98360*/  PRMT R236, R236, 0x7773, RZ ;  /* 0x00007773ecec7816 */ /* 0x000fe400000000ff */
[----:B------:R-:W-:-:S03]  /*98370*/  ISETP.LT.AND P3, PT, R15, R6, !P1 ;  /* 0x000000060f00720c */ /* 0x000fc60004f61270 */
[----:B----4-:R4:W-:Y:S01]  /*98380*/  @P5 STG.E.U8 desc[UR60][R38.64], R3 ;  /* 0x0000000326005986 */ /* 0x0109e2000c10113c */
[----:B------:R-:W-:Y:S01]  /*98390*/  ISETP.LT.AND P5, PT, R16, R11, !P1 ;  /* 0x0000000b1000720c */ /* 0x000fe20004fa1270 */
[----:B------:R-:W-:Y:S01]  /*983a0*/  VIADD R8, R10, 0xf2 ;  /* 0x000000f20a087836 */ /* 0x000fe20000000000 */
[----:B------:R-:W2:Y:S03]  /*983b0*/  LDC R11, c[0x0][0x228] ;  /* 0x00008a00ff0b7b82 */ /* 0x000ea60000000800 */
[----:B------:R1:W-:Y:S05]  /*983c0*/  @P2 STG.E.U8 desc[UR60][R246.64], R236 ;  /* 0x000000ecf6002986 */ /* 0x0003ea000c10113c */
[----:B------:R-:W2:Y:S01]  /*983d0*/  LDC R6, c[0x0][0x228] ;  /* 0x00008a00ff067b82 */ /* 0x000ea20000000800 */
[----:B----4-:R-:W4:Y:S01]  /*983e0*/  LDL.LU.64 R38, [R1+0x200] ;  /* 0x0002000001267983 */ /* 0x010f220000300a00 */
[----:B0-----:R-:W-:-:S03]  /*983f0*/  ISETP.LT.AND P2, PT, R14, R19, !P1 ;  /* 0x000000130e00720c */ /* 0x001fc60004f41270 */
[----:B------:R-:W4:Y:S04]  /*98400*/  LDL.LU.64 R40, [R1+0x1f8] ;  /* 0x0001f80001287983 */ /* 0x000f280000300a00 */
[----:B-1----:R-:W4:Y:S01]  /*98410*/  LDL.LU.64 R246, [R1+0x1f0] ;  /* 0x0001f00001f67983 */ /* 0x002f220000300a00 */
[----:B------:R-:W-:Y:S02]  /*98420*/  ISETP.GE.AND P4, PT, R8, R5, PT ;  /* 0x000000050800720c */ /* 0x000fe40003f86270 */
[----:B------:R-:W0:Y:S01]  /*98430*/  LDC R8, c[0x0][0x228] ;  /* 0x00008a00ff087b82 */ /* 0x000e220000000800 */
[C---:B---3--:R-:W-:Y:S02]  /*98440*/  PRMT R0, R240.reuse, 0x7770, RZ ;  /* 0x00007770f0007816 */ /* 0x048fe400000000ff */
[----:B------:R-:W-:-:S02]  /*98450*/  PRMT R2, R240, 0x7771, RZ ;  /* 0x00007771f0027816 */ /* 0x000fc400000000ff */
[----:B------:R-:W-:Y:S01]  /*98460*/  PRMT R3, R240, 0x7772, RZ ;  /* 0x00007772f0037816 */ /* 0x000fe200000000ff */
[----:B------:R1:W-:Y:S01]  /*98470*/  @P3 STG.E.U8 desc[UR60][R244.64], R0 ;  /* 0x00000000f4003986 */ /* 0x0003e2000c10113c */
[----:B------:R-:W-:Y:S01]  /*98480*/  VIADD R19, R10, 0xf3 ;  /* 0x000000f30a137836 */ /* 0x000fe20000000000 */
[----:B------:R-:W-:Y:S01]  /*98490*/  ISETP.LT.AND P1, PT, R17, R12, !P1 ;  /* 0x0000000c1100720c */ /* 0x000fe20004f21270 */
[----:B------:R-:W3:Y:S01]  /*984a0*/  LDC R5, c[0x0][0x22c] ;  /* 0x00008b00ff057b82 */ /* 0x000ee20000000800 */
[----:B------:R-:W-:Y:S04]  /*984b0*/  @P5 STG.E.U8 desc[UR60][R42.64], R2 ;  /* 0x000000022a005986 */ /* 0x000fe8000c10113c */
[----:B------:R0:W-:Y:S04]  /*984c0*/  @P2 STG.E.U8 desc[UR60][R250.64], R3 ;  /* 0x00000003fa002986 */ /* 0x0001e8000c10113c */
[----:B-1----:R-:W3:Y:S04]  /*984d0*/  LDL.LU.64 R244, [R1+0x1e8] ;  /* 0x0001e80001f47983 */ /* 0x002ee80000300a00 */
[----:B0-----:R-:W3:Y:S01]  /*984e0*/  LDL.LU.64 R250, [R1+0x1e0] ;  /* 0x0001e00001fa7983 */ /* 0x001ee20000300a00 */
[----:B--2---:R-:W-:-:S02]  /*984f0*/  ISETP.GE.AND P3, PT, R19, R4, PT ;  /* 0x000000041300720c */ /* 0x004fc40003f66270 */
[----:B------:R-:W0:Y:S01]  /*98500*/  LDC R4, c[0x0][0x228] ;  /* 0x00008a00ff047b82 */ /* 0x000e220000000800 */
[----:B------:R-:W-:-:S07]  /*98510*/  PRMT R240, R240, 0x7773, RZ ;  /* 0x00007773f0f07816 */ /* 0x000fce00000000ff */
[----:B------:R-:W1:Y:S01]  /*98520*/  LDC R19, c[0x0][0x228] ;  /* 0x00008a00ff137b82 */ /* 0x000e620000000800 */
[----:B------:R-:W-:Y:S01]  /*98530*/  ISETP.LT.AND P5, PT, R15, R8, !P4 ;  /* 0x000000080f00720c */ /* 0x000fe200067a1270 */
[----:B------:R2:W-:Y:S01]  /*98540*/  @P1 STG.E.U8 desc[UR60][R248.64], R240 ;  /* 0x000000f0f8001986 */ /* 0x0005e2000c10113c */
[----:B------:R-:W-:Y:S02]  /*98550*/  ISETP.LT.AND P2, PT, R16, R35, !P4 ;  /* 0x000000231000720c */ /* 0x000fe40006741270 */
[----:B------:R-:W-:Y:S02]  /*98560*/  ISETP.LT.AND P1, PT, R14, R11, !P4 ;  /* 0x0000000b0e00720c */ /* 0x000fe40006721270 */
[C---:B------:R-:W-:Y:S01]  /*98570*/  PRMT R0, R237.reuse, 0x7770, RZ ;  /* 0x00007770ed007816 */ /* 0x040fe200000000ff */
[----:B------:R-:W3:Y:S01]  /*98580*/  LDC R35, c[0x0][0x228] ;  /* 0x00008a00ff237b82 */ /* 0x000ee20000000800 */
[C---:B------:R-:W-:Y:S02]  /*98590*/  PRMT R2, R237.reuse, 0x7771, RZ ;  /* 0x00007771ed027816 */ /* 0x040fe400000000ff */
[----:B------:R-:W-:-:S02]  /*985a0*/  PRMT R3, R237, 0x7772, RZ ;  /* 0x00007772ed037816 */ /* 0x000fc400000000ff */
[----:B------:R-:W-:Y:S01]  /*985b0*/  ISETP.LT.AND P4, PT, R17, R6, !P4 ;  /* 0x000000061100720c */ /* 0x000fe20006781270 */
[----:B----4-:R4:W-:Y:S01]  /*985c0*/  @P5 STG.E.U8 desc[UR60][R38.64], R0 ;  /* 0x0000000026005986 */ /* 0x0109e2000c10113c */
[----:B------:R-:W-:Y:S01]  /*985d0*/  PRMT R237, R237, 0x7773, RZ ;  /* 0x00007773eded7816 */ /* 0x000fe200000000ff */
[----:B------:R-:W-:Y:S01]  /*985e0*/  VIADD R12, R10, 0xf4 ;  /* 0x000000f40a0c7836 */ /* 0x000fe20000000000 */
[----:B------:R-:W3:Y:S01]  /*985f0*/  LDC R8, c[0x0][0x228] ;  /* 0x00008a00ff087b82 */ /* 0x000ee20000000800 */
[----:B------:R4:W-:Y:S01]  /*98600*/  @P2 STG.E.U8 desc[UR60][R40.64], R2 ;  /* 0x0000000228002986 */ /* 0x0009e2000c10113c */
[----:B0-----:R-:W-:-:S03]  /*98610*/  ISETP.LT.AND P2, PT, R15, R4, !P3 ;  /* 0x000000040f00720c */ /* 0x001fc60005f41270 */
[----:B------:R0:W-:Y:S01]  /*98620*/  @P1 STG.E.U8 desc[UR60][R246.64], R3 ;  /* 0x00000003f6001986 */ /* 0x0001e2000c10113c */
[----:B-1----:R-:W-:Y:S02]  /*98630*/  ISETP.LT.AND P1, PT, R16, R19, !P3 ;  /* 0x000000131000720c */ /* 0x002fe40005f21270 */
[----:B------:R-:W1:Y:S01]  /*98640*/  LDC R6, c[0x0][0x228] ;  /* 0x00008a00ff067b82 */ /* 0x000e620000000800 */
[----:B--2---:R-:W2:Y:S01]  /*98650*/  LDL.LU.64 R248, [R1+0x1d0] ;  /* 0x0001d00001f87983 */ /* 0x004ea20000300a00 */
[C---:B----4-:R-:W-:Y:S02]  /*98660*/  PRMT R0, R241.reuse, 0x7770, RZ ;  /* 0x00007770f1007816 */ /* 0x050fe400000000ff */
[C---:B------:R-:W-:Y:S01]  /*98670*/  PRMT R2, R241.reuse, 0x7771, RZ ;  /* 0x00007771f1027816 */ /* 0x040fe200000000ff */
[----:B------:R-:W4:Y:S01]  /*98680*/  LDL.LU.64 R38, [R1+0x1c8] ;  /* 0x0001c80001267983 */ /* 0x000f220000300a00 */
[----:B---3--:R-:W-:Y:S02]  /*98690*/  ISETP.GE.AND P5, PT, R12, R5, PT ;  /* 0x000000050c00720c */ /* 0x008fe40003fa6270 */
[----:B------:R-:W3:Y:S01]  /*986a0*/  LDC R11, c[0x0][0x228] ;  /* 0x00008a00ff0b7b82 */ /* 0x000ee20000000800 */
[----:B0-----:R-:W4:Y:S07]  /*986b0*/  LDL.LU.64 R246, [R1+0x1c0] ;  /* 0x0001c00001f67983 */ /* 0x001f2e0000300a00 */
[----:B------:R-:W0:Y:S01]  /*986c0*/  LDC R5, c[0x0][0x228] ;  /* 0x00008a00ff057b82 */ /* 0x000e220000000800 */
[----:B------:R-:W-:-:S07]  /*986d0*/  PRMT R3, R241, 0x7772, RZ ;  /* 0x00007772f1037816 */ /* 0x000fce00000000ff */
[----:B------:R-:W4:Y:S01]  /*986e0*/  LDC R4, c[0x0][0x228] ;  /* 0x00008a00ff047b82 */ /* 0x000f220000000800 */
[----:B------:R1:W-:Y:S07]  /*986f0*/  @P4 STG.E.U8 desc[UR60][R244.64], R237 ;  /* 0x000000edf4004986 */ /* 0x0003ee000c10113c */
[----:B------:R-:W4:Y:S01]  /*98700*/  LDC R19, c[0x0][0x228] ;  /* 0x00008a00ff137b82 */ /* 0x000f220000000800 */
[----:B------:R-:W-:Y:S04]  /*98710*/  @P2 STG.E.U8 desc[UR60][R250.64], R0 ;  /* 0x00000000fa002986 */ /* 0x000fe8000c10113c */
[----:B-1----:R-:W4:Y:S04]  /*98720*/  LDL.LU.64 R244, [R1+0x1b8] ;  /* 0x0001b80001f47983 */ /* 0x002f280000300a00 */
[----:B------:R1:W-:Y:S04]  /*98730*/  @P1 STG.E.U8 desc[UR60][R238.64], R2 ;  /* 0x00000002ee001986 */ /* 0x0003e8000c10113c */
[----:B-1----:R-:W4:Y:S01]  /*98740*/  LDL.LU.64 R238, [R1+0x2d10] ;  /* 0x002d100001ee7983 */ /* 0x002f220000300a00 */
[----:B------:R-:W-:-:S02]  /*98750*/  ISETP.LT.AND P4, PT, R14, R35, !P3 ;  /* 0x000000230e00720c */ /* 0x000fc40005f81270 */
[----:B------:R-:W-:Y:S01]  /*98760*/  ISETP.LT.AND P3, PT, R17, R8, !P3 ;  /* 0x000000081100720c */ /* 0x000fe20005f61270 */
[----:B------:R-:W4:Y:S01]  /*98770*/  LDL.LU.64 R250, [R1+0x1a8] ;  /* 0x0001a80001fa7983 */ /* 0x000f220000300a00 */
[----:B------:R-:W-:Y:S01]  /*98780*/  ISETP.LT.AND P2, PT, R15, R6, !P5 ;  /* 0x000000060f00720c */ /* 0x000fe20006f41270 */
[----:B------:R-:W1:Y:S01]  /*98790*/  LDC R8, c[0x0][0x228] ;  /* 0x00008a00ff087b82 */ /* 0x000e620000000800 */
[----:B0-----:R-:W-:Y:S02]  /*987a0*/  ISETP.LT.AND P1, PT, R16, R5, !P5 ;  /* 0x000000051000720c */ /* 0x001fe40006f21270 */
[----:B------:R-:W-:-:S05]  /*987b0*/  PRMT R241, R241, 0x7773, RZ ;  /* 0x00007773f1f17816 */ /* 0x000fca00000000ff */
[----:B------:R-:W0:Y:S01]  /*987c0*/  LDC R35, c[0x0][0x228] ;  /* 0x00008a00ff237b82 */ /* 0x000e220000000800 */
[----:B--2---:R2:W-:Y:S01]  /*987d0*/  @P4 STG.E.U8 desc[UR60][R248.64], R3 ;  /* 0x00000003f8004986 */ /* 0x0045e2000c10113c */
[----:B---3--:R-:W-:-:S03]  /*987e0*/  ISETP.LT.AND P4, PT, R14, R11, !P5 ;  /* 0x0000000b0e00720c */ /* 0x008fc60006f81270 */
[----:B----4-:R-:W-:Y:S03]  /*987f0*/  @P3 STG.E.U8 desc[UR60][R38.64], R241 ;  /* 0x000000f126003986 */ /* 0x010fe6000c10113c */
[----:B------:R-:W3:Y:S01]  /*98800*/  LDC R6, c[0x0][0x228] ;  /* 0x00008a00ff067b82 */ /* 0x000ee20000000800 */
[----:B--2---:R-:W2:Y:S07]  /*98810*/  LDL.LU.64 R248, [R1+0x1a0] ;  /* 0x0001a00001f87983 */ /* 0x004eae0000300a00 */
[----:B------:R-:W4:Y:S01]  /*98820*/  LDC R5, c[0x0][0x228] ;  /* 0x00008a00ff057b82 */ /* 0x000f220000000800 */
[----:B------:R-:W4:Y:S04]  /*98830*/  LDL.LU.64 R42, [R1+0x198] ;  /* 0x00019800012a7983 */ /* 0x000f280000300a00 */
[----:B------:R-:W4:Y:S01]  /*98840*/  LDL.LU.64 R40, [R1+0x190] ;  /* 0x0001900001287983 */ /* 0x000f220000300a00 */
[----:B------:R-:W-:-:S02]  /*98850*/  PRMT R0, R238, 0x7770, RZ ;  /* 0x00007770ee007816 */ /* 0x000fc400000000ff */
[----:B------:R-:W4:Y:S01]  /*98860*/  LDC R11, c[0x0][0x228] ;  /* 0x00008a00ff0b7b82 */ /* 0x000f220000000800 */
[C---:B------:R-:W-:Y:S02]  /*98870*/  PRMT R2, R238.reuse, 0x7771, RZ ;  /* 0x00007771ee027816 */ /* 0x040fe400000000ff */
[----:B------:R-:W-:Y:S01]  /*98880*/  PRMT R3, R238, 0x7772, RZ ;  /* 0x00007772ee037816 */ /* 0x000fe200000000ff */
[----:B------:R1:W-:Y:S04]  /*98890*/  @P2 STG.E.U8 desc[UR60][R246.64], R0 ;  /* 0x00000000f6002986 */ /* 0x0003e8000c10113c */
[----:B------:R-:W-:Y:S04]  /*988a0*/  @P1 STG.E.U8 desc[UR60][R244.64], R2 ;  /* 0x00000002f4001986 */ /* 0x000fe8000c10113c */
[----:B------:R0:W-:Y:S04]  /*988b0*/  @P4 STG.E.U8 desc[UR60][R242.64], R3 ;  /* 0x00000003f2004986 */ /* 0x0001e8000c10113c */
[----:B-1----:R-:W4:Y:S04]  /*988c0*/  LDL.LU.64 R246, [R1+0x188] ;  /* 0x0001880001f67983 */ /* 0x002f280000300a00 */
[----:B0-----:R-:W3:Y:S01]  /*988d0*/  LDL.LU.64 R242, [R1+0x2d08] ;  /* 0x002d080001f27983 */ /* 0x001ee20000300a00 */
[----:B------:R-:W-:-:S02]  /*988e0*/  ISETP.LT.AND P5, PT, R17, R4, !P5 ;  /* 0x000000041100720c */ /* 0x000fc40006fa1270 */
[----:B------:R-:W-:Y:S01]  /*988f0*/  ISETP.LT.AND P2, PT, R15, R8, !P6 ;  /* 0x000000080f00720c */ /* 0x000fe20007741270 */
[----:B------:R-:W4:Y:S01]  /*98900*/  LDL.LU.64 R244, [R1+0x180] ;  /* 0x0001800001f47983 */ /* 0x000f220000300a00 */
[----:B------:R-:W-:Y:S01]  /*98910*/  PRMT R238, R238, 0x7773, RZ ;  /* 0x00007773eeee7816 */ /* 0x000fe200000000ff */
[----:B------:R-:W0:Y:S02]  /*98920*/  LDC R4, c[0x0][0x228] ;  /* 0x00008a00ff047b82 */ /* 0x000e240000000800 */
[----:B------:R-:W4:Y:S06]  /*98930*/  LDL.LU.64 R38, [R1+0x178] ;  /* 0x0001780001267983 */ /* 0x000f2c0000300a00 */
[----:B------:R1:W-:Y:S01]  /*98940*/  @P5 STG.E.U8 desc[UR60][R250.64], R238 ;  /* 0x000000eefa005986 */ /* 0x0003e2000c10113c */
[----:B------:R-:W0:Y:S03]  /*98950*/  LDC R8, c[0x0][0x228] ;  /* 0x00008a00ff087b82 */ /* 0x000e260000000800 */
[----:B-1----:R-:W4:Y:S01]  /*98960*/  LDL.LU.64 R250, [R1+0x170] ;  /* 0x0001700001fa7983 */ /* 0x002f220000300a00 */
[----:B------:R-:W-:-:S02]  /*98970*/  ISETP.LT.AND P1, PT, R16, R19, !P6 ;  /* 0x000000131000720c */ /* 0x000fc40007721270 */
[----:B------:R-:W-:Y:S01]  /*98980*/  ISETP.LT.AND P4, PT, R14, R35, !P6 ;  /* 0x000000230e00720c */ /* 0x000fe20007781270 */
[----:B------:R-:W-:Y:S01]  /*98990*/  VIADD R12, R10, 0xf7 ;  /* 0x000000f70a0c7836 */ /* 0x000fe20000000000 */
[----:B---3--:R-:W-:Y:S01]  /*989a0*/  PRMT R0, R242, 0x7770, RZ ;  /* 0x00007770f2007816 */ /* 0x008fe200000000ff */
[----:B------:R-:W1:Y:S04]  /*989b0*/  LDC R19, c[0x0][0x228] ;  /* 0x00008a00ff137b82 */ /* 0x000e680000000800 */
[----:B--2---:R2:W-:Y:S04]  /*989c0*/  @P2 STG.E.U8 desc[UR60][R248.64], R0 ;  /* 0x00000000f8002986 */ /* 0x0045e8000c10113c */
[----:B--2---:R-:W2:Y:S01]  /*989d0*/  LDL.LU.64 R248, [R1+0x168] ;  /* 0x0001680001f87983 */ /* 0x004ea20000300a00 */
[----:B------:R-:W-:-:S02]  /*989e0*/  ISETP.LT.AND P6, PT, R17, R6, !P6 ;  /* 0x000000061100720c */ /* 0x000fc400077c1270 */
[C---:B------:R-:W-:Y:S02]  /*989f0*/  PRMT R2, R242.reuse, 0x7771, RZ ;  /* 0x00007771f2027816 */ /* 0x040fe400000000ff */
[----:B------:R-:W-:-:S03]  /*98a00*/  PRMT R3, R242, 0x7772, RZ ;  /* 0x00007772f2037816 */ /* 0x000fc600000000ff */
[----:B----4-:R3:W-:Y:S01]  /*98a10*/  @P1 STG.E.U8 desc[UR60][R42.64], R2 ;  /* 0x000000022a001986 */ /* 0x0107e2000c10113c */
[----:B0-----:R-:W-:Y:S02]  /*98a20*/  ISETP.LT.AND P1, PT, R15, R4, !P0 ;  /* 0x000000040f00720c */ /* 0x001fe40004721270 */
[----:B------:R-:W-:Y:S01]  /*98a30*/  PRMT R242, R242, 0x7773, RZ ;  /* 0x00007773f2f27816 */ /* 0x000fe200000000ff */
[----:B------:R-:W-:Y:S01]  /*98a40*/  @P4 STG.E.U8 desc[UR60][R40.64], R3 ;  /* 0x0000000328004986 */ /* 0x000fe2000c10113c */
[----:B------:R-:W-:Y:S01]  /*98a50*/  ISETP.LT.AND P4, PT, R16, R5, !P0 ;  /* 0x000000051000720c */ /* 0x000fe20004781270 */
[----:B------:R-:W0:Y:S01]  /*98a60*/  LDC R4, c[0x0][0x228] ;  /* 0x00008a00ff047b82 */ /* 0x000e220000000800 */
[----:B------:R-:W-:Y:S01]  /*98a70*/  PRMT R0, R239, 0x7770, RZ ;  /* 0x00007770ef007816 */ /* 0x000fe200000000ff */
[----:B------:R4:W-:Y:S01]  /*98a80*/  @P6 STG.E.U8 desc[UR60][R246.64], R242 ;  /* 0x000000f2f6006986 */ /* 0x0009e2000c10113c */
[----:B------:R-:W-:Y:S02]  /*98a90*/  ISETP.LT.AND P6, PT, R14, R11, !P0 ;  /* 0x0000000b0e00720c */ /* 0x000fe400047c1270 */
[----:B------:R-:W-:Y:S01]  /*98aa0*/  ISETP.LT.AND P0, PT, R17, R8, !P0 ;  /* 0x000000081100720c */ /* 0x000fe20004701270 */
[----:B---3--:R-:W-:-:S02]  /*98ab0*/  VIADD R2, R10, 0xfa ;  /* 0x000000fa0a027836 */ /* 0x008fc40000000000 */
[----:B------:R3:W-:Y:S01]  /*98ac0*/  @P1 STG.E.U8 desc[UR60][R244.64], R0 ;  /* 0x00000000f4001986 */ /* 0x0007e2000c10113c */
[----:B------:R-:W-:Y:S01]  /*98ad0*/  ISETP.GE.AND P3, PT, R12, R13, PT ;  /* 0x0000000d0c00720c */ /* 0x000fe20003f66270 */
[----:B------:R-:W-:Y:S02]  /*98ae0*/  VIADD R6, R10, 0xf9 ;  /* 0x000000f90a067836 */ /* 0x000fe40000000000 */
[----:B----4-:R-:W4:Y:S01]  /*98af0*/  LDL.LU.64 R246, [R1+0x160] ;  /* 0x0001600001f67983 */ /* 0x010f220000300a00 */
[----:B------:R-:W-:Y:S02]  /*98b00*/  ISETP.GE.AND P1, PT, R2, R23, PT ;  /* 0x000000170200720c */ /* 0x000fe40003f26270 */
[C---:B------:R-:W-:Y:S01]  /*98b10*/  PRMT R3, R239.reuse, 0x7772, RZ ;  /* 0x00007772ef037816 */ /* 0x040fe200000000ff */
[----:B------:R-:W4:Y:S01]  /*98b20*/  LDL.LU.64 R40, [R1+0x158] ;  /* 0x0001580001287983 */ /* 0x000f220000300a00 */
[C---:B------:R-:W-:Y:S01]  /*98b30*/  PRMT R2, R239.reuse, 0x7771, RZ ;  /* 0x00007771ef027816 */ /* 0x040fe200000000ff */
[----:B------:R-:W-:Y:S01]  /*98b40*/  VIADD R12, R10, 0xf8 ;  /* 0x000000f80a0c7836 */ /* 0x000fe20000000000 */
[----:B------:R-:W-:Y:S01]  /*98b50*/  PRMT R239, R239, 0x7773, RZ ;  /* 0x00007773efef7816 */ /* 0x000fe200000000ff */
[----:B---3--:R-:W3:Y:S01]  /*98b60*/  LDL.LU.64 R244, [R1+0x150] ;  /* 0x0001500001f47983 */ /* 0x008ee20000300a00 */
[----:B------:R-:W-:Y:S01]  /*98b70*/  ISETP.GE.AND P2, PT, R6, R9, PT ;  /* 0x000000090600720c */ /* 0x000fe20003f46270 */
[----:B------:R-:W1:Y:S02]  /*98b80*/  LDC R11, c[0x0][0x228] ;  /* 0x00008a00ff0b7b82 */ /* 0x000e640000000800 */
[----:B------:R-:W3:Y:S04]  /*98b90*/  LDL.LU R36, [R1] ;  /* 0x0000000001247983 */ /* 0x000ee80000300800 */
[----:B------:R-:W-:Y:S01]  /*98ba0*/  @P4 STG.E.U8 desc[UR60][R38.64], R2 ;  /* 0x0000000226004986 */ /* 0x000fe2000c10113c */
[----:B------:R-:W-:Y:S01]  /*98bb0*/  ISETP.GE.AND P5, PT, R12, R7, PT ;  /* 0x000000070c00720c */ /* 0x000fe20003fa6270 */
[----:B------:R-:W1:Y:S02]  /*98bc0*/  LDC R9, c[0x0][0x228] ;  /* 0x00008a00ff097b82 */ /* 0x000e640000000800 */
[----:B------:R-:W3:Y:S04]  /*98bd0*/  LDL.LU.64 R42, [R1+0x148] ;  /* 0x00014800012a7983 */ /* 0x000ee80000300a00 */
[----:B------:R0:W-:Y:S02]  /*98be0*/  @P6 STG.E.U8 desc[UR60][R250.64], R3 ;  /* 0x00000003fa006986 */ /* 0x0001e4000c10113c */
[----:B------:R-:W1:Y:S08]  /*98bf0*/  LDC R7, c[0x0][0x228] ;  /* 0x00008a00ff077b82 */ /* 0x000e700000000800 */
[----:B------:R-:W1:Y:S01]  /*98c00*/  LDC R12, c[0x0][0x228] ;  /* 0x00008a00ff0c7b82 */ /* 0x000e620000000800 */
[----:B0-----:R-:W3:Y:S01]  /*98c10*/  LDL.LU.64 R250, [R1+0x140] ;  /* 0x0001400001fa7983 */ /* 0x001ee20000300a00 */
[----:B------:R-:W-:-:S02]  /*98c20*/  PRMT R0, R243, 0x7770, RZ ;  /* 0x00007770f3007816 */ /* 0x000fc400000000ff */
[----:B------:R-:W-:-:S04]  /*98c30*/  PRMT R8, R243, 0x7771, RZ ;  /* 0x00007771f3087816 */ /* 0x000fc800000000ff */
[----:B------:R-:W0:Y:S08]  /*98c40*/  LDC R13, c[0x0][0x228] ;  /* 0x00008a00ff0d7b82 */ /* 0x000e300000000800 */
[----:B------:R-:W0:Y:S01]  /*98c50*/  LDC R23, c[0x0][0x228] ;  /* 0x00008a00ff177b82 */ /* 0x000e220000000800 */
[----:B--2---:R2:W-:Y:S04]  /*98c60*/  @P0 STG.E.U8 desc[UR60][R248.64], R239 ;  /* 0x000000eff8000986 */ /* 0x0045e8000c10113c */
[----:B--2---:R-:W2:Y:S01]  /*98c70*/  LDL.LU.64 R248, [R1+0x138] ;  /* 0x0001380001f87983 */ /* 0x004ea20000300a00 */
[----:B------:R-:W-:-:S02]  /*98c80*/  ISETP.LT.AND P6, PT, R15, R4, !P3 ;  /* 0x000000040f00720c */ /* 0x000fc40005fc1270 */
[----:B-1----:R-:W-:Y:S01]  /*98c90*/  ISETP.LT.AND P4, PT, R16, R7, !P3 ;  /* 0x000000071000720c */ /* 0x002fe20005f81270 */
[----:B------:R-:W2:Y:S01]  /*98ca0*/  LDL.LU.64 R38, [R1+0x130] ;  /* 0x0001300001267983 */ /* 0x000ea20000300a00 */
[----:B------:R-:W-:Y:S02]  /*98cb0*/  ISETP.LT.AND P0, PT, R14, R9, !P3 ;  /* 0x000000090e00720c */ /* 0x000fe40005f01270 */
[----:B------:R-:W-:Y:S01]  /*98cc0*/  ISETP.LT.AND P3, PT, R17, R12, !P3 ;  /* 0x0000000c1100720c */ /* 0x000fe20005f61270 */
[----:B------:R-:W1:Y:S01]  /*98cd0*/  LDC R9, c[0x0][0x228] ;  /* 0x00008a00ff097b82 */ /* 0x000e620000000800 */
[----:B------:R-:W-:Y:S01]  /*98ce0*/  PRMT R2, R243, 0x7772, RZ ;  /* 0x00007772f3027816 */ /* 0x000fe200000000ff */
[----:B------:R0:W1:Y:S04]  /*98cf0*/  LDS.128 R4, [R18] ;  /* 0x0000000012047984 */ /* 0x0000680000000c00 */
[----:B----4-:R4:W-:Y:S01]  /*98d00*/  @P6 STG.E.U8 desc[UR60][R246.64], R0 ;  /* 0x00000000f6006986 */ /* 0x0109e2000c10113c */
[----:B------:R-:W-:Y:S01]  /*98d10*/  ISETP.LT.AND P6, PT, R15, R22, !P5 ;  /* 0x000000160f00720c */ /* 0x000fe20006fc1270 */
[----:B------:R-:W1:Y:S02]  /*98d20*/  LDC R12, c[0x0][0x228] ;  /* 0x00008a00ff0c7b82 */ /* 0x000e640000000800 */
[----:B------:R3:W-:Y:S01]  /*98d30*/  @P4 STG.E.U8 desc[UR60][R40.64], R8 ;  /* 0x0000000828004986 */ /* 0x0007e2000c10113c */
[----:B------:R-:W-:-:S02]  /*98d40*/  ISETP.LT.AND P4, PT, R16, R11, !P5 ;  /* 0x0000000b1000720c */ /* 0x000fc40006f81270 */
[----:B------:R-:W-:-:S03]  /*98d50*/  PRMT R243, R243, 0x7773, RZ ;  /* 0x00007773f3f37816 */ /* 0x000fc600000000ff */
[----:B0-----:R-:W0:Y:S01]  /*98d60*/  LDC R18, c[0x0][0x228] ;  /* 0x00008a00ff127b82 */ /* 0x001e220000000800 */
[----:B----4-:R-:W4:Y:S01]  /*98d70*/  LDL.LU.64 R246, [R1+0x128] ;  /* 0x0001280001f67983 */ /* 0x010f220000300a00 */
[C---:B---3--:R-:W-:Y:S02]  /*98d80*/  PRMT R3, R36.reuse, 0x7770, RZ ;  /* 0x0000777024037816 */ /* 0x048fe400000000ff */
[----:B------:R-:W-:Y:S01]  /*98d90*/  PRMT R0, R36, 0x7771, RZ ;  /* 0x0000777124007816 */ /* 0x000fe200000000ff */
[----:B------:R3:W-:Y:S03]  /*98da0*/  @P0 STG.E.U8 desc[UR60][R244.64], R2 ;  /* 0x00000002f4000986 */ /* 0x0007e6000c10113c */
[----:B------:R-:W0:Y:S01]  /*98db0*/  LDC R11, c[0x0][0x228] ;  /* 0x00008a00ff0b7b82 */ /* 0x000e220000000800 */
[----:B------:R-:W4:Y:S04]  /*98dc0*/  LDL.LU.64 R40, [R1+0x120] ;  /* 0x0001200001287983 */ /* 0x000f280000300a00 */
[----:B------:R-:W-:Y:S04]  /*98dd0*/  @P3 STG.E.U8 desc[UR60][R42.64], R243 ;  /* 0x000000f32a003986 */ /* 0x000fe8000c10113c */
[----:B---3--:R-:W3:Y:S04]  /*98de0*/  LDL.LU.64 R244, [R1+0x118] ;  /* 0x0001180001f47983 */ /* 0x008ee80000300a00 */
[----:B------:R1:W-:Y:S04]  /*98df0*/  @P6 STG.E.U8 desc[UR60][R250.64], R3 ;  /* 0x00000003fa006986 */ /* 0x0003e8000c10113c */
[----:B-1----:R-:W3:Y:S04]  /*98e00*/  LDL.LU.64 R250, [R1+0x110] ;  /* 0x0001100001fa7983 */ /* 0x002ee80000300a00 */
[----:B--2---:R1:W-:Y:S04]  /*98e10*/  @P4 STG.E.U8 desc[UR60][R248.64], R0 ;  /* 0x00000000f8004986 */ /* 0x0043e8000c10113c */
[----:B-1----:R-:W2:Y:S01]  /*98e20*/  LDL.LU.64 R248, [R1+0x108] ;  /* 0x0001080001f87983 */ /* 0x002ea20000300a00 */
[----:B------:R-:W-:-:S02]  /*98e30*/  ISETP.LT.AND P3, PT, R14, R9, !P5 ;  /* 0x000000090e00720c */ /* 0x000fc40006f61270 */
[----:B------:R-:W-:Y:S01]  /*98e40*/  ISETP.LT.AND P5, PT, R17, R24, !P5 ;  /* 0x000000181100720c */ /* 0x000fe20006fa1270 */
[----:B------:R-:W2:Y:S01]  /*98e50*/  LDL.LU R252, [R1+0x4] ;  /* 0x0000040001fc7983 */ /* 0x000ea20000300800 */
[C---:B------:R-:W-:Y:S01]  /*98e60*/  PRMT R2, R36.reuse, 0x7772, RZ ;  /* 0x0000777224027816 */ /* 0x040fe200000000ff */
[----:B------:R-:W1:Y:S01]  /*98e70*/  LDC R9, c[0x0][0x228] ;  /* 0x00008a00ff097b82 */ /* 0x000e620000000800 */
[----:B------:R-:W-:Y:S02]  /*98e80*/  PRMT R8, R36, 0x7773, RZ ;  /* 0x0000777324087816 */ /* 0x000fe400000000ff */
[----:B------:R-:W-:Y:S02]  /*98e90*/  ISETP.LT.AND P6, PT, R15, R12, !P2 ;  /* 0x0000000c0f00720c */ /* 0x000fe400057c1270 */
[----:B------:R-:W-:-:S03]  /*98ea0*/  ISETP.LT.AND P4, PT, R16, R13, !P2 ;  /* 0x0000000d1000720c */ /* 0x000fc60005781270 */
[----:B------:R0:W-:Y:S01]  /*98eb0*/  @P3 STG.E.U8 desc[UR60][R38.64], R2 ;  /* 0x0000000226003986 */ /* 0x0001e2000c10113c */
[----:B------:R-:W-:Y:S01]  /*98ec0*/  PRMT R0, R4, 0x7770, RZ ;  /* 0x0000777004007816 */ /* 0x000fe200000000ff */
[----:B------:R-:W1:Y:S02]  /*98ed0*/  LDC R12, c[0x0][0x228] ;  /* 0x00008a00ff0c7b82 */ /* 0x000e640000000800 */
[----:B----4-:R4:W-:Y:S01]  /*98ee0*/  @P5 STG.E.U8 desc[UR60][R246.64], R8 ;  /* 0x00000008f6005986 */ /* 0x0109e2000c10113c */
[----:B0-----:R-:W-:Y:S02]  /*98ef0*/  ISETP.LT.AND P5, PT, R14, R11, !P2 ;  /* 0x0000000b0e00720c */ /* 0x001fe400057a1270 */
[----:B------:R-:W-:Y:S02]  /*98f00*/  ISETP.LT.AND P2, PT, R17, R18, !P2 ;  /* 0x000000121100720c */ /* 0x000fe40005741270 */
[C---:B------:R-:W-:Y:S01]  /*98f10*/  PRMT R3, R4.reuse, 0x7771, RZ ;  /* 0x0000777104037816 */ /* 0x040fe200000000ff */
[----:B------:R-:W0:Y:S01]  /*98f20*/  LDC R13, c[0x0][0x228] ;  /* 0x00008a00ff0d7b82 */ /* 0x000e220000000800 */
[----:B------:R-:W2:Y:S04]  /*98f30*/  LDL.LU.64 R38, [R1+0x100] ;  /* 0x0001000001267983 */ /* 0x000ea80000300a00 */
[----:B------:R-:W2:Y:S01]  /*98f40*/  LDL.LU.64 R42, [R1+0xf8] ;  /* 0x0000f800012a7983 */ /* 0x000ea20000300a00 */
[----:B------:R-:W-:Y:S01]  /*98f50*/  PRMT R2, R4, 0x7772, RZ ;  /* 0x0000777204027816 */ /* 0x000fe200000000ff */
[----:B------:R-:W-:Y:S01]  /*98f60*/  VIADD R22, R10, 0xfb ;  /* 0x000000fb0a167836 */ /* 0x000fe20000000000 */
[----:B------:R-:W0:Y:S01]  /*98f70*/  LDC R18, c[0x0][0x228] ;  /* 0x00008a00ff127b82 */ /* 0x000e220000000800 */
[----:B----4-:R-:W4:Y:S01]  /*98f80*/  LDL.LU.64 R246, [R1+0xf0] ;  /* 0x0000f00001f67983 */ /* 0x010f220000300a00 */
[----:B------:R-:W-:-:S03]  /*98f90*/  PRMT R4, R4, 0x7773, RZ ;  /* 0x0000777304047816 */ /* 0x000fc600000000ff */
[----:B------:R-:W-:Y:S03]  /*98fa0*/  @P6 STG.E.U8 desc[UR60][R40.64], R0 ;  /* 0x0000000028006986 */ /* 0x000fe6000c10113c */
[----:B------:R-:W0:Y:S01]  /*98fb0*/  LDC R11, c[0x0][0x228] ;  /* 0x00008a00ff0b7b82 */ /* 0x000e220000000800 */
[----:B---3--:R3:W-:Y:S07]  /*98fc0*/  @P4 STG.E.U8 desc[UR60][R244.64], R3 ;  /* 0x00000003f4004986 */ /* 0x0087ee000c10113c */
[----:B------:R-:W4:Y:S01]  /*98fd0*/  LDC R8, c[0x0][0x228] ;  /* 0x00008a00ff087b82 */ /* 0x000f220000000800 */
[----:B------:R1:W-:Y:S04]  /*98fe0*/  @P5 STG.E.U8 desc[UR60][R250.64], R2 ;  /* 0x00000002fa005986 */ /* 0x0003e8000c10113c */
[----:B---3--:R-:W3:Y:S03]  /*98ff0*/  LDL.LU.64 R244, [R1+0xe8] ;  /* 0x0000e80001f47983 */ /* 0x008ee60000300a00 */
[----:B------:R-:W3:Y:S01]  /*99000*/  LDC R24, c[0x0][0x228] ;  /* 0x00008a00ff187b82 */ /* 0x000ee20000000800 */
[----:B-1----:R-:W3:Y:S04]  /*99010*/  LDL.LU.64 R250, [R1+0xe0] ;  /* 0x0000e00001fa7983 */ /* 0x002ee80000300a00 */
[----:B--2---:R1:W-:Y:S04]  /*99020*/  @P2 STG.E.U8 desc[UR60][R248.64], R4 ;  /* 0x00000004f8002986 */ /* 0x0043e8000c10113c */
[----:B-1----:R-:W2:Y:S01]  /*99030*/  LDL.LU.64 R248, [R1+0xd8] ;  /* 0x0000d80001f87983 */ /* 0x002ea20000300a00 */
[----:B------:R-:W-:Y:S01]  /*99040*/  ISETP.GE.AND P0, PT, R22, R25, PT ;  /* 0x000000191600720c */ /* 0x000fe20003f06270 */
[----:B------:R-:W-:Y:S01]  /*99050*/  VIADD R22, R10, 0xfc ;  /* 0x000000fc0a167836 */ /* 0x000fe20000000000 */
[----:B------:R-:W-:Y:S01]  /*99060*/  ISETP.LT.AND P4, PT, R15, R12, !P1 ;  /* 0x0000000c0f00720c */ /* 0x000fe20004f81270 */
[----:B------:R-:W2:Y:S01]  /*99070*/  LDL.LU.64 R40, [R1+0xd0] ;  /* 0x0000d00001287983 */ /* 0x000ea20000300a00 */
[----:B------:R-:W-:Y:S01]  /*99080*/  ISETP.LT.AND P5, PT, R16, R9, !P1 ;  /* 0x000000091000720c */ /* 0x000fe20004fa1270 */
[----:B------:R-:W1:Y:S01]  /*99090*/  LDC R25, c[0x0][0x228] ;  /* 0x00008a00ff197b82 */ /* 0x000e620000000800 */
[----:B------:R-:W-:-:S07]  /*990a0*/  ISETP.GE.AND P3, PT, R22, R27, PT ;  /* 0x0000001b1600720c */ /* 0x000fce0003f66270 */
[----:B------:R-:W3:Y:S01]  /*990b0*/  LDC R22, c[0x0][0x228] ;  /* 0x00008a00ff167b82 */ /* 0x000ee20000000800 */
[----:B0-----:R-:W-:Y:S02]  /*990c0*/  ISETP.LT.AND P6, PT, R14, R13, !P1 ;  /* 0x0000000d0e00720c */ /* 0x001fe40004fc1270 */
[C---:B------:R-:W-:Y:S02]  /*990d0*/  PRMT R0, R252.reuse, 0x7770, RZ ;  /* 0x00007770fc007816 */ /* 0x040fe400000000ff */
[C---:B------:R-:W-:Y:S02]  /*990e0*/  PRMT R3, R252.reuse, 0x7771, RZ ;  /* 0x00007771fc037816 */ /* 0x040fe400000000ff */
[C---:B------:R-:W-:Y:S01]  /*990f0*/  PRMT R2, R252.reuse, 0x7772, RZ ;  /* 0x00007772fc027816 */ /* 0x040fe200000000ff */
[----:B------:R0:W-:Y:S01]  /*99100*/  @P4 STG.E.U8 desc[UR60][R38.64], R0 ;  /* 0x0000000026004986 */ /* 0x0001e2000c10113c */
[----:B------:R-:W-:Y:S01]  /*99110*/  PRMT R4, R252, 0x7773, RZ ;  /* 0x00007773fc047816 */ /* 0x000fe200000000ff */
[----:B------:R-:W1:Y:S02]  /*99120*/  LDC R9, c[0x0][0x228] ;  /* 0x00008a00ff097b82 */ /* 0x000e640000000800 */
[----:B------:R-:W-:Y:S01]  /*99130*/  @P5 STG.E.U8 desc[UR60][R42.64], R3 ;  /* 0x000000032a005986 */ /* 0x000fe2000c10113c */
[----:B------:R-:W-:-:S03]  /*99140*/  ISETP.LT.AND P5, PT, R16, R11, !P0 ;  /* 0x0000000b1000720c */ /* 0x000fc600047a1270 */
[----:B----4-:R4:W-:Y:S01]  /*99150*/  @P6 STG.E.U8 desc[UR60][R246.64], R2 ;  /* 0x00000002f6006986 */ /* 0x0109e2000c10113c */
[----:B------:R-:W-:Y:S01]  /*99160*/  ISETP.LT.AND P6, PT, R15, R18, !P0 ;  /* 0x000000120f00720c */ /* 0x000fe200047c1270 */
[----:B------:R-:W-:Y:S01]  /*99170*/  VIADD R12, R10, 0xfd ;  /* 0x000000fd0a0c7836 */ /* 0x000fe20000000000 */
[----:B------:R-:W1:Y:S01]  /*99180*/  LDC R11, c[0x0][0x228] ;  /* 0x00008a00ff0b7b82 */ /* 0x000e620000000800 */
[----:B0-----:R-:W2:Y:S01]  /*99190*/  LDL.LU.64 R38, [R1+0xc8] ;  /* 0x0000c80001267983 */ /* 0x001ea20000300a00 */
[----:B---3--:R-:W-:Y:S02]  /*991a0*/  ISETP.LT.AND P1, PT, R17, R22, !P1 ;  /* 0x000000161100720c */ /* 0x008fe40004f21270 */
[----:B------:R-:W-:-:S04]  /*991b0*/  PRMT R0, R5, 0x7770, RZ ;  /* 0x0000777005007816 */ /* 0x000fc800000000ff */
[----:B------:R-:W0:Y:S01]  /*991c0*/  LDC R13, c[0x0][0x228] ;  /* 0x00008a00ff0d7b82 */ /* 0x000e220000000800 */
[----:B----4-:R-:W3:Y:S01]  /*991d0*/  LDL.LU R246, [R1+0x8] ;  /* 0x0000080001f67983 */ /* 0x010ee20000300800 */
[----:B------:R-:W-:-:S03]  /*991e0*/  PRMT R2, R5, 0x7771, RZ ;  /* 0x0000777105027816 */ /* 0x000fc600000000ff */
[----:B------:R-:W4:Y:S01]  /*991f0*/  LDL.LU R252, [R1+0xc] ;  /* 0x00000c0001fc7983 */ /* 0x000f220000300800 */
[----:B------:R-:W-:Y:S02]  /*99200*/  ISETP.GE.AND P2, PT, R12, R29, PT ;  /* 0x0000001d0c00720c */ /* 0x000fe40003f46270 */
[----:B------:R-:W0:Y:S01]  /*99210*/  LDC R12, c[0x0][0x228] ;  /* 0x00008a00ff0c7b82 */ /* 0x000e220000000800 */
[----:B------:R1:W-:Y:S04]  /*99220*/  @P1 STG.E.U8 desc[UR60][R244.64], R4 ;  /* 0x00000004f4001986 */ /* 0x0003e8000c10113c */
[----:B------:R1:W-:Y:S01]  /*99230*/  @P6 STG.E.U8 desc[UR60][R250.64], R0 ;  /* 0x00000000fa006986 */ /* 0x0003e2000c10113c */
[----:B------:R-:W-:Y:S01]  /*99240*/  PRMT R3, R5, 0x7772, RZ ;  /* 0x0000777205037816 */ /* 0x000fe200000000ff */
[----:B------:R-:W-:Y:S01]  /*99250*/  VIADD R18, R10, 0xfe ;  /* 0x000000fe0a127836 */ /* 0x000fe20000000000 */
[----:B------:R-:W4:Y:S01]  /*99260*/  LDC R22, c[0x0][0x228] ;  /* 0x00008a00ff167b82 */ /* 0x000f220000000800 */
[----:B-1----:R-:W4:Y:S04]  /*99270*/  LDL.LU.64 R244, [R1+0xc0] ;  /* 0x0000c00001f47983 */ /* 0x002f280000300a00 */
[----:B------:R-:W4:Y:S04]  /*99280*/  LDL.LU.64 R250, [R1+0xb8] ;  /* 0x0000b80001fa7983 */ /* 0x000f280000300a00 */
[----:B--2---:R1:W-:Y:S04]  /*99290*/  @P5 STG.E.U8 desc[UR60][R248.64], R2 ;  /* 0x00000002f8005986 */ /* 0x0043e8000c10113c */
[----:B-1----:R-:W2:Y:S01]  /*992a0*/  LDL.LU.64 R248, [R1+0xb0] ;  /* 0x0000b00001f87983 */ /* 0x002ea20000300a00 */
[----:B------:R-:W-:-:S02]  /*992b0*/  ISETP.LT.AND P1, PT, R14, R9, !P0 ;  /* 0x000000090e00720c */ /* 0x000fc40004721270 */
[----:B------:R-:W-:Y:S01]  /*992c0*/  ISETP.LT.AND P0, PT, R17, R8, !P0 ;  /* 0x000000081100720c */ /* 0x000fe20004701270 */
[----:B------:R-:W2:Y:S04]  /*992d0*/  LDL.LU.64 R52, [R1+0xa8] ;  /* 0x0000a80001347983 */ /* 0x000ea80000300a00 */
[----:B------:R-:W2:Y:S01]  /*992e0*/  LDL.LU.64 R50, [R1+0x98] ;  /* 0x0000980001327983 */ /* 0x000ea20000300a00 */
[----:B------:R-:W-:-:S03]  /*992f0*/  PRMT R5, R5, 0x7773, RZ ;  /* 0x0000777305057816 */ /* 0x000fc600000000ff */
[----:B------:R-:W2:Y:S01]  /*99300*/  LDL.LU.64 R46, [R1+0x90] ;  /* 0x00009000012e7983 */ /* 0x000ea20000300a00 */
[----:B0-----:R-:W-:Y:S02]  /*99310*/  ISETP.LT.AND P5, PT, R15, R12, !P3 ;  /* 0x0000000c0f00720c */ /* 0x001fe40005fa1270 */
[C---:B---3--:R-:W-:Y:S01]  /*99320*/  PRMT R0, R246.reuse, 0x7770, RZ ;  /* 0x00007770f6007816 */ /* 0x048fe200000000ff */
[----:B------:R-:W3:Y:S01]  /*99330*/  LDL.LU.64 R48, [R1+0x58] ;  /* 0x0000580001307983 */ /* 0x000ee20000300a00 */
[----:B------:R-:W-:Y:S01]  /*99340*/  PRMT R2, R246, 0x7771, RZ ;  /* 0x00007771f6027816 */ /* 0x000fe200000000ff */
[----:B------:R-:W0:Y:S02]  /*99350*/  LDC R12, c[0x0][0x228] ;  /* 0x00008a00ff0c7b82 */ /* 0x000e240000000800 */
[----:B------:R-:W3:Y:S04]  /*99360*/  LDL.LU.64 R44, [R1+0x50] ;  /* 0x00005000012c7983 */ /* 0x000ee80000300a00 */
[----:B------:R1:W-:Y:S01]  /*99370*/  @P1 STG.E.U8 desc[UR60][R40.64], R3 ;  /* 0x0000000328001986 */ /* 0x0003e2000c10113c */
[----:B------:R-:W-:-:S02]  /*99380*/  ISETP.LT.AND P1, PT, R16, R11, !P3 ;  /* 0x0000000b1000720c */ /* 0x000fc40005f21270 */
[----:B------:R-:W-:Y:S01]  /*99390*/  PRMT R4, R246, 0x7773, RZ ;  /* 0x00007773f6047816 */ /* 0x000fe200000000ff */
[----:B------:R4:W-:Y:S01]  /*993a0*/  @P0 STG.E.U8 desc[UR60][R38.64], R5 ;  /* 0x0000000526000986 */ /* 0x0009e2000c10113c */
[----:B------:R-:W-:Y:S01]  /*993b0*/  ISETP.LT.AND P0, PT, R14, R13, !P3 ;  /* 0x0000000d0e00720c */ /* 0x000fe20005f01270 */
[----:B------:R-:W0:Y:S02]  /*993c0*/  LDC R11, c[0x0][0x228] ;  /* 0x00008a00ff0b7b82 */ /* 0x000e240000000800 */
[----:B------:R-:W3:Y:S01]  /*993d0*/  LDL.LU.64 R42, [R1+0x48] ;  /* 0x00004800012a7983 */ /* 0x000ee20000300a00 */
[----:B-1----:R-:W-:-:S03]  /*993e0*/  PRMT R3, R246, 0x7772, RZ ;  /* 0x00007772f6037816 */ /* 0x002fc600000000ff */
[----:B------:R-:W3:Y:S01]  /*993f0*/  LDL.LU.64 R40, [R1+0x40] ;  /* 0x0000400001287983 */ /* 0x000ee20000300a00 */
[----:B------:R-:W-:Y:S01]  /*99400*/  ISETP.GE.AND P4, PT, R18, R31, PT ;  /* 0x0000001f1200720c */ /* 0x000fe20003f86270 */
[----:B------:R-:W1:Y:S02]  /*99410*/  LDC R13, c[0x0][0x228] ;  /* 0x00008a00ff0d7b82 */ /* 0x000e640000000800 */
[----:B----4-:R-:W4:Y:S04]  /*99420*/  LDL.LU.64 R38, [R1+0x38] ;  /* 0x0000380001267983 */ /* 0x010f280000300a00 */
[----:B------:R0:W-:Y:S02]  /*99430*/  @P5 STG.E.U8 desc[UR60][R244.64], R0 ;  /* 0x00000000f4005986 */ /* 0x0001e4000c10113c */
[----:B------:R-:W1:Y:S02]  /*99440*/  LDC R18, c[0x0][0x228] ;  /* 0x00008a00ff127b82 */ /* 0x000e640000000800 */
[----:B------:R-:W4:Y:S04]  /*99450*/  LDL.LU.64 R246, [R1+0x30] ;  /* 0x0000300001f67983 */ /* 0x000f280000300a00 */
[----:B------:R0:W-:Y:S04]  /*99460*/  @P1 STG.E.U8 desc[UR60][R250.64], R2 ;  /* 0x00000002fa001986 */ /* 0x0001e8000c10113c */
[----:B0-----:R-:W4:Y:S04]  /*99470*/  LDL.LU.64 R244, [R1+0x28] ;  /* 0x0000280001f47983 */ /* 0x001f280000300a00 */
[----:B------:R-:W4:Y:S04]  /*99480*/  LDL.LU.64 R250, [R1+0x20] ;  /* 0x0000200001fa7983 */ /* 0x000f280000300a00 */
[----:B--2---:R0:W-:Y:S04]  /*99490*/  @P0 STG.E.U8 desc[UR60][R248.64], R3 ;  /* 0x00000003f8000986 */ /* 0x0041e8000c10113c */
[----:B0-----:R-:W2:Y:S01]  /*994a0*/  LDL.LU.64 R248, [R1+0x18] ;  /* 0x0000180001f87983 */ /* 0x001ea20000300a00 */
[----:B-1----:R-:W-:-:S02]  /*994b0*/  ISETP.LT.AND P5, PT, R17, R18, !P3 ;  /* 0x000000121100720c */ /* 0x002fc40005fa1270 */
[----:B------:R-:W-:Y:S01]  /*994c0*/  ISETP.LT.AND P3, PT, R15, R22, !P2 ;  /* 0x000000160f00720c */ /* 0x000fe20005761270 */
[----:B------:R-:W0:Y:S01]  /*994d0*/  LDC R18, c[0x0][0x228] ;  /* 0x00008a00ff127b82 */ /* 0x000e220000000800 */
[----:B------:R-:W-:Y:S02]  /*994e0*/  ISETP.LT.AND P0, PT, R16, R11, !P2 ;  /* 0x0000000b1000720c */ /* 0x000fe40005701270 */
[----:B------:R-:W-:-:S05]  /*994f0*/  PRMT R0, R6, 0x7770, RZ ;  /* 0x0000777006007816 */ /* 0x000fca00000000ff */
[----:B------:R-:W1:Y:S01]  /*99500*/  LDC R11, c[0x0][0x228] ;  /* 0x00008a00ff0b7b82 */ /* 0x000e620000000800 */
[----:B------:R-:W-:Y:S02]  /*99510*/  ISETP.LT.AND P1, PT, R14, R13, !P2 ;  /* 0x0000000d0e00720c */ /* 0x000fe40005721270 */
[----:B------:R-:W-:Y:S01]  /*99520*/  ISETP.LT.AND P2, PT, R17, R12, !P2 ;  /* 0x0000000c1100720c */ /* 0x000fe20005741270 */
[----:B------:R-:W-:Y:S01]  /*99530*/  @P5 STG.E.U8 desc[UR60][R52.64], R4 ;  /* 0x0000000434005986 */ /* 0x000fe2000c10113c */
[----:B------:R-:W-:-:S03]  /*99540*/  PRMT R2, R6, 0x7771, RZ ;  /* 0x0000777106027816 */ /* 0x000fc600000000ff */
[----:B------:R1:W-:Y:S01]  /*99550*/  @P3 STG.E.U8 desc[UR60][R50.64], R0 ;  /* 0x0000000032003986 */ /* 0x0003e2000c10113c */
[----:B------:R-:W-:Y:S01]  /*99560*/  ISETP.LT.AND P3, PT, R15, R24, !P4 ;  /* 0x000000180f00720c */ /* 0x000fe20006761270 */
[----:B------:R-:W-:Y:S01]  /*99570*/  VIADD R10, R10, 0xff ;  /* 0x000000ff0a0a7836 */ /* 0x000fe20000000000 */
[C---:B------:R-:W-:Y:S02]  /*99580*/  PRMT R3, R6.reuse, 0x7772, RZ ;  /* 0x0000777206037816 */ /* 0x040fe400000000ff */
[----:B------:R-:W-:Y:S01]  /*99590*/  PRMT R6, R6, 0x7773, RZ ;  /* 0x0000777306067816 */ /* 0x000fe200000000ff */
[----:B------:R1:W-:Y:S01]  /*995a0*/  @P0 STG.E.U8 desc[UR60][R46.64], R2 ;  /* 0x000000022e000986 */ /* 0x0003e2000c10113c */
[----:B------:R-:W-:Y:S02]  /*995b0*/  ISETP.GE.AND P6, PT, R10, R33, PT ;  /* 0x000000210a00720c */ /* 0x000fe40003fc6270 */
[----:B------:R-:W-:Y:S01]  /*995c0*/  PRMT R5, R252, 0x7770, RZ ;  /* 0x00007770fc057816 */ /* 0x000fe200000000ff */
[----:B---3--:R3:W-:Y:S01]  /*995d0*/  @P1 STG.E.U8 desc[UR60][R48.64], R3 ;  /* 0x0000000330001986 */ /* 0x0087e2000c10113c */
[----:B------:R-:W-:-:S03]  /*995e0*/  ISETP.LT.AND P0, PT, R16, R19, !P4 ;  /* 0x000000131000720c */ /* 0x000fc60006701270 */
[----:B------:R1:W-:Y:S01]  /*995f0*/  @P2 STG.E.U8 desc[UR60][R44.64], R6 ;  /* 0x000000062c002986 */ /* 0x0003e2000c10113c */
[----:B------:R-:W-:Y:S02]  /*99600*/  ISETP.LT.AND P2, PT, R14, R23, !P4 ;  /* 0x000000170e00720c */ /* 0x000fe40006741270 */
[----:B0-----:R-:W-:Y:S01]  /*99610*/  ISETP.LT.AND P4, PT, R17, R18, !P4 ;  /* 0x000000121100720c */ /* 0x001fe20006781270 */
[----:B------:R0:W-:Y:S01]  /*99620*/  @P3 STG.E.U8 desc[UR60][R42.64], R5 ;  /* 0x000000052a003986 */ /* 0x0001e2000c10113c */
[----:B------:R-:W-:Y:S02]  /*99630*/  ISETP.LT.AND P5, PT, R15, R26, !P6 ;  /* 0x0000001a0f00720c */ /* 0x000fe400077a1270 */
[----:B------:R-:W-:Y:S02]  /*99640*/  ISETP.LT.AND P1, PT, R16, R25, !P6 ;  /* 0x000000191000720c */ /* 0x000fe40007721270 */
[-C--:B-1----:R-:W-:Y:S02]  /*99650*/  ISETP.LT.AND P3, PT, R14, R11.reuse, !P6 ;  /* 0x0000000b0e00720c */ /* 0x082fe40007761270 */
[----:B------:R-:W-:-:S02]  /*99660*/  ISETP.LT.AND P6, PT, R17, R11, !P6 ;  /* 0x0000000b1100720c */ /* 0x000fc400077c1270 */
[C---:B------:R-:W-:Y:S02]  /*99670*/  PRMT R8, R252.reuse, 0x7771, RZ ;  /* 0x00007771fc087816 */ /* 0x040fe400000000ff */
[C---:B------:R-:W-:Y:S02]  /*99680*/  PRMT R9, R252.reuse, 0x7772, RZ ;  /* 0x00007772fc097816 */ /* 0x040fe400000000ff */
[----:B------:R-:W-:Y:S02]  /*99690*/  PRMT R10, R252, 0x7773, RZ ;  /* 0x00007773fc0a7816 */ /* 0x000fe400000000ff */
[C---:B------:R-:W-:Y:S01]  /*996a0*/  PRMT R0, R7.reuse, 0x7770, RZ ;  /* 0x0000777007007816 */ /* 0x040fe200000000ff */
[----:B------:R0:W-:Y:S01]  /*996b0*/  @P0 STG.E.U8 desc[UR60][R40.64], R8 ;  /* 0x0000000828000986 */ /* 0x0001e2000c10113c */
[C---:B------:R-:W-:Y:S02]  /*996c0*/  PRMT R2, R7.reuse, 0x7771, RZ ;  /* 0x0000777107027816 */ /* 0x040fe400000000ff */
[C---:B---3--:R-:W-:Y:S01]  /*996d0*/  PRMT R3, R7.reuse, 0x7772, RZ ;  /* 0x0000777207037816 */ /* 0x048fe200000000ff */
[----:B----4-:R0:W-:Y:S04]  /*996e0*/  @P2 STG.E.U8 desc[UR60][R38.64], R9 ;  /* 0x0000000926002986 */ /* 0x0101e8000c10113c */
[----:B------:R0:W-:Y:S04]  /*996f0*/  @P4 STG.E.U8 desc[UR60][R246.64], R10 ;  /* 0x0000000af6004986 */ /* 0x0001e8000c10113c */
[----:B------:R0:W-:Y:S04]  /*99700*/  @P5 STG.E.U8 desc[UR60][R244.64], R0 ;  /* 0x00000000f4005986 */ /* 0x0001e8000c10113c */
[----:B------:R0:W-:Y:S01]  /*99710*/  @P1 STG.E.U8 desc[UR60][R250.64], R2 ;  /* 0x00000002fa001986 */ /* 0x0001e2000c10113c */
[----:B------:R-:W-:-:S03]  /*99720*/  PRMT R7, R7, 0x7773, RZ ;  /* 0x0000777307077816 */ /* 0x000fc600000000ff */
[----:B--2---:R0:W-:Y:S01]  /*99730*/  @P3 STG.E.U8 desc[UR60][R248.64], R3 ;  /* 0x00000003f8003986 */ /* 0x0041e2000c10113c */
[----:B------:R-:W-:Y:S05]  /*99740*/  @!P6 EXIT ;  /* 0x000000000000e94d */ /* 0x000fea0003800000 */
[----:B------:R-:W-:Y:S01]  /*99750*/  STG.E.U8 desc[UR60][R20.64], R7 ;  /* 0x0000000714007986 */ /* 0x000fe2000c10113c */
[----:B------:R-:W-:Y:S05]  /*99760*/  EXIT ;  /* 0x000000000000794d */ /* 0x000fea0003800000 */
.L_x_3:
[----:B------:R-:W-:-:S00]  /*99770*/  BRA `(.L_x_3) ;  /* 0xfffffffc00fc7947 */ /* 0x000fc0000383ffff */
[----:B------:R-:W-:-:S00]  /*99780*/  NOP ;  /* 0x0000000000007918 */ /* 0x000fc00000000000 */
[----:B------:R-:W-:-:S00]  /*99790*/  NOP ;  /* 0x0000000000007918 */ /* 0x000fc00000000000 */
[----:B------:R-:W-:-:S00]  /*997a0*/  NOP ;  /* 0x0000000000007918 */ /* 0x000fc00000000000 */
[----:B------:R-:W-:-:S00]  /*997b0*/  NOP ;  /* 0x0000000000007918 */ /* 0x000fc00000000000 */
[----:B------:R-:W-:-:S00]  /*997c0*/  NOP ;  /* 0x0000000000007918 */ /* 0x000fc00000000000 */
[----:B------:R-:W-:-:S00]  /*997d0*/  NOP ;  /* 0x0000000000007918 */ /* 0x000fc00000000000 */
[----:B------:R-:W-:-:S00]  /*997e0*/  NOP ;  /* 0x0000000000007918 */ /* 0x000fc00000000000 */
[----:B------:R-:W-:-:S00]  /*997f0*/  NOP ;  /* 0x0000000000007918 */ /* 0x000fc00000000000 */
.L_x_4:


//--------------------- .nv.shared.matmul_kernel  --------------------------
	.section	.nv.shared.matmul_kernel,"aw",@nobits
	.sectionflags	@""
	.align	16
	.zero		1024


//--------------------- .nv.shared.reserved.0     --------------------------
	.section	.nv.shared.reserved.0,"aw",@nobits
	.weak		__nv_reservedSMEM_offset_0_alias
	.size		__nv_reservedSMEM_offset_0_alias, 0, 0
	.other		__nv_reservedSMEM_offset_0_alias,@"STO_CUDA_RESERVED_SHARED STV_DEFAULT"
__nv_reservedSMEM_offset_0_alias:
	.zero		0


//--------------------- .nv.constant0.matmul_kernel --------------------------
	.section	.nv.constant0.matmul_kernel,"a",@progbits
	.sectionflags	@""
	.align	4
.nv.constant0.matmul_kernel:
	.zero		608


//--------------------- SYMBOLS --------------------------

	.type		.nv.reservedSmem.offset0,@object
	.size		.nv.reservedSmem.offset0,0x4
